//
// Generated by NVIDIA NVVM Compiler
//
// Compiler Build ID: CL-36424714
// Cuda compilation tools, release 13.0, V13.0.88
// Based on NVVM 20.0.0
//

.version 9.0
.target sm_100
.address_size 64

	// .globl	_Z12getFirstIterPdS_S_S_S_S_S_iiiiiidddddddi
.func  (.param .align 16 .b8 func_retval0[16]) __internal_trig_reduction_slowpathd
(
	.param .b64 __internal_trig_reduction_slowpathd_param_0
)
;
.global .align 8 .b8 __cudart_i2opi_d[144] = {8, 93, 141, 31, 177, 95, 251, 107, 234, 146, 82, 138, 247, 57, 7, 61, 123, 241, 229, 235, 199, 186, 39, 117, 45, 234, 95, 158, 102, 63, 70, 79, 183, 9, 203, 39, 207, 126, 54, 109, 31, 109, 10, 90, 139, 17, 47, 239, 15, 152, 5, 222, 255, 151, 248, 31, 59, 40, 249, 189, 139, 95, 132, 156, 244, 57, 83, 131, 57, 214, 145, 57, 65, 126, 95, 180, 38, 112, 156, 233, 132, 68, 187, 46, 245, 53, 130, 232, 62, 167, 41, 177, 28, 235, 29, 254, 28, 146, 209, 9, 234, 46, 73, 6, 224, 210, 77, 66, 58, 110, 36, 183, 97, 197, 187, 222, 171, 99, 81, 254, 65, 144, 67, 60, 153, 149, 98, 219, 192, 221, 52, 245, 209, 87, 39, 252, 41, 21, 68, 78, 110, 131, 249, 162};
.global .align 16 .b8 __cudart_sin_cos_coeffs[128] = {70, 210, 176, 44, 241, 229, 90, 190, 146, 227, 172, 105, 227, 29, 199, 62, 161, 98, 219, 25, 160, 1, 42, 191, 24, 8, 17, 17, 17, 17, 129, 63, 84, 85, 85, 85, 85, 85, 197, 191, 0, 0, 0, 0, 0, 0, 0, 0, 0, 0, 0, 0, 0, 0, 0, 0, 100, 129, 253, 32, 131, 255, 168, 189, 40, 133, 239, 193, 167, 238, 33, 62, 217, 230, 6, 142, 79, 126, 146, 190, 233, 188, 221, 25, 160, 1, 250, 62, 71, 93, 193, 22, 108, 193, 86, 191, 81, 85, 85, 85, 85, 85, 165, 63, 0, 0, 0, 0, 0, 0, 224, 191, 0, 0, 0, 0, 0, 0, 240, 63};

.visible .entry _Z12getFirstIterPdS_S_S_S_S_S_iiiiiidddddddi(
	.param .u64 .ptr .align 1 _Z12getFirstIterPdS_S_S_S_S_S_iiiiiidddddddi_param_0,
	.param .u64 .ptr .align 1 _Z12getFirstIterPdS_S_S_S_S_S_iiiiiidddddddi_param_1,
	.param .u64 .ptr .align 1 _Z12getFirstIterPdS_S_S_S_S_S_iiiiiidddddddi_param_2,
	.param .u64 .ptr .align 1 _Z12getFirstIterPdS_S_S_S_S_S_iiiiiidddddddi_param_3,
	.param .u64 .ptr .align 1 _Z12getFirstIterPdS_S_S_S_S_S_iiiiiidddddddi_param_4,
	.param .u64 .ptr .align 1 _Z12getFirstIterPdS_S_S_S_S_S_iiiiiidddddddi_param_5,
	.param .u64 .ptr .align 1 _Z12getFirstIterPdS_S_S_S_S_S_iiiiiidddddddi_param_6,
	.param .u32 _Z12getFirstIterPdS_S_S_S_S_S_iiiiiidddddddi_param_7,
	.param .u32 _Z12getFirstIterPdS_S_S_S_S_S_iiiiiidddddddi_param_8,
	.param .u32 _Z12getFirstIterPdS_S_S_S_S_S_iiiiiidddddddi_param_9,
	.param .u32 _Z12getFirstIterPdS_S_S_S_S_S_iiiiiidddddddi_param_10,
	.param .u32 _Z12getFirstIterPdS_S_S_S_S_S_iiiiiidddddddi_param_11,
	.param .u32 _Z12getFirstIterPdS_S_S_S_S_S_iiiiiidddddddi_param_12,
	.param .f64 _Z12getFirstIterPdS_S_S_S_S_S_iiiiiidddddddi_param_13,
	.param .f64 _Z12getFirstIterPdS_S_S_S_S_S_iiiiiidddddddi_param_14,
	.param .f64 _Z12getFirstIterPdS_S_S_S_S_S_iiiiiidddddddi_param_15,
	.param .f64 _Z12getFirstIterPdS_S_S_S_S_S_iiiiiidddddddi_param_16,
	.param .f64 _Z12getFirstIterPdS_S_S_S_S_S_iiiiiidddddddi_param_17,
	.param .f64 _Z12getFirstIterPdS_S_S_S_S_S_iiiiiidddddddi_param_18,
	.param .f64 _Z12getFirstIterPdS_S_S_S_S_S_iiiiiidddddddi_param_19,
	.param .u32 _Z12getFirstIterPdS_S_S_S_S_S_iiiiiidddddddi_param_20
)
{
	.reg .pred 	%p<24>;
	.reg .b32 	%r<66>;
	.reg .b64 	%rd<50>;
	.reg .b64 	%fd<141>;

	ld.param.u64 	%rd9, [_Z12getFirstIterPdS_S_S_S_S_S_iiiiiidddddddi_param_0];
	ld.param.u64 	%rd5, [_Z12getFirstIterPdS_S_S_S_S_S_iiiiiidddddddi_param_3];
	ld.param.u64 	%rd6, [_Z12getFirstIterPdS_S_S_S_S_S_iiiiiidddddddi_param_4];
	ld.param.u32 	%r17, [_Z12getFirstIterPdS_S_S_S_S_S_iiiiiidddddddi_param_7];
	ld.param.u32 	%r23, [_Z12getFirstIterPdS_S_S_S_S_S_iiiiiidddddddi_param_8];
	ld.param.u32 	%r19, [_Z12getFirstIterPdS_S_S_S_S_S_iiiiiidddddddi_param_9];
	ld.param.u32 	%r20, [_Z12getFirstIterPdS_S_S_S_S_S_iiiiiidddddddi_param_10];
	ld.param.u32 	%r21, [_Z12getFirstIterPdS_S_S_S_S_S_iiiiiidddddddi_param_11];
	ld.param.u32 	%r22, [_Z12getFirstIterPdS_S_S_S_S_S_iiiiiidddddddi_param_12];
	ld.param.f64 	%fd21, [_Z12getFirstIterPdS_S_S_S_S_S_iiiiiidddddddi_param_13];
	ld.param.f64 	%fd22, [_Z12getFirstIterPdS_S_S_S_S_S_iiiiiidddddddi_param_14];
	ld.param.f64 	%fd23, [_Z12getFirstIterPdS_S_S_S_S_S_iiiiiidddddddi_param_15];
	ld.param.f64 	%fd24, [_Z12getFirstIterPdS_S_S_S_S_S_iiiiiidddddddi_param_16];
	ld.param.f64 	%fd25, [_Z12getFirstIterPdS_S_S_S_S_S_iiiiiidddddddi_param_17];
	ld.param.f64 	%fd26, [_Z12getFirstIterPdS_S_S_S_S_S_iiiiiidddddddi_param_18];
	ld.param.f64 	%fd27, [_Z12getFirstIterPdS_S_S_S_S_S_iiiiiidddddddi_param_19];
	cvta.to.global.u64 	%rd1, %rd9;
	mov.u32 	%r24, %ctaid.x;
	mov.u32 	%r25, %ntid.x;
	mov.u32 	%r26, %tid.x;
	mad.lo.s32 	%r1, %r24, %r25, %r26;
	mov.u32 	%r27, %ctaid.y;
	mov.u32 	%r28, %ntid.y;
	mov.u32 	%r29, %tid.y;
	mad.lo.s32 	%r30, %r27, %r28, %r29;
	mov.u32 	%r31, %ctaid.z;
	mov.u32 	%r32, %ntid.z;
	mov.u32 	%r33, %tid.z;
	mad.lo.s32 	%r3, %r31, %r32, %r33;
	setp.ge.s32 	%p1, %r1, %r17;
	setp.ge.s32 	%p2, %r30, %r23;
	or.pred  	%p3, %p1, %p2;
	setp.ge.s32 	%p4, %r3, %r19;
	or.pred  	%p5, %p3, %p4;
	@%p5 bra 	$L__BB0_25;
	mov.f64 	%fd28, 0d401921FB54442D18;
	div.rn.f64 	%fd29, %fd28, %fd25;
	mul.f64 	%fd30, %fd24, %fd29;
	add.s32 	%r34, %r20, %r1;
	cvt.rn.f64.s32 	%fd31, %r34;
	mul.f64 	%fd32, %fd30, %fd31;
	mul.f64 	%fd1, %fd21, %fd32;
	abs.f64 	%fd2, %fd1;
	setp.neu.f64 	%p6, %fd2, 0d7FF0000000000000;
	@%p6 bra 	$L__BB0_3;
	mov.f64 	%fd38, 0d0000000000000000;
	mul.rn.f64 	%fd138, %fd1, %fd38;
	mov.b32 	%r63, 0;
	bra.uni 	$L__BB0_5;
$L__BB0_3:
	mul.f64 	%fd33, %fd1, 0d3FE45F306DC9C883;
	cvt.rni.s32.f64 	%r63, %fd33;
	cvt.rn.f64.s32 	%fd34, %r63;
	fma.rn.f64 	%fd35, %fd34, 0dBFF921FB54442D18, %fd1;
	fma.rn.f64 	%fd36, %fd34, 0dBC91A62633145C00, %fd35;
	fma.rn.f64 	%fd138, %fd34, 0dB97B839A252049C0, %fd36;
	setp.ltu.f64 	%p7, %fd2, 0d41E0000000000000;
	@%p7 bra 	$L__BB0_5;
	{ // callseq 0, 0
	.param .b64 param0;
	st.param.f64 	[param0], %fd1;
	.param .align 16 .b8 retval0[16];
	call.uni (retval0), 
	__internal_trig_reduction_slowpathd, 
	(
	param0
	);
	ld.param.f64 	%fd138, [retval0];
	ld.param.b32 	%r63, [retval0+8];
	} // callseq 0
$L__BB0_5:
	shl.b32 	%r37, %r63, 6;
	cvt.u64.u32 	%rd10, %r37;
	and.b64  	%rd11, %rd10, 64;
	mov.u64 	%rd12, __cudart_sin_cos_coeffs;
	add.s64 	%rd13, %rd12, %rd11;
	mul.rn.f64 	%fd39, %fd138, %fd138;
	and.b32  	%r38, %r63, 1;
	setp.eq.b32 	%p8, %r38, 1;
	selp.f64 	%fd40, 0dBDA8FF8320FD8164, 0d3DE5DB65F9785EBA, %p8;
	ld.global.nc.v2.f64 	{%fd41, %fd42}, [%rd13];
	fma.rn.f64 	%fd43, %fd40, %fd39, %fd41;
	fma.rn.f64 	%fd44, %fd43, %fd39, %fd42;
	ld.global.nc.v2.f64 	{%fd45, %fd46}, [%rd13+16];
	fma.rn.f64 	%fd47, %fd44, %fd39, %fd45;
	fma.rn.f64 	%fd48, %fd47, %fd39, %fd46;
	ld.global.nc.v2.f64 	{%fd49, %fd50}, [%rd13+32];
	fma.rn.f64 	%fd51, %fd48, %fd39, %fd49;
	fma.rn.f64 	%fd52, %fd51, %fd39, %fd50;
	fma.rn.f64 	%fd53, %fd52, %fd138, %fd138;
	fma.rn.f64 	%fd54, %fd52, %fd39, 0d3FF0000000000000;
	selp.f64 	%fd55, %fd54, %fd53, %p8;
	and.b32  	%r39, %r63, 2;
	setp.eq.s32 	%p9, %r39, 0;
	mov.f64 	%fd56, 0d0000000000000000;
	sub.f64 	%fd57, %fd56, %fd55;
	selp.f64 	%fd7, %fd55, %fd57, %p9;
	mov.f64 	%fd58, 0d400921FB54442D18;
	div.rn.f64 	%fd59, %fd58, %fd26;
	mul.f64 	%fd60, %fd24, %fd59;
	add.s32 	%r40, %r21, %r30;
	cvt.rn.f64.s32 	%fd61, %r40;
	mul.f64 	%fd62, %fd60, %fd61;
	fma.rn.f64 	%fd8, %fd22, %fd62, 0d400921FB54442D18;
	abs.f64 	%fd9, %fd8;
	setp.neu.f64 	%p10, %fd9, 0d7FF0000000000000;
	@%p10 bra 	$L__BB0_7;
	mov.f64 	%fd68, 0d0000000000000000;
	mul.rn.f64 	%fd139, %fd8, %fd68;
	mov.b32 	%r64, 0;
	bra.uni 	$L__BB0_9;
$L__BB0_7:
	mul.f64 	%fd63, %fd8, 0d3FE45F306DC9C883;
	cvt.rni.s32.f64 	%r64, %fd63;
	cvt.rn.f64.s32 	%fd64, %r64;
	fma.rn.f64 	%fd65, %fd64, 0dBFF921FB54442D18, %fd8;
	fma.rn.f64 	%fd66, %fd64, 0dBC91A62633145C00, %fd65;
	fma.rn.f64 	%fd139, %fd64, 0dB97B839A252049C0, %fd66;
	setp.ltu.f64 	%p11, %fd9, 0d41E0000000000000;
	@%p11 bra 	$L__BB0_9;
	{ // callseq 1, 0
	.param .b64 param0;
	st.param.f64 	[param0], %fd8;
	.param .align 16 .b8 retval0[16];
	call.uni (retval0), 
	__internal_trig_reduction_slowpathd, 
	(
	param0
	);
	ld.param.f64 	%fd139, [retval0];
	ld.param.b32 	%r64, [retval0+8];
	} // callseq 1
$L__BB0_9:
	shl.b32 	%r43, %r64, 6;
	cvt.u64.u32 	%rd14, %r43;
	and.b64  	%rd15, %rd14, 64;
	mov.u64 	%rd16, __cudart_sin_cos_coeffs;
	add.s64 	%rd17, %rd16, %rd15;
	mul.rn.f64 	%fd69, %fd139, %fd139;
	and.b32  	%r44, %r64, 1;
	setp.eq.b32 	%p12, %r44, 1;
	selp.f64 	%fd70, 0dBDA8FF8320FD8164, 0d3DE5DB65F9785EBA, %p12;
	ld.global.nc.v2.f64 	{%fd71, %fd72}, [%rd17];
	fma.rn.f64 	%fd73, %fd70, %fd69, %fd71;
	fma.rn.f64 	%fd74, %fd73, %fd69, %fd72;
	ld.global.nc.v2.f64 	{%fd75, %fd76}, [%rd17+16];
	fma.rn.f64 	%fd77, %fd74, %fd69, %fd75;
	fma.rn.f64 	%fd78, %fd77, %fd69, %fd76;
	ld.global.nc.v2.f64 	{%fd79, %fd80}, [%rd17+32];
	fma.rn.f64 	%fd81, %fd78, %fd69, %fd79;
	fma.rn.f64 	%fd82, %fd81, %fd69, %fd80;
	fma.rn.f64 	%fd83, %fd82, %fd139, %fd139;
	fma.rn.f64 	%fd84, %fd82, %fd69, 0d3FF0000000000000;
	selp.f64 	%fd85, %fd84, %fd83, %p12;
	and.b32  	%r45, %r64, 2;
	setp.eq.s32 	%p13, %r45, 0;
	mov.f64 	%fd86, 0d0000000000000000;
	sub.f64 	%fd87, %fd86, %fd85;
	selp.f64 	%fd88, %fd85, %fd87, %p13;
	mul.f64 	%fd14, %fd7, %fd88;
	mov.f64 	%fd89, 0d401921FB54442D18;
	div.rn.f64 	%fd90, %fd89, %fd27;
	mul.f64 	%fd91, %fd24, %fd90;
	add.s32 	%r46, %r22, %r3;
	cvt.rn.f64.s32 	%fd92, %r46;
	mul.f64 	%fd93, %fd91, %fd92;
	fma.rn.f64 	%fd15, %fd23, %fd93, 0d401921FB54442D18;
	abs.f64 	%fd16, %fd15;
	setp.neu.f64 	%p14, %fd16, 0d7FF0000000000000;
	@%p14 bra 	$L__BB0_11;
	mov.f64 	%fd99, 0d0000000000000000;
	mul.rn.f64 	%fd140, %fd15, %fd99;
	mov.b32 	%r65, 0;
	bra.uni 	$L__BB0_13;
$L__BB0_11:
	mul.f64 	%fd94, %fd15, 0d3FE45F306DC9C883;
	cvt.rni.s32.f64 	%r65, %fd94;
	cvt.rn.f64.s32 	%fd95, %r65;
	fma.rn.f64 	%fd96, %fd95, 0dBFF921FB54442D18, %fd15;
	fma.rn.f64 	%fd97, %fd95, 0dBC91A62633145C00, %fd96;
	fma.rn.f64 	%fd140, %fd95, 0dB97B839A252049C0, %fd97;
	setp.ltu.f64 	%p15, %fd16, 0d41E0000000000000;
	@%p15 bra 	$L__BB0_13;
	{ // callseq 2, 0
	.param .b64 param0;
	st.param.f64 	[param0], %fd15;
	.param .align 16 .b8 retval0[16];
	call.uni (retval0), 
	__internal_trig_reduction_slowpathd, 
	(
	param0
	);
	ld.param.f64 	%fd140, [retval0];
	ld.param.b32 	%r65, [retval0+8];
	} // callseq 2
$L__BB0_13:
	shl.b32 	%r49, %r65, 6;
	cvt.u64.u32 	%rd18, %r49;
	and.b64  	%rd19, %rd18, 64;
	add.s64 	%rd21, %rd16, %rd19;
	mul.rn.f64 	%fd100, %fd140, %fd140;
	and.b32  	%r50, %r65, 1;
	setp.eq.b32 	%p16, %r50, 1;
	selp.f64 	%fd101, 0dBDA8FF8320FD8164, 0d3DE5DB65F9785EBA, %p16;
	ld.global.nc.v2.f64 	{%fd102, %fd103}, [%rd21];
	fma.rn.f64 	%fd104, %fd101, %fd100, %fd102;
	fma.rn.f64 	%fd105, %fd104, %fd100, %fd103;
	ld.global.nc.v2.f64 	{%fd106, %fd107}, [%rd21+16];
	fma.rn.f64 	%fd108, %fd105, %fd100, %fd106;
	fma.rn.f64 	%fd109, %fd108, %fd100, %fd107;
	ld.global.nc.v2.f64 	{%fd110, %fd111}, [%rd21+32];
	fma.rn.f64 	%fd112, %fd109, %fd100, %fd110;
	fma.rn.f64 	%fd113, %fd112, %fd100, %fd111;
	fma.rn.f64 	%fd114, %fd113, %fd140, %fd140;
	fma.rn.f64 	%fd115, %fd113, %fd100, 0d3FF0000000000000;
	selp.f64 	%fd116, %fd115, %fd114, %p16;
	and.b32  	%r51, %r65, 2;
	setp.eq.s32 	%p17, %r51, 0;
	mov.f64 	%fd117, 0d0000000000000000;
	sub.f64 	%fd118, %fd117, %fd116;
	selp.f64 	%fd119, %fd116, %fd118, %p17;
	mul.f64 	%fd120, %fd14, %fd119;
	mov.f64 	%fd121, 0dBCA1A62633145C07;
	mul.rn.f64 	%fd122, %fd121, %fd121;
	fma.rn.f64 	%fd123, %fd122, 0dBDA8FF8320FD8164, 0d3E21EEA7C1EF8528;
	fma.rn.f64 	%fd124, %fd123, %fd122, 0dBE927E4F8E06E6D9;
	fma.rn.f64 	%fd125, %fd124, %fd122, 0d3EFA01A019DDBCE9;
	fma.rn.f64 	%fd126, %fd125, %fd122, 0dBF56C16C16C15D47;
	fma.rn.f64 	%fd127, %fd126, %fd122, 0d3FA5555555555551;
	fma.rn.f64 	%fd128, %fd127, %fd122, 0dBFE0000000000000;
	fma.rn.f64 	%fd129, %fd128, %fd122, 0d3FF0000000000000;
	sub.f64 	%fd130, %fd117, %fd129;
	mul.f64 	%fd131, %fd130, %fd120;
	mul.lo.s32 	%r13, %r23, %r1;
	mul.lo.s32 	%r14, %r13, %r19;
	mul.lo.s32 	%r15, %r19, %r30;
	add.s32 	%r16, %r14, %r15;
	add.s32 	%r52, %r16, %r3;
	mul.wide.s32 	%rd22, %r52, 8;
	add.s64 	%rd2, %rd1, %rd22;
	st.global.f64 	[%rd2], %fd131;
	setp.ne.s32 	%p18, %r1, 0;
	@%p18 bra 	$L__BB0_15;
	ld.param.u64 	%rd46, [_Z12getFirstIterPdS_S_S_S_S_S_iiiiiidddddddi_param_1];
	add.s32 	%r53, %r15, %r3;
	mul.wide.u32 	%rd23, %r53, 8;
	add.s64 	%rd24, %rd1, %rd23;
	ld.global.f64 	%fd132, [%rd24];
	cvta.to.global.u64 	%rd25, %rd46;
	add.s64 	%rd26, %rd25, %rd23;
	st.global.f64 	[%rd26], %fd132;
$L__BB0_15:
	add.s32 	%r54, %r17, -1;
	setp.ne.s32 	%p19, %r1, %r54;
	@%p19 bra 	$L__BB0_17;
	ld.param.u64 	%rd47, [_Z12getFirstIterPdS_S_S_S_S_S_iiiiiidddddddi_param_2];
	ld.global.f64 	%fd133, [%rd2];
	add.s32 	%r55, %r15, %r3;
	cvta.to.global.u64 	%rd27, %rd47;
	mul.wide.u32 	%rd28, %r55, 8;
	add.s64 	%rd29, %rd27, %rd28;
	st.global.f64 	[%rd29], %fd133;
$L__BB0_17:
	setp.ne.s32 	%p20, %r30, 0;
	@%p20 bra 	$L__BB0_19;
	add.s32 	%r56, %r14, %r3;
	mul.wide.s32 	%rd30, %r56, 8;
	add.s64 	%rd31, %rd1, %rd30;
	ld.global.f64 	%fd134, [%rd31];
	mad.lo.s32 	%r57, %r19, %r1, %r3;
	cvta.to.global.u64 	%rd32, %rd5;
	mul.wide.s32 	%rd33, %r57, 8;
	add.s64 	%rd34, %rd32, %rd33;
	st.global.f64 	[%rd34], %fd134;
$L__BB0_19:
	add.s32 	%r58, %r23, -1;
	setp.ne.s32 	%p21, %r30, %r58;
	@%p21 bra 	$L__BB0_21;
	ld.global.f64 	%fd135, [%rd2];
	mad.lo.s32 	%r59, %r19, %r1, %r3;
	cvta.to.global.u64 	%rd35, %rd6;
	mul.wide.s32 	%rd36, %r59, 8;
	add.s64 	%rd37, %rd35, %rd36;
	st.global.f64 	[%rd37], %fd135;
$L__BB0_21:
	setp.ne.s32 	%p22, %r3, 0;
	@%p22 bra 	$L__BB0_23;
	ld.param.u64 	%rd48, [_Z12getFirstIterPdS_S_S_S_S_S_iiiiiidddddddi_param_5];
	mul.wide.s32 	%rd38, %r16, 8;
	add.s64 	%rd39, %rd1, %rd38;
	ld.global.f64 	%fd136, [%rd39];
	add.s32 	%r60, %r13, %r30;
	cvta.to.global.u64 	%rd40, %rd48;
	mul.wide.s32 	%rd41, %r60, 8;
	add.s64 	%rd42, %rd40, %rd41;
	st.global.f64 	[%rd42], %fd136;
$L__BB0_23:
	add.s32 	%r61, %r19, -1;
	setp.ne.s32 	%p23, %r3, %r61;
	@%p23 bra 	$L__BB0_25;
	ld.param.u64 	%rd49, [_Z12getFirstIterPdS_S_S_S_S_S_iiiiiidddddddi_param_6];
	ld.global.f64 	%fd137, [%rd2];
	add.s32 	%r62, %r13, %r30;
	cvta.to.global.u64 	%rd43, %rd49;
	mul.wide.s32 	%rd44, %r62, 8;
	add.s64 	%rd45, %rd43, %rd44;
	st.global.f64 	[%rd45], %fd137;
$L__BB0_25:
	ret;

}
	// .globl	_Z13getSecondIterPdS_S_S_S_S_S_S_S_S_S_S_S_S_iiiiiiiiiiiiddddidddi
.visible .entry _Z13getSecondIterPdS_S_S_S_S_S_S_S_S_S_S_S_S_iiiiiiiiiiiiddddidddi(
	.param .u64 .ptr .align 1 _Z13getSecondIterPdS_S_S_S_S_S_S_S_S_S_S_S_S_iiiiiiiiiiiiddddidddi_param_0,
	.param .u64 .ptr .align 1 _Z13getSecondIterPdS_S_S_S_S_S_S_S_S_S_S_S_S_iiiiiiiiiiiiddddidddi_param_1,
	.param .u64 .ptr .align 1 _Z13getSecondIterPdS_S_S_S_S_S_S_S_S_S_S_S_S_iiiiiiiiiiiiddddidddi_param_2,
	.param .u64 .ptr .align 1 _Z13getSecondIterPdS_S_S_S_S_S_S_S_S_S_S_S_S_iiiiiiiiiiiiddddidddi_param_3,
	.param .u64 .ptr .align 1 _Z13getSecondIterPdS_S_S_S_S_S_S_S_S_S_S_S_S_iiiiiiiiiiiiddddidddi_param_4,
	.param .u64 .ptr .align 1 _Z13getSecondIterPdS_S_S_S_S_S_S_S_S_S_S_S_S_iiiiiiiiiiiiddddidddi_param_5,
	.param .u64 .ptr .align 1 _Z13getSecondIterPdS_S_S_S_S_S_S_S_S_S_S_S_S_iiiiiiiiiiiiddddidddi_param_6,
	.param .u64 .ptr .align 1 _Z13getSecondIterPdS_S_S_S_S_S_S_S_S_S_S_S_S_iiiiiiiiiiiiddddidddi_param_7,
	.param .u64 .ptr .align 1 _Z13getSecondIterPdS_S_S_S_S_S_S_S_S_S_S_S_S_iiiiiiiiiiiiddddidddi_param_8,
	.param .u64 .ptr .align 1 _Z13getSecondIterPdS_S_S_S_S_S_S_S_S_S_S_S_S_iiiiiiiiiiiiddddidddi_param_9,
	.param .u64 .ptr .align 1 _Z13getSecondIterPdS_S_S_S_S_S_S_S_S_S_S_S_S_iiiiiiiiiiiiddddidddi_param_10,
	.param .u64 .ptr .align 1 _Z13getSecondIterPdS_S_S_S_S_S_S_S_S_S_S_S_S_iiiiiiiiiiiiddddidddi_param_11,
	.param .u64 .ptr .align 1 _Z13getSecondIterPdS_S_S_S_S_S_S_S_S_S_S_S_S_iiiiiiiiiiiiddddidddi_param_12,
	.param .u64 .ptr .align 1 _Z13getSecondIterPdS_S_S_S_S_S_S_S_S_S_S_S_S_iiiiiiiiiiiiddddidddi_param_13,
	.param .u32 _Z13getSecondIterPdS_S_S_S_S_S_S_S_S_S_S_S_S_iiiiiiiiiiiiddddidddi_param_14,
	.param .u32 _Z13getSecondIterPdS_S_S_S_S_S_S_S_S_S_S_S_S_iiiiiiiiiiiiddddidddi_param_15,
	.param .u32 _Z13getSecondIterPdS_S_S_S_S_S_S_S_S_S_S_S_S_iiiiiiiiiiiiddddidddi_param_16,
	.param .u32 _Z13getSecondIterPdS_S_S_S_S_S_S_S_S_S_S_S_S_iiiiiiiiiiiiddddidddi_param_17,
	.param .u32 _Z13getSecondIterPdS_S_S_S_S_S_S_S_S_S_S_S_S_iiiiiiiiiiiiddddidddi_param_18,
	.param .u32 _Z13getSecondIterPdS_S_S_S_S_S_S_S_S_S_S_S_S_iiiiiiiiiiiiddddidddi_param_19,
	.param .u32 _Z13getSecondIterPdS_S_S_S_S_S_S_S_S_S_S_S_S_iiiiiiiiiiiiddddidddi_param_20,
	.param .u32 _Z13getSecondIterPdS_S_S_S_S_S_S_S_S_S_S_S_S_iiiiiiiiiiiiddddidddi_param_21,
	.param .u32 _Z13getSecondIterPdS_S_S_S_S_S_S_S_S_S_S_S_S_iiiiiiiiiiiiddddidddi_param_22,
	.param .u32 _Z13getSecondIterPdS_S_S_S_S_S_S_S_S_S_S_S_S_iiiiiiiiiiiiddddidddi_param_23,
	.param .u32 _Z13getSecondIterPdS_S_S_S_S_S_S_S_S_S_S_S_S_iiiiiiiiiiiiddddidddi_param_24,
	.param .u32 _Z13getSecondIterPdS_S_S_S_S_S_S_S_S_S_S_S_S_iiiiiiiiiiiiddddidddi_param_25,
	.param .f64 _Z13getSecondIterPdS_S_S_S_S_S_S_S_S_S_S_S_S_iiiiiiiiiiiiddddidddi_param_26,
	.param .f64 _Z13getSecondIterPdS_S_S_S_S_S_S_S_S_S_S_S_S_iiiiiiiiiiiiddddidddi_param_27,
	.param .f64 _Z13getSecondIterPdS_S_S_S_S_S_S_S_S_S_S_S_S_iiiiiiiiiiiiddddidddi_param_28,
	.param .f64 _Z13getSecondIterPdS_S_S_S_S_S_S_S_S_S_S_S_S_iiiiiiiiiiiiddddidddi_param_29,
	.param .u32 _Z13getSecondIterPdS_S_S_S_S_S_S_S_S_S_S_S_S_iiiiiiiiiiiiddddidddi_param_30,
	.param .f64 _Z13getSecondIterPdS_S_S_S_S_S_S_S_S_S_S_S_S_iiiiiiiiiiiiddddidddi_param_31,
	.param .f64 _Z13getSecondIterPdS_S_S_S_S_S_S_S_S_S_S_S_S_iiiiiiiiiiiiddddidddi_param_32,
	.param .f64 _Z13getSecondIterPdS_S_S_S_S_S_S_S_S_S_S_S_S_iiiiiiiiiiiiddddidddi_param_33,
	.param .u32 _Z13getSecondIterPdS_S_S_S_S_S_S_S_S_S_S_S_S_iiiiiiiiiiiiddddidddi_param_34
)
{
	.reg .pred 	%p<71>;
	.reg .b32 	%r<118>;
	.reg .b64 	%rd<99>;
	.reg .b64 	%fd<239>;

	ld.param.u64 	%rd20, [_Z13getSecondIterPdS_S_S_S_S_S_S_S_S_S_S_S_S_iiiiiiiiiiiiddddidddi_param_0];
	ld.param.u64 	%rd21, [_Z13getSecondIterPdS_S_S_S_S_S_S_S_S_S_S_S_S_iiiiiiiiiiiiddddidddi_param_1];
	ld.param.u64 	%rd10, [_Z13getSecondIterPdS_S_S_S_S_S_S_S_S_S_S_S_S_iiiiiiiiiiiiddddidddi_param_3];
	ld.param.u64 	%rd11, [_Z13getSecondIterPdS_S_S_S_S_S_S_S_S_S_S_S_S_iiiiiiiiiiiiddddidddi_param_4];
	ld.param.u64 	%rd13, [_Z13getSecondIterPdS_S_S_S_S_S_S_S_S_S_S_S_S_iiiiiiiiiiiiddddidddi_param_6];
	ld.param.u64 	%rd14, [_Z13getSecondIterPdS_S_S_S_S_S_S_S_S_S_S_S_S_iiiiiiiiiiiiddddidddi_param_7];
	ld.param.u64 	%rd22, [_Z13getSecondIterPdS_S_S_S_S_S_S_S_S_S_S_S_S_iiiiiiiiiiiiddddidddi_param_8];
	ld.param.u64 	%rd15, [_Z13getSecondIterPdS_S_S_S_S_S_S_S_S_S_S_S_S_iiiiiiiiiiiiddddidddi_param_9];
	ld.param.u64 	%rd16, [_Z13getSecondIterPdS_S_S_S_S_S_S_S_S_S_S_S_S_iiiiiiiiiiiiddddidddi_param_10];
	ld.param.u64 	%rd17, [_Z13getSecondIterPdS_S_S_S_S_S_S_S_S_S_S_S_S_iiiiiiiiiiiiddddidddi_param_11];
	ld.param.u64 	%rd18, [_Z13getSecondIterPdS_S_S_S_S_S_S_S_S_S_S_S_S_iiiiiiiiiiiiddddidddi_param_12];
	ld.param.u64 	%rd19, [_Z13getSecondIterPdS_S_S_S_S_S_S_S_S_S_S_S_S_iiiiiiiiiiiiddddidddi_param_13];
	ld.param.u32 	%r31, [_Z13getSecondIterPdS_S_S_S_S_S_S_S_S_S_S_S_S_iiiiiiiiiiiiddddidddi_param_14];
	ld.param.u32 	%r45, [_Z13getSecondIterPdS_S_S_S_S_S_S_S_S_S_S_S_S_iiiiiiiiiiiiddddidddi_param_15];
	ld.param.u32 	%r33, [_Z13getSecondIterPdS_S_S_S_S_S_S_S_S_S_S_S_S_iiiiiiiiiiiiddddidddi_param_16];
	ld.param.u32 	%r34, [_Z13getSecondIterPdS_S_S_S_S_S_S_S_S_S_S_S_S_iiiiiiiiiiiiddddidddi_param_17];
	ld.param.u32 	%r35, [_Z13getSecondIterPdS_S_S_S_S_S_S_S_S_S_S_S_S_iiiiiiiiiiiiddddidddi_param_18];
	ld.param.u32 	%r36, [_Z13getSecondIterPdS_S_S_S_S_S_S_S_S_S_S_S_S_iiiiiiiiiiiiddddidddi_param_19];
	ld.param.u32 	%r37, [_Z13getSecondIterPdS_S_S_S_S_S_S_S_S_S_S_S_S_iiiiiiiiiiiiddddidddi_param_20];
	ld.param.u32 	%r38, [_Z13getSecondIterPdS_S_S_S_S_S_S_S_S_S_S_S_S_iiiiiiiiiiiiddddidddi_param_21];
	ld.param.u32 	%r39, [_Z13getSecondIterPdS_S_S_S_S_S_S_S_S_S_S_S_S_iiiiiiiiiiiiddddidddi_param_22];
	ld.param.u32 	%r40, [_Z13getSecondIterPdS_S_S_S_S_S_S_S_S_S_S_S_S_iiiiiiiiiiiiddddidddi_param_23];
	ld.param.u32 	%r41, [_Z13getSecondIterPdS_S_S_S_S_S_S_S_S_S_S_S_S_iiiiiiiiiiiiddddidddi_param_24];
	ld.param.u32 	%r42, [_Z13getSecondIterPdS_S_S_S_S_S_S_S_S_S_S_S_S_iiiiiiiiiiiiddddidddi_param_25];
	ld.param.f64 	%fd59, [_Z13getSecondIterPdS_S_S_S_S_S_S_S_S_S_S_S_S_iiiiiiiiiiiiddddidddi_param_26];
	ld.param.f64 	%fd60, [_Z13getSecondIterPdS_S_S_S_S_S_S_S_S_S_S_S_S_iiiiiiiiiiiiddddidddi_param_27];
	ld.param.f64 	%fd61, [_Z13getSecondIterPdS_S_S_S_S_S_S_S_S_S_S_S_S_iiiiiiiiiiiiddddidddi_param_28];
	ld.param.f64 	%fd62, [_Z13getSecondIterPdS_S_S_S_S_S_S_S_S_S_S_S_S_iiiiiiiiiiiiddddidddi_param_29];
	ld.param.u32 	%r43, [_Z13getSecondIterPdS_S_S_S_S_S_S_S_S_S_S_S_S_iiiiiiiiiiiiddddidddi_param_30];
	ld.param.f64 	%fd63, [_Z13getSecondIterPdS_S_S_S_S_S_S_S_S_S_S_S_S_iiiiiiiiiiiiddddidddi_param_31];
	ld.param.f64 	%fd64, [_Z13getSecondIterPdS_S_S_S_S_S_S_S_S_S_S_S_S_iiiiiiiiiiiiddddidddi_param_32];
	ld.param.f64 	%fd65, [_Z13getSecondIterPdS_S_S_S_S_S_S_S_S_S_S_S_S_iiiiiiiiiiiiddddidddi_param_33];
	cvta.to.global.u64 	%rd1, %rd20;
	cvta.to.global.u64 	%rd2, %rd22;
	cvta.to.global.u64 	%rd3, %rd21;
	mov.u32 	%r46, %ctaid.x;
	mov.u32 	%r47, %ntid.x;
	mov.u32 	%r48, %tid.x;
	mad.lo.s32 	%r1, %r46, %r47, %r48;
	mov.u32 	%r49, %ctaid.y;
	mov.u32 	%r50, %ntid.y;
	mov.u32 	%r51, %tid.y;
	mad.lo.s32 	%r52, %r49, %r50, %r51;
	mov.u32 	%r53, %ctaid.z;
	mov.u32 	%r54, %ntid.z;
	mov.u32 	%r55, %tid.z;
	mad.lo.s32 	%r3, %r53, %r54, %r55;
	setp.ge.s32 	%p1, %r1, %r31;
	setp.ge.s32 	%p2, %r52, %r45;
	or.pred  	%p3, %p1, %p2;
	setp.ge.s32 	%p4, %r3, %r33;
	or.pred  	%p5, %p3, %p4;
	@%p5 bra 	$L__BB1_69;
	neg.s32 	%r56, %r1;
	setp.eq.s32 	%p6, %r34, %r56;
	@%p6 bra 	$L__BB1_5;
	add.s32 	%r4, %r37, -1;
	setp.eq.s32 	%p7, %r40, %r4;
	add.s32 	%r5, %r31, -1;
	setp.eq.s32 	%p8, %r1, %r5;
	and.pred  	%p9, %p7, %p8;
	neg.s32 	%r57, %r52;
	setp.eq.s32 	%p10, %r35, %r57;
	or.pred  	%p11, %p9, %p10;
	@%p11 bra 	$L__BB1_5;
	add.s32 	%r6, %r38, -1;
	setp.eq.s32 	%p12, %r41, %r6;
	add.s32 	%r7, %r45, -1;
	setp.eq.s32 	%p13, %r52, %r7;
	and.pred  	%p14, %p12, %p13;
	neg.s32 	%r58, %r3;
	setp.eq.s32 	%p15, %r36, %r58;
	or.pred  	%p16, %p14, %p15;
	@%p16 bra 	$L__BB1_5;
	add.s32 	%r8, %r39, -1;
	setp.ne.s32 	%p17, %r42, %r8;
	add.s32 	%r9, %r33, -1;
	setp.ne.s32 	%p18, %r3, %r9;
	or.pred  	%p19, %p17, %p18;
	@%p19 bra 	$L__BB1_23;
$L__BB1_5:
	mov.f64 	%fd91, 0d401921FB54442D18;
	div.rn.f64 	%fd92, %fd91, %fd63;
	mul.f64 	%fd93, %fd62, %fd92;
	add.s32 	%r86, %r34, %r1;
	cvt.rn.f64.s32 	%fd94, %r86;
	mul.f64 	%fd95, %fd93, %fd94;
	mul.f64 	%fd1, %fd59, %fd95;
	abs.f64 	%fd2, %fd1;
	setp.neu.f64 	%p55, %fd2, 0d7FF0000000000000;
	@%p55 bra 	$L__BB1_7;
	mov.f64 	%fd101, 0d0000000000000000;
	mul.rn.f64 	%fd225, %fd1, %fd101;
	mov.b32 	%r113, 0;
	bra.uni 	$L__BB1_9;
$L__BB1_7:
	mul.f64 	%fd96, %fd1, 0d3FE45F306DC9C883;
	cvt.rni.s32.f64 	%r113, %fd96;
	cvt.rn.f64.s32 	%fd97, %r113;
	fma.rn.f64 	%fd98, %fd97, 0dBFF921FB54442D18, %fd1;
	fma.rn.f64 	%fd99, %fd97, 0dBC91A62633145C00, %fd98;
	fma.rn.f64 	%fd225, %fd97, 0dB97B839A252049C0, %fd99;
	setp.ltu.f64 	%p56, %fd2, 0d41E0000000000000;
	@%p56 bra 	$L__BB1_9;
	{ // callseq 3, 0
	.param .b64 param0;
	st.param.f64 	[param0], %fd1;
	.param .align 16 .b8 retval0[16];
	call.uni (retval0), 
	__internal_trig_reduction_slowpathd, 
	(
	param0
	);
	ld.param.f64 	%fd225, [retval0];
	ld.param.b32 	%r113, [retval0+8];
	} // callseq 3
$L__BB1_9:
	shl.b32 	%r89, %r113, 6;
	cvt.u64.u32 	%rd79, %r89;
	and.b64  	%rd80, %rd79, 64;
	mov.u64 	%rd81, __cudart_sin_cos_coeffs;
	add.s64 	%rd82, %rd81, %rd80;
	mul.rn.f64 	%fd102, %fd225, %fd225;
	and.b32  	%r90, %r113, 1;
	setp.eq.b32 	%p57, %r90, 1;
	selp.f64 	%fd103, 0dBDA8FF8320FD8164, 0d3DE5DB65F9785EBA, %p57;
	ld.global.nc.v2.f64 	{%fd104, %fd105}, [%rd82];
	fma.rn.f64 	%fd106, %fd103, %fd102, %fd104;
	fma.rn.f64 	%fd107, %fd106, %fd102, %fd105;
	ld.global.nc.v2.f64 	{%fd108, %fd109}, [%rd82+16];
	fma.rn.f64 	%fd110, %fd107, %fd102, %fd108;
	fma.rn.f64 	%fd111, %fd110, %fd102, %fd109;
	ld.global.nc.v2.f64 	{%fd112, %fd113}, [%rd82+32];
	fma.rn.f64 	%fd114, %fd111, %fd102, %fd112;
	fma.rn.f64 	%fd115, %fd114, %fd102, %fd113;
	fma.rn.f64 	%fd116, %fd115, %fd225, %fd225;
	fma.rn.f64 	%fd117, %fd115, %fd102, 0d3FF0000000000000;
	selp.f64 	%fd118, %fd117, %fd116, %p57;
	and.b32  	%r91, %r113, 2;
	setp.eq.s32 	%p58, %r91, 0;
	mov.f64 	%fd119, 0d0000000000000000;
	sub.f64 	%fd120, %fd119, %fd118;
	selp.f64 	%fd7, %fd118, %fd120, %p58;
	mov.f64 	%fd121, 0d400921FB54442D18;
	div.rn.f64 	%fd122, %fd121, %fd64;
	mul.f64 	%fd123, %fd62, %fd122;
	add.s32 	%r92, %r35, %r52;
	cvt.rn.f64.s32 	%fd124, %r92;
	mul.f64 	%fd125, %fd123, %fd124;
	fma.rn.f64 	%fd8, %fd60, %fd125, 0d400921FB54442D18;
	abs.f64 	%fd9, %fd8;
	setp.neu.f64 	%p59, %fd9, 0d7FF0000000000000;
	@%p59 bra 	$L__BB1_11;
	mov.f64 	%fd131, 0d0000000000000000;
	mul.rn.f64 	%fd226, %fd8, %fd131;
	mov.b32 	%r114, 0;
	bra.uni 	$L__BB1_13;
$L__BB1_11:
	mul.f64 	%fd126, %fd8, 0d3FE45F306DC9C883;
	cvt.rni.s32.f64 	%r114, %fd126;
	cvt.rn.f64.s32 	%fd127, %r114;
	fma.rn.f64 	%fd128, %fd127, 0dBFF921FB54442D18, %fd8;
	fma.rn.f64 	%fd129, %fd127, 0dBC91A62633145C00, %fd128;
	fma.rn.f64 	%fd226, %fd127, 0dB97B839A252049C0, %fd129;
	setp.ltu.f64 	%p60, %fd9, 0d41E0000000000000;
	@%p60 bra 	$L__BB1_13;
	{ // callseq 4, 0
	.param .b64 param0;
	st.param.f64 	[param0], %fd8;
	.param .align 16 .b8 retval0[16];
	call.uni (retval0), 
	__internal_trig_reduction_slowpathd, 
	(
	param0
	);
	ld.param.f64 	%fd226, [retval0];
	ld.param.b32 	%r114, [retval0+8];
	} // callseq 4
$L__BB1_13:
	shl.b32 	%r95, %r114, 6;
	cvt.u64.u32 	%rd83, %r95;
	and.b64  	%rd84, %rd83, 64;
	add.s64 	%rd86, %rd81, %rd84;
	mul.rn.f64 	%fd132, %fd226, %fd226;
	and.b32  	%r96, %r114, 1;
	setp.eq.b32 	%p61, %r96, 1;
	selp.f64 	%fd133, 0dBDA8FF8320FD8164, 0d3DE5DB65F9785EBA, %p61;
	ld.global.nc.v2.f64 	{%fd134, %fd135}, [%rd86];
	fma.rn.f64 	%fd136, %fd133, %fd132, %fd134;
	fma.rn.f64 	%fd137, %fd136, %fd132, %fd135;
	ld.global.nc.v2.f64 	{%fd138, %fd139}, [%rd86+16];
	fma.rn.f64 	%fd140, %fd137, %fd132, %fd138;
	fma.rn.f64 	%fd141, %fd140, %fd132, %fd139;
	ld.global.nc.v2.f64 	{%fd142, %fd143}, [%rd86+32];
	fma.rn.f64 	%fd144, %fd141, %fd132, %fd142;
	fma.rn.f64 	%fd145, %fd144, %fd132, %fd143;
	fma.rn.f64 	%fd146, %fd145, %fd226, %fd226;
	fma.rn.f64 	%fd147, %fd145, %fd132, 0d3FF0000000000000;
	selp.f64 	%fd148, %fd147, %fd146, %p61;
	and.b32  	%r97, %r114, 2;
	setp.eq.s32 	%p62, %r97, 0;
	mov.f64 	%fd149, 0d0000000000000000;
	sub.f64 	%fd150, %fd149, %fd148;
	selp.f64 	%fd151, %fd148, %fd150, %p62;
	mul.f64 	%fd14, %fd7, %fd151;
	mov.f64 	%fd152, 0d401921FB54442D18;
	div.rn.f64 	%fd153, %fd152, %fd65;
	mul.f64 	%fd154, %fd62, %fd153;
	add.s32 	%r98, %r36, %r3;
	cvt.rn.f64.s32 	%fd155, %r98;
	mul.f64 	%fd156, %fd154, %fd155;
	fma.rn.f64 	%fd15, %fd61, %fd156, 0d401921FB54442D18;
	abs.f64 	%fd16, %fd15;
	setp.neu.f64 	%p63, %fd16, 0d7FF0000000000000;
	@%p63 bra 	$L__BB1_15;
	mov.f64 	%fd162, 0d0000000000000000;
	mul.rn.f64 	%fd227, %fd15, %fd162;
	mov.b32 	%r115, 0;
	bra.uni 	$L__BB1_17;
$L__BB1_15:
	mul.f64 	%fd157, %fd15, 0d3FE45F306DC9C883;
	cvt.rni.s32.f64 	%r115, %fd157;
	cvt.rn.f64.s32 	%fd158, %r115;
	fma.rn.f64 	%fd159, %fd158, 0dBFF921FB54442D18, %fd15;
	fma.rn.f64 	%fd160, %fd158, 0dBC91A62633145C00, %fd159;
	fma.rn.f64 	%fd227, %fd158, 0dB97B839A252049C0, %fd160;
	setp.ltu.f64 	%p64, %fd16, 0d41E0000000000000;
	@%p64 bra 	$L__BB1_17;
	{ // callseq 5, 0
	.param .b64 param0;
	st.param.f64 	[param0], %fd15;
	.param .align 16 .b8 retval0[16];
	call.uni (retval0), 
	__internal_trig_reduction_slowpathd, 
	(
	param0
	);
	ld.param.f64 	%fd227, [retval0];
	ld.param.b32 	%r115, [retval0+8];
	} // callseq 5
$L__BB1_17:
	ld.param.u32 	%r112, [_Z13getSecondIterPdS_S_S_S_S_S_S_S_S_S_S_S_S_iiiiiiiiiiiiddddidddi_param_34];
	shl.b32 	%r101, %r115, 6;
	cvt.u64.u32 	%rd87, %r101;
	and.b64  	%rd88, %rd87, 64;
	add.s64 	%rd90, %rd81, %rd88;
	mul.rn.f64 	%fd163, %fd227, %fd227;
	and.b32  	%r102, %r115, 1;
	setp.eq.b32 	%p65, %r102, 1;
	selp.f64 	%fd164, 0dBDA8FF8320FD8164, 0d3DE5DB65F9785EBA, %p65;
	ld.global.nc.v2.f64 	{%fd165, %fd166}, [%rd90];
	fma.rn.f64 	%fd167, %fd164, %fd163, %fd165;
	fma.rn.f64 	%fd168, %fd167, %fd163, %fd166;
	ld.global.nc.v2.f64 	{%fd169, %fd170}, [%rd90+16];
	fma.rn.f64 	%fd171, %fd168, %fd163, %fd169;
	fma.rn.f64 	%fd172, %fd171, %fd163, %fd170;
	ld.global.nc.v2.f64 	{%fd173, %fd174}, [%rd90+32];
	fma.rn.f64 	%fd175, %fd172, %fd163, %fd173;
	fma.rn.f64 	%fd176, %fd175, %fd163, %fd174;
	fma.rn.f64 	%fd177, %fd176, %fd227, %fd227;
	fma.rn.f64 	%fd178, %fd176, %fd163, 0d3FF0000000000000;
	selp.f64 	%fd179, %fd178, %fd177, %p65;
	and.b32  	%r103, %r115, 2;
	setp.eq.s32 	%p66, %r103, 0;
	mov.f64 	%fd180, 0d0000000000000000;
	sub.f64 	%fd181, %fd180, %fd179;
	selp.f64 	%fd182, %fd179, %fd181, %p66;
	mul.f64 	%fd21, %fd14, %fd182;
	mul.f64 	%fd183, %fd63, %fd63;
	mov.f64 	%fd184, 0d4010000000000000;
	div.rn.f64 	%fd185, %fd184, %fd183;
	mul.f64 	%fd186, %fd64, %fd64;
	rcp.rn.f64 	%fd187, %fd186;
	add.f64 	%fd188, %fd185, %fd187;
	mul.f64 	%fd189, %fd65, %fd65;
	div.rn.f64 	%fd190, %fd184, %fd189;
	add.f64 	%fd191, %fd188, %fd190;
	sqrt.rn.f64 	%fd192, %fd191;
	mul.f64 	%fd193, %fd192, 0d400921FB54442D18;
	cvt.rn.f64.s32 	%fd194, %r43;
	mul.f64 	%fd195, %fd193, %fd194;
	cvt.rn.f64.s32 	%fd196, %r112;
	div.rn.f64 	%fd197, %fd195, %fd196;
	add.f64 	%fd22, %fd197, 0d400921FB54442D18;
	abs.f64 	%fd23, %fd22;
	setp.neu.f64 	%p67, %fd23, 0d7FF0000000000000;
	@%p67 bra 	$L__BB1_19;
	mov.f64 	%fd203, 0d0000000000000000;
	mul.rn.f64 	%fd229, %fd22, %fd203;
	mov.b32 	%r117, 1;
	bra.uni 	$L__BB1_22;
$L__BB1_19:
	mul.f64 	%fd198, %fd22, 0d3FE45F306DC9C883;
	cvt.rni.s32.f64 	%r116, %fd198;
	cvt.rn.f64.s32 	%fd199, %r116;
	fma.rn.f64 	%fd200, %fd199, 0dBFF921FB54442D18, %fd22;
	fma.rn.f64 	%fd201, %fd199, 0dBC91A62633145C00, %fd200;
	fma.rn.f64 	%fd229, %fd199, 0dB97B839A252049C0, %fd201;
	setp.ltu.f64 	%p68, %fd23, 0d41E0000000000000;
	@%p68 bra 	$L__BB1_21;
	{ // callseq 6, 0
	.param .b64 param0;
	st.param.f64 	[param0], %fd22;
	.param .align 16 .b8 retval0[16];
	call.uni (retval0), 
	__internal_trig_reduction_slowpathd, 
	(
	param0
	);
	ld.param.f64 	%fd229, [retval0];
	ld.param.b32 	%r116, [retval0+8];
	} // callseq 6
$L__BB1_21:
	add.s32 	%r117, %r116, 1;
$L__BB1_22:
	shl.b32 	%r106, %r117, 6;
	cvt.u64.u32 	%rd91, %r106;
	and.b64  	%rd92, %rd91, 64;
	add.s64 	%rd94, %rd81, %rd92;
	mul.rn.f64 	%fd204, %fd229, %fd229;
	and.b32  	%r107, %r117, 1;
	setp.eq.b32 	%p69, %r107, 1;
	selp.f64 	%fd205, 0dBDA8FF8320FD8164, 0d3DE5DB65F9785EBA, %p69;
	ld.global.nc.v2.f64 	{%fd206, %fd207}, [%rd94];
	fma.rn.f64 	%fd208, %fd205, %fd204, %fd206;
	fma.rn.f64 	%fd209, %fd208, %fd204, %fd207;
	ld.global.nc.v2.f64 	{%fd210, %fd211}, [%rd94+16];
	fma.rn.f64 	%fd212, %fd209, %fd204, %fd210;
	fma.rn.f64 	%fd213, %fd212, %fd204, %fd211;
	ld.global.nc.v2.f64 	{%fd214, %fd215}, [%rd94+32];
	fma.rn.f64 	%fd216, %fd213, %fd204, %fd214;
	fma.rn.f64 	%fd217, %fd216, %fd204, %fd215;
	fma.rn.f64 	%fd218, %fd217, %fd229, %fd229;
	fma.rn.f64 	%fd219, %fd217, %fd204, 0d3FF0000000000000;
	selp.f64 	%fd220, %fd219, %fd218, %p69;
	and.b32  	%r108, %r117, 2;
	setp.eq.s32 	%p70, %r108, 0;
	mov.f64 	%fd221, 0d0000000000000000;
	sub.f64 	%fd222, %fd221, %fd220;
	selp.f64 	%fd223, %fd220, %fd222, %p70;
	mul.f64 	%fd224, %fd21, %fd223;
	mad.lo.s32 	%r109, %r45, %r1, %r52;
	mad.lo.s32 	%r110, %r109, %r33, %r3;
	mul.wide.s32 	%rd95, %r110, 8;
	add.s64 	%rd96, %rd1, %rd95;
	st.global.f64 	[%rd96], %fd224;
	bra.uni 	$L__BB1_69;
$L__BB1_23:
	setp.gt.s32 	%p20, %r1, 0;
	mad.lo.s32 	%r24, %r33, %r52, %r3;
	mul.wide.u32 	%rd23, %r24, 8;
	add.s64 	%rd4, %rd2, %rd23;
	cvta.to.global.u64 	%rd24, %rd15;
	add.s64 	%rd5, %rd24, %rd23;
	@%p20 bra 	$L__BB1_25;
	ld.global.f64 	%fd230, [%rd4];
	bra.uni 	$L__BB1_28;
$L__BB1_25:
	setp.le.s32 	%p21, %r1, %r31;
	@%p21 bra 	$L__BB1_27;
	ld.global.f64 	%fd230, [%rd5];
	bra.uni 	$L__BB1_28;
$L__BB1_27:
	add.s32 	%r59, %r1, -1;
	mad.lo.s32 	%r60, %r45, %r59, %r52;
	mad.lo.s32 	%r61, %r60, %r33, %r3;
	mul.wide.u32 	%rd25, %r61, 8;
	add.s64 	%rd26, %rd3, %rd25;
	ld.global.f64 	%fd230, [%rd26];
$L__BB1_28:
	add.s32 	%r25, %r1, 1;
	setp.gt.s32 	%p22, %r1, -2;
	@%p22 bra 	$L__BB1_30;
	ld.global.f64 	%fd231, [%rd4];
	bra.uni 	$L__BB1_33;
$L__BB1_30:
	setp.lt.s32 	%p23, %r25, %r31;
	@%p23 bra 	$L__BB1_32;
	ld.global.f64 	%fd231, [%rd5];
	bra.uni 	$L__BB1_33;
$L__BB1_32:
	mad.lo.s32 	%r62, %r45, %r25, %r52;
	mad.lo.s32 	%r63, %r62, %r33, %r3;
	mul.wide.u32 	%rd27, %r63, 8;
	add.s64 	%rd28, %rd3, %rd27;
	ld.global.f64 	%fd231, [%rd28];
$L__BB1_33:
	add.s32 	%r26, %r52, -1;
	setp.lt.s32 	%p24, %r1, 0;
	@%p24 bra 	$L__BB1_46;
	setp.ne.s32 	%p25, %r52, 0;
	mad.lo.s32 	%r27, %r33, %r1, %r3;
	cvta.to.global.u64 	%rd29, %rd17;
	mul.wide.u32 	%rd30, %r27, 8;
	add.s64 	%rd6, %rd29, %rd30;
	@%p25 bra 	$L__BB1_36;
	cvta.to.global.u64 	%rd33, %rd16;
	mul.wide.u32 	%rd34, %r27, 8;
	add.s64 	%rd35, %rd33, %rd34;
	ld.global.f64 	%fd232, [%rd35];
	bra.uni 	$L__BB1_39;
$L__BB1_36:
	setp.le.u32 	%p26, %r52, %r45;
	@%p26 bra 	$L__BB1_38;
	ld.global.f64 	%fd232, [%rd6];
	bra.uni 	$L__BB1_39;
$L__BB1_38:
	mad.lo.s32 	%r64, %r45, %r1, %r26;
	mad.lo.s32 	%r65, %r64, %r33, %r3;
	mul.wide.u32 	%rd31, %r65, 8;
	add.s64 	%rd32, %rd3, %rd31;
	ld.global.f64 	%fd232, [%rd32];
$L__BB1_39:
	add.s32 	%r28, %r52, 1;
	setp.lt.u32 	%p27, %r28, %r45;
	@%p27 bra 	$L__BB1_41;
	ld.global.f64 	%fd43, [%rd6];
	bra.uni 	$L__BB1_42;
$L__BB1_41:
	mad.lo.s32 	%r66, %r45, %r1, %r28;
	mad.lo.s32 	%r67, %r66, %r33, %r3;
	mul.wide.u32 	%rd36, %r67, 8;
	add.s64 	%rd37, %rd3, %rd36;
	ld.global.f64 	%fd43, [%rd37];
$L__BB1_42:
	setp.ne.s32 	%p28, %r3, 0;
	mad.lo.s32 	%r29, %r45, %r1, %r52;
	cvta.to.global.u64 	%rd38, %rd19;
	mul.wide.u32 	%rd39, %r29, 8;
	add.s64 	%rd7, %rd38, %rd39;
	@%p28 bra 	$L__BB1_44;
	cvta.to.global.u64 	%rd42, %rd18;
	mul.wide.u32 	%rd43, %r29, 8;
	add.s64 	%rd44, %rd42, %rd43;
	ld.global.f64 	%fd234, [%rd44];
	bra.uni 	$L__BB1_48;
$L__BB1_44:
	setp.le.u32 	%p29, %r3, %r33;
	@%p29 bra 	$L__BB1_47;
	ld.global.f64 	%fd234, [%rd7];
	bra.uni 	$L__BB1_48;
$L__BB1_46:
	mul.lo.s32 	%r72, %r33, %r26;
	add.s32 	%r73, %r72, %r3;
	mul.wide.s32 	%rd50, %r73, 8;
	add.s64 	%rd51, %rd2, %rd50;
	ld.global.f64 	%fd232, [%rd51];
	shl.b32 	%r74, %r33, 1;
	add.s32 	%r75, %r72, %r74;
	add.s32 	%r76, %r75, %r3;
	mul.wide.u32 	%rd52, %r76, 8;
	add.s64 	%rd53, %rd2, %rd52;
	ld.global.f64 	%fd43, [%rd53];
	sub.s32 	%r77, %r75, %r33;
	cvt.s64.s32 	%rd54, %r77;
	cvt.u64.u32 	%rd55, %r3;
	add.s64 	%rd56, %rd55, %rd54;
	shl.b64 	%rd57, %rd56, 3;
	add.s64 	%rd58, %rd2, %rd57;
	ld.global.f64 	%fd234, [%rd58+-8];
	ld.global.f64 	%fd238, [%rd58+8];
	bra.uni 	$L__BB1_51;
$L__BB1_47:
	mad.lo.s32 	%r68, %r29, %r33, %r3;
	add.s32 	%r69, %r68, -1;
	mul.wide.u32 	%rd40, %r69, 8;
	add.s64 	%rd41, %rd3, %rd40;
	ld.global.f64 	%fd234, [%rd41];
$L__BB1_48:
	add.s32 	%r70, %r3, 1;
	setp.lt.u32 	%p30, %r70, %r33;
	@%p30 bra 	$L__BB1_50;
	ld.global.f64 	%fd238, [%rd7];
	bra.uni 	$L__BB1_51;
$L__BB1_50:
	mul.lo.s32 	%r71, %r29, %r33;
	cvt.u64.u32 	%rd45, %r71;
	cvt.u64.u32 	%rd46, %r3;
	add.s64 	%rd47, %rd45, %rd46;
	shl.b64 	%rd48, %rd47, 3;
	add.s64 	%rd49, %rd3, %rd48;
	ld.global.f64 	%fd238, [%rd49+8];
$L__BB1_51:
	ld.param.u32 	%r111, [_Z13getSecondIterPdS_S_S_S_S_S_S_S_S_S_S_S_S_iiiiiiiiiiiiddddidddi_param_34];
	mul.lo.s32 	%r30, %r45, %r1;
	mad.lo.s32 	%r78, %r30, %r33, %r24;
	mul.wide.s32 	%rd59, %r78, 8;
	add.s64 	%rd60, %rd3, %rd59;
	ld.global.f64 	%fd66, [%rd60];
	cvt.rn.f64.s32 	%fd67, %r111;
	rcp.rn.f64 	%fd68, %fd67;
	mul.f64 	%fd69, %fd68, %fd68;
	mul.f64 	%fd70, %fd69, 0d3FE0000000000000;
	add.f64 	%fd71, %fd66, %fd66;
	sub.f64 	%fd72, %fd230, %fd71;
	add.f64 	%fd73, %fd231, %fd72;
	mul.f64 	%fd74, %fd59, %fd59;
	div.rn.f64 	%fd75, %fd73, %fd74;
	sub.f64 	%fd76, %fd232, %fd71;
	add.f64 	%fd77, %fd43, %fd76;
	mul.f64 	%fd78, %fd60, %fd60;
	div.rn.f64 	%fd79, %fd77, %fd78;
	add.f64 	%fd80, %fd75, %fd79;
	sub.f64 	%fd81, %fd234, %fd71;
	add.f64 	%fd82, %fd238, %fd81;
	mul.f64 	%fd83, %fd61, %fd61;
	div.rn.f64 	%fd84, %fd82, %fd83;
	add.f64 	%fd85, %fd84, %fd80;
	fma.rn.f64 	%fd58, %fd70, %fd85, %fd66;
	add.s64 	%rd8, %rd1, %rd59;
	st.global.f64 	[%rd8], %fd58;
	setp.eq.s32 	%p31, %r1, 0;
	@%p31 bra 	$L__BB1_53;
	setp.ne.s32 	%p32, %r40, 0;
	setp.ne.s32 	%p33, %r1, 1;
	or.pred  	%p34, %p33, %p32;
	@%p34 bra 	$L__BB1_54;
$L__BB1_53:
	ld.param.u64 	%rd97, [_Z13getSecondIterPdS_S_S_S_S_S_S_S_S_S_S_S_S_iiiiiiiiiiiiddddidddi_param_2];
	cvta.to.global.u64 	%rd61, %rd97;
	mul.wide.u32 	%rd62, %r24, 8;
	add.s64 	%rd63, %rd61, %rd62;
	st.global.f64 	[%rd63], %fd58;
$L__BB1_54:
	setp.eq.s32 	%p35, %r1, %r5;
	@%p35 bra 	$L__BB1_56;
	setp.ne.s32 	%p36, %r40, %r4;
	add.s32 	%r79, %r31, -2;
	setp.ne.s32 	%p37, %r1, %r79;
	or.pred  	%p38, %p36, %p37;
	@%p38 bra 	$L__BB1_57;
$L__BB1_56:
	ld.global.f64 	%fd86, [%rd8];
	cvta.to.global.u64 	%rd64, %rd10;
	mul.wide.u32 	%rd65, %r24, 8;
	add.s64 	%rd66, %rd64, %rd65;
	st.global.f64 	[%rd66], %fd86;
$L__BB1_57:
	setp.eq.s32 	%p39, %r52, 0;
	@%p39 bra 	$L__BB1_59;
	setp.ne.s32 	%p40, %r41, 0;
	setp.ne.s32 	%p41, %r52, 1;
	or.pred  	%p42, %p40, %p41;
	@%p42 bra 	$L__BB1_60;
$L__BB1_59:
	ld.global.f64 	%fd87, [%rd8];
	mad.lo.s32 	%r80, %r33, %r1, %r3;
	cvta.to.global.u64 	%rd67, %rd11;
	mul.wide.s32 	%rd68, %r80, 8;
	add.s64 	%rd69, %rd67, %rd68;
	st.global.f64 	[%rd69], %fd87;
$L__BB1_60:
	setp.eq.s32 	%p43, %r52, %r7;
	@%p43 bra 	$L__BB1_62;
	setp.ne.s32 	%p44, %r41, %r6;
	add.s32 	%r81, %r45, -2;
	setp.ne.s32 	%p45, %r52, %r81;
	or.pred  	%p46, %p44, %p45;
	@%p46 bra 	$L__BB1_63;
$L__BB1_62:
	ld.param.u64 	%rd98, [_Z13getSecondIterPdS_S_S_S_S_S_S_S_S_S_S_S_S_iiiiiiiiiiiiddddidddi_param_5];
	ld.global.f64 	%fd88, [%rd8];
	mad.lo.s32 	%r82, %r33, %r1, %r3;
	cvta.to.global.u64 	%rd70, %rd98;
	mul.wide.s32 	%rd71, %r82, 8;
	add.s64 	%rd72, %rd70, %rd71;
	st.global.f64 	[%rd72], %fd88;
$L__BB1_63:
	setp.eq.s32 	%p47, %r3, 0;
	@%p47 bra 	$L__BB1_65;
	setp.ne.s32 	%p48, %r42, 0;
	setp.ne.s32 	%p49, %r3, 1;
	or.pred  	%p50, %p49, %p48;
	@%p50 bra 	$L__BB1_66;
$L__BB1_65:
	ld.global.f64 	%fd89, [%rd8];
	add.s32 	%r83, %r30, %r52;
	cvta.to.global.u64 	%rd73, %rd13;
	mul.wide.s32 	%rd74, %r83, 8;
	add.s64 	%rd75, %rd73, %rd74;
	st.global.f64 	[%rd75], %fd89;
$L__BB1_66:
	setp.eq.s32 	%p51, %r3, %r9;
	@%p51 bra 	$L__BB1_68;
	setp.ne.s32 	%p52, %r42, %r8;
	add.s32 	%r84, %r33, -2;
	setp.ne.s32 	%p53, %r3, %r84;
	or.pred  	%p54, %p52, %p53;
	@%p54 bra 	$L__BB1_69;
$L__BB1_68:
	ld.global.f64 	%fd90, [%rd8];
	add.s32 	%r85, %r30, %r52;
	cvta.to.global.u64 	%rd76, %rd14;
	mul.wide.s32 	%rd77, %r85, 8;
	add.s64 	%rd78, %rd76, %rd77;
	st.global.f64 	[%rd78], %fd90;
$L__BB1_69:
	ret;

}
	// .globl	_Z11getMainIterPdS_S_S_S_S_S_S_S_S_S_S_S_S_iiiiiiiiiiiiddddidddi
.visible .entry _Z11getMainIterPdS_S_S_S_S_S_S_S_S_S_S_S_S_iiiiiiiiiiiiddddidddi(
	.param .u64 .ptr .align 1 _Z11getMainIterPdS_S_S_S_S_S_S_S_S_S_S_S_S_iiiiiiiiiiiiddddidddi_param_0,
	.param .u64 .ptr .align 1 _Z11getMainIterPdS_S_S_S_S_S_S_S_S_S_S_S_S_iiiiiiiiiiiiddddidddi_param_1,
	.param .u64 .ptr .align 1 _Z11getMainIterPdS_S_S_S_S_S_S_S_S_S_S_S_S_iiiiiiiiiiiiddddidddi_param_2,
	.param .u64 .ptr .align 1 _Z11getMainIterPdS_S_S_S_S_S_S_S_S_S_S_S_S_iiiiiiiiiiiiddddidddi_param_3,
	.param .u64 .ptr .align 1 _Z11getMainIterPdS_S_S_S_S_S_S_S_S_S_S_S_S_iiiiiiiiiiiiddddidddi_param_4,
	.param .u64 .ptr .align 1 _Z11getMainIterPdS_S_S_S_S_S_S_S_S_S_S_S_S_iiiiiiiiiiiiddddidddi_param_5,
	.param .u64 .ptr .align 1 _Z11getMainIterPdS_S_S_S_S_S_S_S_S_S_S_S_S_iiiiiiiiiiiiddddidddi_param_6,
	.param .u64 .ptr .align 1 _Z11getMainIterPdS_S_S_S_S_S_S_S_S_S_S_S_S_iiiiiiiiiiiiddddidddi_param_7,
	.param .u64 .ptr .align 1 _Z11getMainIterPdS_S_S_S_S_S_S_S_S_S_S_S_S_iiiiiiiiiiiiddddidddi_param_8,
	.param .u64 .ptr .align 1 _Z11getMainIterPdS_S_S_S_S_S_S_S_S_S_S_S_S_iiiiiiiiiiiiddddidddi_param_9,
	.param .u64 .ptr .align 1 _Z11getMainIterPdS_S_S_S_S_S_S_S_S_S_S_S_S_iiiiiiiiiiiiddddidddi_param_10,
	.param .u64 .ptr .align 1 _Z11getMainIterPdS_S_S_S_S_S_S_S_S_S_S_S_S_iiiiiiiiiiiiddddidddi_param_11,
	.param .u64 .ptr .align 1 _Z11getMainIterPdS_S_S_S_S_S_S_S_S_S_S_S_S_iiiiiiiiiiiiddddidddi_param_12,
	.param .u64 .ptr .align 1 _Z11getMainIterPdS_S_S_S_S_S_S_S_S_S_S_S_S_iiiiiiiiiiiiddddidddi_param_13,
	.param .u32 _Z11getMainIterPdS_S_S_S_S_S_S_S_S_S_S_S_S_iiiiiiiiiiiiddddidddi_param_14,
	.param .u32 _Z11getMainIterPdS_S_S_S_S_S_S_S_S_S_S_S_S_iiiiiiiiiiiiddddidddi_param_15,
	.param .u32 _Z11getMainIterPdS_S_S_S_S_S_S_S_S_S_S_S_S_iiiiiiiiiiiiddddidddi_param_16,
	.param .u32 _Z11getMainIterPdS_S_S_S_S_S_S_S_S_S_S_S_S_iiiiiiiiiiiiddddidddi_param_17,
	.param .u32 _Z11getMainIterPdS_S_S_S_S_S_S_S_S_S_S_S_S_iiiiiiiiiiiiddddidddi_param_18,
	.param .u32 _Z11getMainIterPdS_S_S_S_S_S_S_S_S_S_S_S_S_iiiiiiiiiiiiddddidddi_param_19,
	.param .u32 _Z11getMainIterPdS_S_S_S_S_S_S_S_S_S_S_S_S_iiiiiiiiiiiiddddidddi_param_20,
	.param .u32 _Z11getMainIterPdS_S_S_S_S_S_S_S_S_S_S_S_S_iiiiiiiiiiiiddddidddi_param_21,
	.param .u32 _Z11getMainIterPdS_S_S_S_S_S_S_S_S_S_S_S_S_iiiiiiiiiiiiddddidddi_param_22,
	.param .u32 _Z11getMainIterPdS_S_S_S_S_S_S_S_S_S_S_S_S_iiiiiiiiiiiiddddidddi_param_23,
	.param .u32 _Z11getMainIterPdS_S_S_S_S_S_S_S_S_S_S_S_S_iiiiiiiiiiiiddddidddi_param_24,
	.param .u32 _Z11getMainIterPdS_S_S_S_S_S_S_S_S_S_S_S_S_iiiiiiiiiiiiddddidddi_param_25,
	.param .f64 _Z11getMainIterPdS_S_S_S_S_S_S_S_S_S_S_S_S_iiiiiiiiiiiiddddidddi_param_26,
	.param .f64 _Z11getMainIterPdS_S_S_S_S_S_S_S_S_S_S_S_S_iiiiiiiiiiiiddddidddi_param_27,
	.param .f64 _Z11getMainIterPdS_S_S_S_S_S_S_S_S_S_S_S_S_iiiiiiiiiiiiddddidddi_param_28,
	.param .f64 _Z11getMainIterPdS_S_S_S_S_S_S_S_S_S_S_S_S_iiiiiiiiiiiiddddidddi_param_29,
	.param .u32 _Z11getMainIterPdS_S_S_S_S_S_S_S_S_S_S_S_S_iiiiiiiiiiiiddddidddi_param_30,
	.param .f64 _Z11getMainIterPdS_S_S_S_S_S_S_S_S_S_S_S_S_iiiiiiiiiiiiddddidddi_param_31,
	.param .f64 _Z11getMainIterPdS_S_S_S_S_S_S_S_S_S_S_S_S_iiiiiiiiiiiiddddidddi_param_32,
	.param .f64 _Z11getMainIterPdS_S_S_S_S_S_S_S_S_S_S_S_S_iiiiiiiiiiiiddddidddi_param_33,
	.param .u32 _Z11getMainIterPdS_S_S_S_S_S_S_S_S_S_S_S_S_iiiiiiiiiiiiddddidddi_param_34
)
{
	.reg .pred 	%p<56>;
	.reg .b32 	%r<74>;
	.reg .b64 	%rd<82>;
	.reg .b64 	%fd<72>;

	ld.param.u64 	%rd8, [_Z11getMainIterPdS_S_S_S_S_S_S_S_S_S_S_S_S_iiiiiiiiiiiiddddidddi_param_0];
	ld.param.u64 	%rd20, [_Z11getMainIterPdS_S_S_S_S_S_S_S_S_S_S_S_S_iiiiiiiiiiiiddddidddi_param_1];
	ld.param.u64 	%rd10, [_Z11getMainIterPdS_S_S_S_S_S_S_S_S_S_S_S_S_iiiiiiiiiiiiddddidddi_param_3];
	ld.param.u64 	%rd11, [_Z11getMainIterPdS_S_S_S_S_S_S_S_S_S_S_S_S_iiiiiiiiiiiiddddidddi_param_4];
	ld.param.u64 	%rd14, [_Z11getMainIterPdS_S_S_S_S_S_S_S_S_S_S_S_S_iiiiiiiiiiiiddddidddi_param_7];
	ld.param.u64 	%rd21, [_Z11getMainIterPdS_S_S_S_S_S_S_S_S_S_S_S_S_iiiiiiiiiiiiddddidddi_param_8];
	ld.param.u64 	%rd15, [_Z11getMainIterPdS_S_S_S_S_S_S_S_S_S_S_S_S_iiiiiiiiiiiiddddidddi_param_9];
	ld.param.u64 	%rd16, [_Z11getMainIterPdS_S_S_S_S_S_S_S_S_S_S_S_S_iiiiiiiiiiiiddddidddi_param_10];
	ld.param.u64 	%rd17, [_Z11getMainIterPdS_S_S_S_S_S_S_S_S_S_S_S_S_iiiiiiiiiiiiddddidddi_param_11];
	ld.param.u64 	%rd18, [_Z11getMainIterPdS_S_S_S_S_S_S_S_S_S_S_S_S_iiiiiiiiiiiiddddidddi_param_12];
	ld.param.u64 	%rd19, [_Z11getMainIterPdS_S_S_S_S_S_S_S_S_S_S_S_S_iiiiiiiiiiiiddddidddi_param_13];
	ld.param.u32 	%r15, [_Z11getMainIterPdS_S_S_S_S_S_S_S_S_S_S_S_S_iiiiiiiiiiiiddddidddi_param_14];
	ld.param.u32 	%r27, [_Z11getMainIterPdS_S_S_S_S_S_S_S_S_S_S_S_S_iiiiiiiiiiiiddddidddi_param_15];
	ld.param.u32 	%r17, [_Z11getMainIterPdS_S_S_S_S_S_S_S_S_S_S_S_S_iiiiiiiiiiiiddddidddi_param_16];
	ld.param.u32 	%r28, [_Z11getMainIterPdS_S_S_S_S_S_S_S_S_S_S_S_S_iiiiiiiiiiiiddddidddi_param_17];
	ld.param.u32 	%r18, [_Z11getMainIterPdS_S_S_S_S_S_S_S_S_S_S_S_S_iiiiiiiiiiiiddddidddi_param_18];
	ld.param.u32 	%r19, [_Z11getMainIterPdS_S_S_S_S_S_S_S_S_S_S_S_S_iiiiiiiiiiiiddddidddi_param_19];
	ld.param.u32 	%r20, [_Z11getMainIterPdS_S_S_S_S_S_S_S_S_S_S_S_S_iiiiiiiiiiiiddddidddi_param_20];
	ld.param.u32 	%r21, [_Z11getMainIterPdS_S_S_S_S_S_S_S_S_S_S_S_S_iiiiiiiiiiiiddddidddi_param_21];
	ld.param.u32 	%r22, [_Z11getMainIterPdS_S_S_S_S_S_S_S_S_S_S_S_S_iiiiiiiiiiiiddddidddi_param_22];
	ld.param.u32 	%r23, [_Z11getMainIterPdS_S_S_S_S_S_S_S_S_S_S_S_S_iiiiiiiiiiiiddddidddi_param_23];
	ld.param.u32 	%r24, [_Z11getMainIterPdS_S_S_S_S_S_S_S_S_S_S_S_S_iiiiiiiiiiiiddddidddi_param_24];
	ld.param.u32 	%r25, [_Z11getMainIterPdS_S_S_S_S_S_S_S_S_S_S_S_S_iiiiiiiiiiiiddddidddi_param_25];
	cvta.to.global.u64 	%rd1, %rd21;
	cvta.to.global.u64 	%rd2, %rd20;
	mov.u32 	%r29, %ctaid.x;
	mov.u32 	%r30, %ntid.x;
	mov.u32 	%r31, %tid.x;
	mad.lo.s32 	%r1, %r29, %r30, %r31;
	mov.u32 	%r32, %ctaid.y;
	mov.u32 	%r33, %ntid.y;
	mov.u32 	%r34, %tid.y;
	mad.lo.s32 	%r35, %r32, %r33, %r34;
	mov.u32 	%r36, %ctaid.z;
	mov.u32 	%r37, %ntid.z;
	mov.u32 	%r38, %tid.z;
	mad.lo.s32 	%r3, %r36, %r37, %r38;
	setp.ge.s32 	%p1, %r1, %r15;
	setp.ge.s32 	%p2, %r35, %r27;
	or.pred  	%p3, %p1, %p2;
	setp.ge.s32 	%p4, %r3, %r17;
	or.pred  	%p5, %p3, %p4;
	neg.s32 	%r39, %r1;
	setp.eq.s32 	%p6, %r28, %r39;
	or.pred  	%p7, %p5, %p6;
	@%p7 bra 	$L__BB2_50;
	add.s32 	%r4, %r20, -1;
	setp.eq.s32 	%p8, %r23, %r4;
	add.s32 	%r5, %r15, -1;
	setp.eq.s32 	%p9, %r1, %r5;
	and.pred  	%p10, %p8, %p9;
	neg.s32 	%r40, %r35;
	setp.eq.s32 	%p11, %r18, %r40;
	or.pred  	%p12, %p10, %p11;
	@%p12 bra 	$L__BB2_50;
	add.s32 	%r6, %r21, -1;
	setp.eq.s32 	%p13, %r24, %r6;
	add.s32 	%r7, %r27, -1;
	setp.eq.s32 	%p14, %r35, %r7;
	and.pred  	%p15, %p13, %p14;
	neg.s32 	%r41, %r3;
	setp.eq.s32 	%p16, %r19, %r41;
	or.pred  	%p17, %p15, %p16;
	@%p17 bra 	$L__BB2_50;
	add.s32 	%r8, %r22, -1;
	setp.eq.s32 	%p18, %r25, %r8;
	add.s32 	%r9, %r17, -1;
	setp.eq.s32 	%p19, %r3, %r9;
	and.pred  	%p20, %p18, %p19;
	@%p20 bra 	$L__BB2_50;
	setp.gt.s32 	%p21, %r1, 0;
	mad.lo.s32 	%r10, %r17, %r35, %r3;
	mul.wide.u32 	%rd22, %r10, 8;
	add.s64 	%rd3, %rd1, %rd22;
	cvta.to.global.u64 	%rd23, %rd15;
	add.s64 	%rd4, %rd23, %rd22;
	@%p21 bra 	$L__BB2_6;
	ld.global.f64 	%fd63, [%rd3];
	bra.uni 	$L__BB2_9;
$L__BB2_6:
	setp.le.s32 	%p22, %r1, %r15;
	@%p22 bra 	$L__BB2_8;
	ld.global.f64 	%fd63, [%rd4];
	bra.uni 	$L__BB2_9;
$L__BB2_8:
	add.s32 	%r42, %r1, -1;
	mad.lo.s32 	%r43, %r27, %r42, %r35;
	mad.lo.s32 	%r44, %r43, %r17, %r3;
	mul.wide.u32 	%rd24, %r44, 8;
	add.s64 	%rd25, %rd2, %rd24;
	ld.global.f64 	%fd63, [%rd25];
$L__BB2_9:
	setp.gt.s32 	%p23, %r1, -2;
	@%p23 bra 	$L__BB2_11;
	ld.global.f64 	%fd64, [%rd3];
	bra.uni 	$L__BB2_14;
$L__BB2_11:
	add.s32 	%r45, %r1, 1;
	setp.lt.s32 	%p24, %r45, %r15;
	@%p24 bra 	$L__BB2_13;
	ld.global.f64 	%fd64, [%rd4];
	bra.uni 	$L__BB2_14;
$L__BB2_13:
	mad.lo.s32 	%r46, %r27, %r1, %r27;
	add.s32 	%r47, %r46, %r35;
	mad.lo.s32 	%r48, %r47, %r17, %r3;
	mul.wide.u32 	%rd26, %r48, 8;
	add.s64 	%rd27, %rd2, %rd26;
	ld.global.f64 	%fd64, [%rd27];
$L__BB2_14:
	setp.lt.s32 	%p25, %r1, 0;
	@%p25 bra 	$L__BB2_27;
	setp.ne.s32 	%p26, %r35, 0;
	mad.lo.s32 	%r11, %r17, %r1, %r3;
	cvta.to.global.u64 	%rd28, %rd17;
	mul.wide.u32 	%rd29, %r11, 8;
	add.s64 	%rd5, %rd28, %rd29;
	@%p26 bra 	$L__BB2_17;
	cvta.to.global.u64 	%rd32, %rd16;
	add.s64 	%rd34, %rd32, %rd29;
	ld.global.f64 	%fd65, [%rd34];
	bra.uni 	$L__BB2_20;
$L__BB2_17:
	setp.le.u32 	%p27, %r35, %r27;
	@%p27 bra 	$L__BB2_19;
	ld.global.f64 	%fd65, [%rd5];
	bra.uni 	$L__BB2_20;
$L__BB2_19:
	mad.lo.s32 	%r49, %r27, %r1, %r35;
	add.s32 	%r50, %r49, -1;
	mad.lo.s32 	%r51, %r50, %r17, %r3;
	mul.wide.u32 	%rd30, %r51, 8;
	add.s64 	%rd31, %rd2, %rd30;
	ld.global.f64 	%fd65, [%rd31];
$L__BB2_20:
	add.s32 	%r12, %r35, 1;
	setp.lt.u32 	%p28, %r12, %r27;
	@%p28 bra 	$L__BB2_22;
	ld.global.f64 	%fd15, [%rd5];
	bra.uni 	$L__BB2_23;
$L__BB2_22:
	mad.lo.s32 	%r52, %r27, %r1, %r12;
	mad.lo.s32 	%r53, %r52, %r17, %r3;
	mul.wide.u32 	%rd35, %r53, 8;
	add.s64 	%rd36, %rd2, %rd35;
	ld.global.f64 	%fd15, [%rd36];
$L__BB2_23:
	setp.ne.s32 	%p29, %r3, 0;
	mad.lo.s32 	%r13, %r27, %r1, %r35;
	cvta.to.global.u64 	%rd37, %rd19;
	mul.wide.u32 	%rd38, %r13, 8;
	add.s64 	%rd6, %rd37, %rd38;
	@%p29 bra 	$L__BB2_25;
	cvta.to.global.u64 	%rd41, %rd18;
	add.s64 	%rd43, %rd41, %rd38;
	ld.global.f64 	%fd67, [%rd43];
	bra.uni 	$L__BB2_29;
$L__BB2_25:
	setp.le.u32 	%p30, %r3, %r17;
	@%p30 bra 	$L__BB2_28;
	ld.global.f64 	%fd67, [%rd6];
	bra.uni 	$L__BB2_29;
$L__BB2_27:
	add.s32 	%r58, %r35, -1;
	mul.lo.s32 	%r59, %r17, %r58;
	add.s32 	%r60, %r59, %r3;
	mul.wide.s32 	%rd49, %r60, 8;
	add.s64 	%rd50, %rd1, %rd49;
	ld.global.f64 	%fd65, [%rd50];
	shl.b32 	%r61, %r17, 1;
	add.s32 	%r62, %r59, %r61;
	add.s32 	%r63, %r62, %r3;
	mul.wide.u32 	%rd51, %r63, 8;
	add.s64 	%rd52, %rd1, %rd51;
	ld.global.f64 	%fd15, [%rd52];
	sub.s32 	%r64, %r62, %r17;
	cvt.s64.s32 	%rd53, %r64;
	cvt.u64.u32 	%rd54, %r3;
	add.s64 	%rd55, %rd54, %rd53;
	shl.b64 	%rd56, %rd55, 3;
	add.s64 	%rd57, %rd1, %rd56;
	ld.global.f64 	%fd67, [%rd57+-8];
	ld.global.f64 	%fd71, [%rd57+8];
	bra.uni 	$L__BB2_32;
$L__BB2_28:
	mad.lo.s32 	%r54, %r13, %r17, %r3;
	add.s32 	%r55, %r54, -1;
	mul.wide.u32 	%rd39, %r55, 8;
	add.s64 	%rd40, %rd2, %rd39;
	ld.global.f64 	%fd67, [%rd40];
$L__BB2_29:
	add.s32 	%r56, %r3, 1;
	setp.lt.u32 	%p31, %r56, %r17;
	@%p31 bra 	$L__BB2_31;
	ld.global.f64 	%fd71, [%rd6];
	bra.uni 	$L__BB2_32;
$L__BB2_31:
	mul.lo.s32 	%r57, %r13, %r17;
	cvt.u64.u32 	%rd44, %r57;
	cvt.u64.u32 	%rd45, %r3;
	add.s64 	%rd46, %rd44, %rd45;
	shl.b64 	%rd47, %rd46, 3;
	add.s64 	%rd48, %rd2, %rd47;
	ld.global.f64 	%fd71, [%rd48+8];
$L__BB2_32:
	ld.param.u32 	%r73, [_Z11getMainIterPdS_S_S_S_S_S_S_S_S_S_S_S_S_iiiiiiiiiiiiddddidddi_param_34];
	ld.param.f64 	%fd62, [_Z11getMainIterPdS_S_S_S_S_S_S_S_S_S_S_S_S_iiiiiiiiiiiiddddidddi_param_28];
	ld.param.f64 	%fd61, [_Z11getMainIterPdS_S_S_S_S_S_S_S_S_S_S_S_S_iiiiiiiiiiiiddddidddi_param_27];
	ld.param.f64 	%fd60, [_Z11getMainIterPdS_S_S_S_S_S_S_S_S_S_S_S_S_iiiiiiiiiiiiddddidddi_param_26];
	mul.lo.s32 	%r14, %r27, %r1;
	mad.lo.s32 	%r65, %r14, %r17, %r10;
	mul.wide.s32 	%rd58, %r65, 8;
	add.s64 	%rd59, %rd2, %rd58;
	ld.global.f64 	%fd34, [%rd59];
	add.f64 	%fd35, %fd34, %fd34;
	cvta.to.global.u64 	%rd60, %rd8;
	add.s64 	%rd7, %rd60, %rd58;
	ld.global.f64 	%fd36, [%rd7];
	sub.f64 	%fd37, %fd35, %fd36;
	cvt.rn.f64.s32 	%fd38, %r73;
	rcp.rn.f64 	%fd39, %fd38;
	mul.f64 	%fd40, %fd39, %fd39;
	sub.f64 	%fd41, %fd63, %fd35;
	add.f64 	%fd42, %fd64, %fd41;
	mul.f64 	%fd43, %fd60, %fd60;
	div.rn.f64 	%fd44, %fd42, %fd43;
	sub.f64 	%fd45, %fd65, %fd35;
	add.f64 	%fd46, %fd15, %fd45;
	mul.f64 	%fd47, %fd61, %fd61;
	div.rn.f64 	%fd48, %fd46, %fd47;
	add.f64 	%fd49, %fd44, %fd48;
	sub.f64 	%fd50, %fd67, %fd35;
	add.f64 	%fd51, %fd71, %fd50;
	mul.f64 	%fd52, %fd62, %fd62;
	div.rn.f64 	%fd53, %fd51, %fd52;
	add.f64 	%fd54, %fd53, %fd49;
	fma.rn.f64 	%fd30, %fd40, %fd54, %fd37;
	st.global.f64 	[%rd7], %fd30;
	setp.eq.s32 	%p32, %r1, 0;
	@%p32 bra 	$L__BB2_34;
	setp.ne.s32 	%p33, %r23, 0;
	setp.ne.s32 	%p34, %r1, 1;
	or.pred  	%p35, %p34, %p33;
	@%p35 bra 	$L__BB2_35;
$L__BB2_34:
	ld.param.u64 	%rd79, [_Z11getMainIterPdS_S_S_S_S_S_S_S_S_S_S_S_S_iiiiiiiiiiiiddddidddi_param_2];
	cvta.to.global.u64 	%rd61, %rd79;
	mul.wide.u32 	%rd62, %r10, 8;
	add.s64 	%rd63, %rd61, %rd62;
	st.global.f64 	[%rd63], %fd30;
$L__BB2_35:
	setp.eq.s32 	%p36, %r1, %r5;
	@%p36 bra 	$L__BB2_37;
	setp.ne.s32 	%p37, %r23, %r4;
	add.s32 	%r66, %r15, -2;
	setp.ne.s32 	%p38, %r1, %r66;
	or.pred  	%p39, %p37, %p38;
	@%p39 bra 	$L__BB2_38;
$L__BB2_37:
	ld.global.f64 	%fd55, [%rd7];
	cvta.to.global.u64 	%rd64, %rd10;
	mul.wide.u32 	%rd65, %r10, 8;
	add.s64 	%rd66, %rd64, %rd65;
	st.global.f64 	[%rd66], %fd55;
$L__BB2_38:
	setp.eq.s32 	%p40, %r35, 0;
	@%p40 bra 	$L__BB2_40;
	setp.ne.s32 	%p41, %r24, 0;
	setp.ne.s32 	%p42, %r35, 1;
	or.pred  	%p43, %p41, %p42;
	@%p43 bra 	$L__BB2_41;
$L__BB2_40:
	ld.global.f64 	%fd56, [%rd7];
	mad.lo.s32 	%r67, %r17, %r1, %r3;
	cvta.to.global.u64 	%rd67, %rd11;
	mul.wide.s32 	%rd68, %r67, 8;
	add.s64 	%rd69, %rd67, %rd68;
	st.global.f64 	[%rd69], %fd56;
$L__BB2_41:
	setp.eq.s32 	%p44, %r35, %r7;
	@%p44 bra 	$L__BB2_43;
	setp.ne.s32 	%p45, %r24, %r6;
	add.s32 	%r68, %r27, -2;
	setp.ne.s32 	%p46, %r35, %r68;
	or.pred  	%p47, %p45, %p46;
	@%p47 bra 	$L__BB2_44;
$L__BB2_43:
	ld.param.u64 	%rd80, [_Z11getMainIterPdS_S_S_S_S_S_S_S_S_S_S_S_S_iiiiiiiiiiiiddddidddi_param_5];
	ld.global.f64 	%fd57, [%rd7];
	mad.lo.s32 	%r69, %r17, %r1, %r3;
	cvta.to.global.u64 	%rd70, %rd80;
	mul.wide.s32 	%rd71, %r69, 8;
	add.s64 	%rd72, %rd70, %rd71;
	st.global.f64 	[%rd72], %fd57;
$L__BB2_44:
	setp.eq.s32 	%p48, %r3, 0;
	@%p48 bra 	$L__BB2_46;
	setp.ne.s32 	%p49, %r25, 0;
	setp.ne.s32 	%p50, %r3, 1;
	or.pred  	%p51, %p50, %p49;
	@%p51 bra 	$L__BB2_47;
$L__BB2_46:
	ld.param.u64 	%rd81, [_Z11getMainIterPdS_S_S_S_S_S_S_S_S_S_S_S_S_iiiiiiiiiiiiddddidddi_param_6];
	ld.global.f64 	%fd58, [%rd7];
	add.s32 	%r70, %r14, %r35;
	cvta.to.global.u64 	%rd73, %rd81;
	mul.wide.s32 	%rd74, %r70, 8;
	add.s64 	%rd75, %rd73, %rd74;
	st.global.f64 	[%rd75], %fd58;
$L__BB2_47:
	setp.eq.s32 	%p52, %r3, %r9;
	@%p52 bra 	$L__BB2_49;
	setp.ne.s32 	%p53, %r25, %r8;
	add.s32 	%r71, %r17, -2;
	setp.ne.s32 	%p54, %r3, %r71;
	or.pred  	%p55, %p53, %p54;
	@%p55 bra 	$L__BB2_50;
$L__BB2_49:
	ld.global.f64 	%fd59, [%rd7];
	add.s32 	%r72, %r14, %r35;
	cvta.to.global.u64 	%rd76, %rd14;
	mul.wide.s32 	%rd77, %r72, 8;
	add.s64 	%rd78, %rd76, %rd77;
	st.global.f64 	[%rd78], %fd59;
$L__BB2_50:
	ret;

}
	// .globl	_Z14getXLeftBorderPdS_iii
.visible .entry _Z14getXLeftBorderPdS_iii(
	.param .u64 .ptr .align 1 _Z14getXLeftBorderPdS_iii_param_0,
	.param .u64 .ptr .align 1 _Z14getXLeftBorderPdS_iii_param_1,
	.param .u32 _Z14getXLeftBorderPdS_iii_param_2,
	.param .u32 _Z14getXLeftBorderPdS_iii_param_3,
	.param .u32 _Z14getXLeftBorderPdS_iii_param_4
)
{
	.reg .pred 	%p<4>;
	.reg .b32 	%r<15>;
	.reg .b64 	%rd<10>;
	.reg .b64 	%fd<5>;

	ld.param.u64 	%rd1, [_Z14getXLeftBorderPdS_iii_param_0];
	ld.param.u64 	%rd2, [_Z14getXLeftBorderPdS_iii_param_1];
	ld.param.u32 	%r3, [_Z14getXLeftBorderPdS_iii_param_3];
	ld.param.u32 	%r5, [_Z14getXLeftBorderPdS_iii_param_4];
	mov.u32 	%r6, %ctaid.x;
	mov.u32 	%r7, %ntid.x;
	mov.u32 	%r8, %tid.x;
	mad.lo.s32 	%r1, %r6, %r7, %r8;
	mov.u32 	%r9, %ctaid.y;
	mov.u32 	%r10, %ntid.y;
	mov.u32 	%r11, %tid.y;
	mad.lo.s32 	%r12, %r9, %r10, %r11;
	setp.ge.s32 	%p1, %r1, %r3;
	setp.ge.s32 	%p2, %r12, %r5;
	or.pred  	%p3, %p1, %p2;
	@%p3 bra 	$L__BB3_2;
	cvta.to.global.u64 	%rd3, %rd2;
	cvta.to.global.u64 	%rd4, %rd1;
	mad.lo.s32 	%r13, %r5, %r1, %r12;
	mul.wide.s32 	%rd5, %r13, 8;
	add.s64 	%rd6, %rd3, %rd5;
	ld.global.f64 	%fd1, [%rd6];
	mad.lo.s32 	%r14, %r5, %r3, %r13;
	mul.wide.s32 	%rd7, %r14, 8;
	add.s64 	%rd8, %rd4, %rd7;
	ld.global.f64 	%fd2, [%rd8];
	add.f64 	%fd3, %fd1, %fd2;
	mul.f64 	%fd4, %fd3, 0d3FE0000000000000;
	add.s64 	%rd9, %rd4, %rd5;
	st.global.f64 	[%rd9], %fd4;
$L__BB3_2:
	ret;

}
	// .globl	_Z15getXRightBorderPdS_iii
.visible .entry _Z15getXRightBorderPdS_iii(
	.param .u64 .ptr .align 1 _Z15getXRightBorderPdS_iii_param_0,
	.param .u64 .ptr .align 1 _Z15getXRightBorderPdS_iii_param_1,
	.param .u32 _Z15getXRightBorderPdS_iii_param_2,
	.param .u32 _Z15getXRightBorderPdS_iii_param_3,
	.param .u32 _Z15getXRightBorderPdS_iii_param_4
)
{
	.reg .pred 	%p<4>;
	.reg .b32 	%r<20>;
	.reg .b64 	%rd<11>;
	.reg .b64 	%fd<5>;

	ld.param.u64 	%rd1, [_Z15getXRightBorderPdS_iii_param_0];
	ld.param.u64 	%rd2, [_Z15getXRightBorderPdS_iii_param_1];
	ld.param.u32 	%r3, [_Z15getXRightBorderPdS_iii_param_2];
	ld.param.u32 	%r4, [_Z15getXRightBorderPdS_iii_param_3];
	ld.param.u32 	%r6, [_Z15getXRightBorderPdS_iii_param_4];
	mov.u32 	%r7, %ctaid.x;
	mov.u32 	%r8, %ntid.x;
	mov.u32 	%r9, %tid.x;
	mad.lo.s32 	%r1, %r7, %r8, %r9;
	mov.u32 	%r10, %ctaid.y;
	mov.u32 	%r11, %ntid.y;
	mov.u32 	%r12, %tid.y;
	mad.lo.s32 	%r13, %r10, %r11, %r12;
	setp.ge.s32 	%p1, %r1, %r4;
	setp.ge.s32 	%p2, %r13, %r6;
	or.pred  	%p3, %p1, %p2;
	@%p3 bra 	$L__BB4_2;
	cvta.to.global.u64 	%rd3, %rd2;
	cvta.to.global.u64 	%rd4, %rd1;
	mad.lo.s32 	%r14, %r6, %r1, %r13;
	mul.wide.s32 	%rd5, %r14, 8;
	add.s64 	%rd6, %rd3, %rd5;
	ld.global.f64 	%fd1, [%rd6];
	add.s32 	%r15, %r3, -2;
	mul.lo.s32 	%r16, %r15, %r4;
	mad.lo.s32 	%r17, %r16, %r6, %r14;
	mul.wide.s32 	%rd7, %r17, 8;
	add.s64 	%rd8, %rd4, %rd7;
	ld.global.f64 	%fd2, [%rd8];
	add.f64 	%fd3, %fd1, %fd2;
	mul.f64 	%fd4, %fd3, 0d3FE0000000000000;
	add.s32 	%r18, %r16, %r4;
	mad.lo.s32 	%r19, %r18, %r6, %r14;
	mul.wide.s32 	%rd9, %r19, 8;
	add.s64 	%rd10, %rd4, %rd9;
	st.global.f64 	[%rd10], %fd4;
$L__BB4_2:
	ret;

}
	// .globl	_Z14getYLeftBorderPdiii
.visible .entry _Z14getYLeftBorderPdiii(
	.param .u64 .ptr .align 1 _Z14getYLeftBorderPdiii_param_0,
	.param .u32 _Z14getYLeftBorderPdiii_param_1,
	.param .u32 _Z14getYLeftBorderPdiii_param_2,
	.param .u32 _Z14getYLeftBorderPdiii_param_3
)
{
	.reg .pred 	%p<4>;
	.reg .b32 	%r<16>;
	.reg .b64 	%rd<6>;

	ld.param.u64 	%rd1, [_Z14getYLeftBorderPdiii_param_0];
	ld.param.u32 	%r5, [_Z14getYLeftBorderPdiii_param_1];
	ld.param.u32 	%r3, [_Z14getYLeftBorderPdiii_param_2];
	ld.param.u32 	%r6, [_Z14getYLeftBorderPdiii_param_3];
	mov.u32 	%r7, %ctaid.x;
	mov.u32 	%r8, %ntid.x;
	mov.u32 	%r9, %tid.x;
	mad.lo.s32 	%r1, %r7, %r8, %r9;
	mov.u32 	%r10, %ctaid.y;
	mov.u32 	%r11, %ntid.y;
	mov.u32 	%r12, %tid.y;
	mad.lo.s32 	%r13, %r10, %r11, %r12;
	setp.ge.s32 	%p1, %r1, %r5;
	setp.ge.s32 	%p2, %r13, %r6;
	or.pred  	%p3, %p1, %p2;
	@%p3 bra 	$L__BB5_2;
	cvta.to.global.u64 	%rd2, %rd1;
	mul.lo.s32 	%r14, %r3, %r1;
	mad.lo.s32 	%r15, %r14, %r6, %r13;
	mul.wide.s32 	%rd3, %r15, 8;
	add.s64 	%rd4, %rd2, %rd3;
	mov.b64 	%rd5, 0;
	st.global.u64 	[%rd4], %rd5;
$L__BB5_2:
	ret;

}
	// .globl	_Z15getYRightBorderPdiii
.visible .entry _Z15getYRightBorderPdiii(
	.param .u64 .ptr .align 1 _Z15getYRightBorderPdiii_param_0,
	.param .u32 _Z15getYRightBorderPdiii_param_1,
	.param .u32 _Z15getYRightBorderPdiii_param_2,
	.param .u32 _Z15getYRightBorderPdiii_param_3
)
{
	.reg .pred 	%p<4>;
	.reg .b32 	%r<17>;
	.reg .b64 	%rd<6>;

	ld.param.u64 	%rd1, [_Z15getYRightBorderPdiii_param_0];
	ld.param.u32 	%r5, [_Z15getYRightBorderPdiii_param_1];
	ld.param.u32 	%r3, [_Z15getYRightBorderPdiii_param_2];
	ld.param.u32 	%r6, [_Z15getYRightBorderPdiii_param_3];
	mov.u32 	%r7, %ctaid.x;
	mov.u32 	%r8, %ntid.x;
	mov.u32 	%r9, %tid.x;
	mad.lo.s32 	%r1, %r7, %r8, %r9;
	mov.u32 	%r10, %ctaid.y;
	mov.u32 	%r11, %ntid.y;
	mov.u32 	%r12, %tid.y;
	mad.lo.s32 	%r13, %r10, %r11, %r12;
	setp.ge.s32 	%p1, %r1, %r5;
	setp.ge.s32 	%p2, %r13, %r6;
	or.pred  	%p3, %p1, %p2;
	@%p3 bra 	$L__BB6_2;
	cvta.to.global.u64 	%rd2, %rd1;
	mad.lo.s32 	%r14, %r3, %r1, %r3;
	add.s32 	%r15, %r14, -1;
	mad.lo.s32 	%r16, %r15, %r6, %r13;
	mul.wide.s32 	%rd3, %r16, 8;
	add.s64 	%rd4, %rd2, %rd3;
	mov.b64 	%rd5, 0;
	st.global.u64 	[%rd4], %rd5;
$L__BB6_2:
	ret;

}
	// .globl	_Z14getZLeftBorderPdS_iii
.visible .entry _Z14getZLeftBorderPdS_iii(
	.param .u64 .ptr .align 1 _Z14getZLeftBorderPdS_iii_param_0,
	.param .u64 .ptr .align 1 _Z14getZLeftBorderPdS_iii_param_1,
	.param .u32 _Z14getZLeftBorderPdS_iii_param_2,
	.param .u32 _Z14getZLeftBorderPdS_iii_param_3,
	.param .u32 _Z14getZLeftBorderPdS_iii_param_4
)
{
	.reg .pred 	%p<4>;
	.reg .b32 	%r<16>;
	.reg .b64 	%rd<9>;
	.reg .b64 	%fd<5>;

	ld.param.u64 	%rd1, [_Z14getZLeftBorderPdS_iii_param_0];
	ld.param.u64 	%rd2, [_Z14getZLeftBorderPdS_iii_param_1];
	ld.param.u32 	%r5, [_Z14getZLeftBorderPdS_iii_param_2];
	ld.param.u32 	%r6, [_Z14getZLeftBorderPdS_iii_param_3];
	ld.param.u32 	%r4, [_Z14getZLeftBorderPdS_iii_param_4];
	mov.u32 	%r7, %ctaid.x;
	mov.u32 	%r8, %ntid.x;
	mov.u32 	%r9, %tid.x;
	mad.lo.s32 	%r1, %r7, %r8, %r9;
	mov.u32 	%r10, %ctaid.y;
	mov.u32 	%r11, %ntid.y;
	mov.u32 	%r12, %tid.y;
	mad.lo.s32 	%r13, %r10, %r11, %r12;
	setp.ge.s32 	%p1, %r1, %r5;
	setp.ge.s32 	%p2, %r13, %r6;
	or.pred  	%p3, %p1, %p2;
	@%p3 bra 	$L__BB7_2;
	cvta.to.global.u64 	%rd3, %rd2;
	cvta.to.global.u64 	%rd4, %rd1;
	mad.lo.s32 	%r14, %r6, %r1, %r13;
	mul.wide.s32 	%rd5, %r14, 8;
	add.s64 	%rd6, %rd3, %rd5;
	ld.global.f64 	%fd1, [%rd6];
	mul.lo.s32 	%r15, %r14, %r4;
	mul.wide.s32 	%rd7, %r15, 8;
	add.s64 	%rd8, %rd4, %rd7;
	ld.global.f64 	%fd2, [%rd8+8];
	add.f64 	%fd3, %fd1, %fd2;
	mul.f64 	%fd4, %fd3, 0d3FE0000000000000;
	st.global.f64 	[%rd8], %fd4;
$L__BB7_2:
	ret;

}
	// .globl	_Z15getZRightBorderPdS_iii
.visible .entry _Z15getZRightBorderPdS_iii(
	.param .u64 .ptr .align 1 _Z15getZRightBorderPdS_iii_param_0,
	.param .u64 .ptr .align 1 _Z15getZRightBorderPdS_iii_param_1,
	.param .u32 _Z15getZRightBorderPdS_iii_param_2,
	.param .u32 _Z15getZRightBorderPdS_iii_param_3,
	.param .u32 _Z15getZRightBorderPdS_iii_param_4
)
{
	.reg .pred 	%p<4>;
	.reg .b32 	%r<18>;
	.reg .b64 	%rd<14>;
	.reg .b64 	%fd<5>;

	ld.param.u64 	%rd1, [_Z15getZRightBorderPdS_iii_param_0];
	ld.param.u64 	%rd2, [_Z15getZRightBorderPdS_iii_param_1];
	ld.param.u32 	%r5, [_Z15getZRightBorderPdS_iii_param_2];
	ld.param.u32 	%r6, [_Z15getZRightBorderPdS_iii_param_3];
	ld.param.u32 	%r4, [_Z15getZRightBorderPdS_iii_param_4];
	mov.u32 	%r7, %ctaid.x;
	mov.u32 	%r8, %ntid.x;
	mov.u32 	%r9, %tid.x;
	mad.lo.s32 	%r1, %r7, %r8, %r9;
	mov.u32 	%r10, %ctaid.y;
	mov.u32 	%r11, %ntid.y;
	mov.u32 	%r12, %tid.y;
	mad.lo.s32 	%r13, %r10, %r11, %r12;
	setp.ge.s32 	%p1, %r1, %r5;
	setp.ge.s32 	%p2, %r13, %r6;
	or.pred  	%p3, %p1, %p2;
	@%p3 bra 	$L__BB8_2;
	cvta.to.global.u64 	%rd3, %rd2;
	cvta.to.global.u64 	%rd4, %rd1;
	mad.lo.s32 	%r14, %r6, %r1, %r13;
	mul.wide.s32 	%rd5, %r14, 8;
	add.s64 	%rd6, %rd3, %rd5;
	ld.global.f64 	%fd1, [%rd6];
	mul.lo.s32 	%r15, %r14, %r4;
	cvt.s64.s32 	%rd7, %r15;
	cvt.s64.s32 	%rd8, %r4;
	add.s64 	%rd9, %rd8, %rd7;
	shl.b64 	%rd10, %rd9, 3;
	add.s64 	%rd11, %rd4, %rd10;
	ld.global.f64 	%fd2, [%rd11+-16];
	add.f64 	%fd3, %fd1, %fd2;
	mul.f64 	%fd4, %fd3, 0d3FE0000000000000;
	add.s32 	%r16, %r4, %r15;
	add.s32 	%r17, %r16, -1;
	mul.wide.s32 	%rd12, %r17, 8;
	add.s64 	%rd13, %rd4, %rd12;
	st.global.f64 	[%rd13], %fd4;
$L__BB8_2:
	ret;

}
	// .globl	_Z9getErrorsPdS_iiiiiiddddidddi
.visible .entry _Z9getErrorsPdS_iiiiiiddddidddi(
	.param .u64 .ptr .align 1 _Z9getErrorsPdS_iiiiiiddddidddi_param_0,
	.param .u64 .ptr .align 1 _Z9getErrorsPdS_iiiiiiddddidddi_param_1,
	.param .u32 _Z9getErrorsPdS_iiiiiiddddidddi_param_2,
	.param .u32 _Z9getErrorsPdS_iiiiiiddddidddi_param_3,
	.param .u32 _Z9getErrorsPdS_iiiiiiddddidddi_param_4,
	.param .u32 _Z9getErrorsPdS_iiiiiiddddidddi_param_5,
	.param .u32 _Z9getErrorsPdS_iiiiiiddddidddi_param_6,
	.param .u32 _Z9getErrorsPdS_iiiiiiddddidddi_param_7,
	.param .f64 _Z9getErrorsPdS_iiiiiiddddidddi_param_8,
	.param .f64 _Z9getErrorsPdS_iiiiiiddddidddi_param_9,
	.param .f64 _Z9getErrorsPdS_iiiiiiddddidddi_param_10,
	.param .f64 _Z9getErrorsPdS_iiiiiiddddidddi_param_11,
	.param .u32 _Z9getErrorsPdS_iiiiiiddddidddi_param_12,
	.param .f64 _Z9getErrorsPdS_iiiiiiddddidddi_param_13,
	.param .f64 _Z9getErrorsPdS_iiiiiiddddidddi_param_14,
	.param .f64 _Z9getErrorsPdS_iiiiiiddddidddi_param_15,
	.param .u32 _Z9getErrorsPdS_iiiiiiddddidddi_param_16
)
{
	.reg .pred 	%p<22>;
	.reg .b32 	%r<67>;
	.reg .b64 	%rd<26>;
	.reg .b64 	%fd<180>;

	ld.param.u64 	%rd2, [_Z9getErrorsPdS_iiiiiiddddidddi_param_1];
	ld.param.u32 	%r26, [_Z9getErrorsPdS_iiiiiiddddidddi_param_2];
	ld.param.u32 	%r27, [_Z9getErrorsPdS_iiiiiiddddidddi_param_3];
	ld.param.u32 	%r20, [_Z9getErrorsPdS_iiiiiiddddidddi_param_4];
	ld.param.u32 	%r21, [_Z9getErrorsPdS_iiiiiiddddidddi_param_5];
	ld.param.u32 	%r22, [_Z9getErrorsPdS_iiiiiiddddidddi_param_6];
	ld.param.u32 	%r23, [_Z9getErrorsPdS_iiiiiiddddidddi_param_7];
	ld.param.f64 	%fd30, [_Z9getErrorsPdS_iiiiiiddddidddi_param_8];
	ld.param.f64 	%fd33, [_Z9getErrorsPdS_iiiiiiddddidddi_param_11];
	ld.param.u32 	%r24, [_Z9getErrorsPdS_iiiiiiddddidddi_param_12];
	ld.param.f64 	%fd34, [_Z9getErrorsPdS_iiiiiiddddidddi_param_13];
	ld.param.f64 	%fd35, [_Z9getErrorsPdS_iiiiiiddddidddi_param_14];
	ld.param.f64 	%fd36, [_Z9getErrorsPdS_iiiiiiddddidddi_param_15];
	ld.param.u32 	%r25, [_Z9getErrorsPdS_iiiiiiddddidddi_param_16];
	mov.u32 	%r28, %ctaid.x;
	mov.u32 	%r29, %ntid.x;
	mov.u32 	%r30, %tid.x;
	mad.lo.s32 	%r1, %r28, %r29, %r30;
	mov.u32 	%r31, %ctaid.y;
	mov.u32 	%r32, %ntid.y;
	mov.u32 	%r33, %tid.y;
	mad.lo.s32 	%r34, %r31, %r32, %r33;
	mov.u32 	%r35, %ctaid.z;
	mov.u32 	%r36, %ntid.z;
	mov.u32 	%r37, %tid.z;
	mad.lo.s32 	%r3, %r35, %r36, %r37;
	setp.ge.s32 	%p1, %r1, %r26;
	setp.ge.s32 	%p2, %r34, %r27;
	or.pred  	%p3, %p1, %p2;
	setp.ge.s32 	%p4, %r3, %r20;
	or.pred  	%p5, %p3, %p4;
	@%p5 bra 	$L__BB9_19;
	cvta.to.global.u64 	%rd3, %rd2;
	mad.lo.s32 	%r38, %r27, %r1, %r34;
	mad.lo.s32 	%r4, %r38, %r20, %r3;
	mul.wide.s32 	%rd4, %r4, 8;
	add.s64 	%rd5, %rd3, %rd4;
	ld.global.f64 	%fd1, [%rd5];
	mov.f64 	%fd37, 0d401921FB54442D18;
	div.rn.f64 	%fd38, %fd37, %fd34;
	mul.f64 	%fd39, %fd33, %fd38;
	add.s32 	%r39, %r21, %r1;
	cvt.rn.f64.s32 	%fd40, %r39;
	mul.f64 	%fd41, %fd39, %fd40;
	mul.f64 	%fd2, %fd30, %fd41;
	abs.f64 	%fd3, %fd2;
	setp.neu.f64 	%p6, %fd3, 0d7FF0000000000000;
	@%p6 bra 	$L__BB9_3;
	mov.f64 	%fd47, 0d0000000000000000;
	mul.rn.f64 	%fd175, %fd2, %fd47;
	mov.b32 	%r62, 0;
	bra.uni 	$L__BB9_5;
$L__BB9_3:
	mul.f64 	%fd42, %fd2, 0d3FE45F306DC9C883;
	cvt.rni.s32.f64 	%r62, %fd42;
	cvt.rn.f64.s32 	%fd43, %r62;
	fma.rn.f64 	%fd44, %fd43, 0dBFF921FB54442D18, %fd2;
	fma.rn.f64 	%fd45, %fd43, 0dBC91A62633145C00, %fd44;
	fma.rn.f64 	%fd175, %fd43, 0dB97B839A252049C0, %fd45;
	setp.ltu.f64 	%p7, %fd3, 0d41E0000000000000;
	@%p7 bra 	$L__BB9_5;
	{ // callseq 7, 0
	.param .b64 param0;
	st.param.f64 	[param0], %fd2;
	.param .align 16 .b8 retval0[16];
	call.uni (retval0), 
	__internal_trig_reduction_slowpathd, 
	(
	param0
	);
	ld.param.f64 	%fd175, [retval0];
	ld.param.b32 	%r62, [retval0+8];
	} // callseq 7
$L__BB9_5:
	ld.param.f64 	%fd173, [_Z9getErrorsPdS_iiiiiiddddidddi_param_9];
	shl.b32 	%r42, %r62, 6;
	cvt.u64.u32 	%rd6, %r42;
	and.b64  	%rd7, %rd6, 64;
	mov.u64 	%rd8, __cudart_sin_cos_coeffs;
	add.s64 	%rd9, %rd8, %rd7;
	mul.rn.f64 	%fd48, %fd175, %fd175;
	and.b32  	%r43, %r62, 1;
	setp.eq.b32 	%p8, %r43, 1;
	selp.f64 	%fd49, 0dBDA8FF8320FD8164, 0d3DE5DB65F9785EBA, %p8;
	ld.global.nc.v2.f64 	{%fd50, %fd51}, [%rd9];
	fma.rn.f64 	%fd52, %fd49, %fd48, %fd50;
	fma.rn.f64 	%fd53, %fd52, %fd48, %fd51;
	ld.global.nc.v2.f64 	{%fd54, %fd55}, [%rd9+16];
	fma.rn.f64 	%fd56, %fd53, %fd48, %fd54;
	fma.rn.f64 	%fd57, %fd56, %fd48, %fd55;
	ld.global.nc.v2.f64 	{%fd58, %fd59}, [%rd9+32];
	fma.rn.f64 	%fd60, %fd57, %fd48, %fd58;
	fma.rn.f64 	%fd61, %fd60, %fd48, %fd59;
	fma.rn.f64 	%fd62, %fd61, %fd175, %fd175;
	fma.rn.f64 	%fd63, %fd61, %fd48, 0d3FF0000000000000;
	selp.f64 	%fd64, %fd63, %fd62, %p8;
	and.b32  	%r44, %r62, 2;
	setp.eq.s32 	%p9, %r44, 0;
	mov.f64 	%fd65, 0d0000000000000000;
	sub.f64 	%fd66, %fd65, %fd64;
	selp.f64 	%fd8, %fd64, %fd66, %p9;
	mov.f64 	%fd67, 0d400921FB54442D18;
	div.rn.f64 	%fd68, %fd67, %fd35;
	mul.f64 	%fd69, %fd33, %fd68;
	add.s32 	%r45, %r22, %r34;
	cvt.rn.f64.s32 	%fd70, %r45;
	mul.f64 	%fd71, %fd69, %fd70;
	fma.rn.f64 	%fd9, %fd173, %fd71, 0d400921FB54442D18;
	abs.f64 	%fd10, %fd9;
	setp.neu.f64 	%p10, %fd10, 0d7FF0000000000000;
	@%p10 bra 	$L__BB9_7;
	mov.f64 	%fd77, 0d0000000000000000;
	mul.rn.f64 	%fd176, %fd9, %fd77;
	mov.b32 	%r63, 0;
	bra.uni 	$L__BB9_9;
$L__BB9_7:
	mul.f64 	%fd72, %fd9, 0d3FE45F306DC9C883;
	cvt.rni.s32.f64 	%r63, %fd72;
	cvt.rn.f64.s32 	%fd73, %r63;
	fma.rn.f64 	%fd74, %fd73, 0dBFF921FB54442D18, %fd9;
	fma.rn.f64 	%fd75, %fd73, 0dBC91A62633145C00, %fd74;
	fma.rn.f64 	%fd176, %fd73, 0dB97B839A252049C0, %fd75;
	setp.ltu.f64 	%p11, %fd10, 0d41E0000000000000;
	@%p11 bra 	$L__BB9_9;
	{ // callseq 8, 0
	.param .b64 param0;
	st.param.f64 	[param0], %fd9;
	.param .align 16 .b8 retval0[16];
	call.uni (retval0), 
	__internal_trig_reduction_slowpathd, 
	(
	param0
	);
	ld.param.f64 	%fd176, [retval0];
	ld.param.b32 	%r63, [retval0+8];
	} // callseq 8
$L__BB9_9:
	ld.param.f64 	%fd174, [_Z9getErrorsPdS_iiiiiiddddidddi_param_10];
	shl.b32 	%r48, %r63, 6;
	cvt.u64.u32 	%rd10, %r48;
	and.b64  	%rd11, %rd10, 64;
	mov.u64 	%rd12, __cudart_sin_cos_coeffs;
	add.s64 	%rd13, %rd12, %rd11;
	mul.rn.f64 	%fd78, %fd176, %fd176;
	and.b32  	%r49, %r63, 1;
	setp.eq.b32 	%p12, %r49, 1;
	selp.f64 	%fd79, 0dBDA8FF8320FD8164, 0d3DE5DB65F9785EBA, %p12;
	ld.global.nc.v2.f64 	{%fd80, %fd81}, [%rd13];
	fma.rn.f64 	%fd82, %fd79, %fd78, %fd80;
	fma.rn.f64 	%fd83, %fd82, %fd78, %fd81;
	ld.global.nc.v2.f64 	{%fd84, %fd85}, [%rd13+16];
	fma.rn.f64 	%fd86, %fd83, %fd78, %fd84;
	fma.rn.f64 	%fd87, %fd86, %fd78, %fd85;
	ld.global.nc.v2.f64 	{%fd88, %fd89}, [%rd13+32];
	fma.rn.f64 	%fd90, %fd87, %fd78, %fd88;
	fma.rn.f64 	%fd91, %fd90, %fd78, %fd89;
	fma.rn.f64 	%fd92, %fd91, %fd176, %fd176;
	fma.rn.f64 	%fd93, %fd91, %fd78, 0d3FF0000000000000;
	selp.f64 	%fd94, %fd93, %fd92, %p12;
	and.b32  	%r50, %r63, 2;
	setp.eq.s32 	%p13, %r50, 0;
	mov.f64 	%fd95, 0d0000000000000000;
	sub.f64 	%fd96, %fd95, %fd94;
	selp.f64 	%fd97, %fd94, %fd96, %p13;
	mul.f64 	%fd15, %fd8, %fd97;
	mov.f64 	%fd98, 0d401921FB54442D18;
	div.rn.f64 	%fd99, %fd98, %fd36;
	mul.f64 	%fd100, %fd33, %fd99;
	add.s32 	%r51, %r23, %r3;
	cvt.rn.f64.s32 	%fd101, %r51;
	mul.f64 	%fd102, %fd100, %fd101;
	fma.rn.f64 	%fd16, %fd174, %fd102, 0d401921FB54442D18;
	abs.f64 	%fd17, %fd16;
	setp.neu.f64 	%p14, %fd17, 0d7FF0000000000000;
	@%p14 bra 	$L__BB9_11;
	mov.f64 	%fd108, 0d0000000000000000;
	mul.rn.f64 	%fd177, %fd16, %fd108;
	mov.b32 	%r64, 0;
	bra.uni 	$L__BB9_13;
$L__BB9_11:
	mul.f64 	%fd103, %fd16, 0d3FE45F306DC9C883;
	cvt.rni.s32.f64 	%r64, %fd103;
	cvt.rn.f64.s32 	%fd104, %r64;
	fma.rn.f64 	%fd105, %fd104, 0dBFF921FB54442D18, %fd16;
	fma.rn.f64 	%fd106, %fd104, 0dBC91A62633145C00, %fd105;
	fma.rn.f64 	%fd177, %fd104, 0dB97B839A252049C0, %fd106;
	setp.ltu.f64 	%p15, %fd17, 0d41E0000000000000;
	@%p15 bra 	$L__BB9_13;
	{ // callseq 9, 0
	.param .b64 param0;
	st.param.f64 	[param0], %fd16;
	.param .align 16 .b8 retval0[16];
	call.uni (retval0), 
	__internal_trig_reduction_slowpathd, 
	(
	param0
	);
	ld.param.f64 	%fd177, [retval0];
	ld.param.b32 	%r64, [retval0+8];
	} // callseq 9
$L__BB9_13:
	shl.b32 	%r54, %r64, 6;
	cvt.u64.u32 	%rd14, %r54;
	and.b64  	%rd15, %rd14, 64;
	add.s64 	%rd17, %rd12, %rd15;
	mul.rn.f64 	%fd109, %fd177, %fd177;
	and.b32  	%r55, %r64, 1;
	setp.eq.b32 	%p16, %r55, 1;
	selp.f64 	%fd110, 0dBDA8FF8320FD8164, 0d3DE5DB65F9785EBA, %p16;
	ld.global.nc.v2.f64 	{%fd111, %fd112}, [%rd17];
	fma.rn.f64 	%fd113, %fd110, %fd109, %fd111;
	fma.rn.f64 	%fd114, %fd113, %fd109, %fd112;
	ld.global.nc.v2.f64 	{%fd115, %fd116}, [%rd17+16];
	fma.rn.f64 	%fd117, %fd114, %fd109, %fd115;
	fma.rn.f64 	%fd118, %fd117, %fd109, %fd116;
	ld.global.nc.v2.f64 	{%fd119, %fd120}, [%rd17+32];
	fma.rn.f64 	%fd121, %fd118, %fd109, %fd119;
	fma.rn.f64 	%fd122, %fd121, %fd109, %fd120;
	fma.rn.f64 	%fd123, %fd122, %fd177, %fd177;
	fma.rn.f64 	%fd124, %fd122, %fd109, 0d3FF0000000000000;
	selp.f64 	%fd125, %fd124, %fd123, %p16;
	and.b32  	%r56, %r64, 2;
	setp.eq.s32 	%p17, %r56, 0;
	mov.f64 	%fd126, 0d0000000000000000;
	sub.f64 	%fd127, %fd126, %fd125;
	selp.f64 	%fd128, %fd125, %fd127, %p17;
	mul.f64 	%fd22, %fd15, %fd128;
	mul.f64 	%fd129, %fd34, %fd34;
	mov.f64 	%fd130, 0d4010000000000000;
	div.rn.f64 	%fd131, %fd130, %fd129;
	mul.f64 	%fd132, %fd35, %fd35;
	rcp.rn.f64 	%fd133, %fd132;
	add.f64 	%fd134, %fd131, %fd133;
	mul.f64 	%fd135, %fd36, %fd36;
	div.rn.f64 	%fd136, %fd130, %fd135;
	add.f64 	%fd137, %fd134, %fd136;
	sqrt.rn.f64 	%fd138, %fd137;
	mul.f64 	%fd139, %fd138, 0d400921FB54442D18;
	cvt.rn.f64.s32 	%fd140, %r24;
	mul.f64 	%fd141, %fd139, %fd140;
	cvt.rn.f64.s32 	%fd142, %r25;
	div.rn.f64 	%fd143, %fd141, %fd142;
	add.f64 	%fd23, %fd143, 0d400921FB54442D18;
	abs.f64 	%fd24, %fd23;
	setp.neu.f64 	%p18, %fd24, 0d7FF0000000000000;
	@%p18 bra 	$L__BB9_15;
	mov.f64 	%fd149, 0d0000000000000000;
	mul.rn.f64 	%fd179, %fd23, %fd149;
	mov.b32 	%r66, 1;
	bra.uni 	$L__BB9_18;
$L__BB9_15:
	mul.f64 	%fd144, %fd23, 0d3FE45F306DC9C883;
	cvt.rni.s32.f64 	%r65, %fd144;
	cvt.rn.f64.s32 	%fd145, %r65;
	fma.rn.f64 	%fd146, %fd145, 0dBFF921FB54442D18, %fd23;
	fma.rn.f64 	%fd147, %fd145, 0dBC91A62633145C00, %fd146;
	fma.rn.f64 	%fd179, %fd145, 0dB97B839A252049C0, %fd147;
	setp.ltu.f64 	%p19, %fd24, 0d41E0000000000000;
	@%p19 bra 	$L__BB9_17;
	{ // callseq 10, 0
	.param .b64 param0;
	st.param.f64 	[param0], %fd23;
	.param .align 16 .b8 retval0[16];
	call.uni (retval0), 
	__internal_trig_reduction_slowpathd, 
	(
	param0
	);
	ld.param.f64 	%fd179, [retval0];
	ld.param.b32 	%r65, [retval0+8];
	} // callseq 10
$L__BB9_17:
	add.s32 	%r66, %r65, 1;
$L__BB9_18:
	ld.param.u64 	%rd25, [_Z9getErrorsPdS_iiiiiiddddidddi_param_0];
	shl.b32 	%r59, %r66, 6;
	cvt.u64.u32 	%rd18, %r59;
	and.b64  	%rd19, %rd18, 64;
	add.s64 	%rd21, %rd12, %rd19;
	mul.rn.f64 	%fd150, %fd179, %fd179;
	and.b32  	%r60, %r66, 1;
	setp.eq.b32 	%p20, %r60, 1;
	selp.f64 	%fd151, 0dBDA8FF8320FD8164, 0d3DE5DB65F9785EBA, %p20;
	ld.global.nc.v2.f64 	{%fd152, %fd153}, [%rd21];
	fma.rn.f64 	%fd154, %fd151, %fd150, %fd152;
	fma.rn.f64 	%fd155, %fd154, %fd150, %fd153;
	ld.global.nc.v2.f64 	{%fd156, %fd157}, [%rd21+16];
	fma.rn.f64 	%fd158, %fd155, %fd150, %fd156;
	fma.rn.f64 	%fd159, %fd158, %fd150, %fd157;
	ld.global.nc.v2.f64 	{%fd160, %fd161}, [%rd21+32];
	fma.rn.f64 	%fd162, %fd159, %fd150, %fd160;
	fma.rn.f64 	%fd163, %fd162, %fd150, %fd161;
	fma.rn.f64 	%fd164, %fd163, %fd179, %fd179;
	fma.rn.f64 	%fd165, %fd163, %fd150, 0d3FF0000000000000;
	selp.f64 	%fd166, %fd165, %fd164, %p20;
	and.b32  	%r61, %r66, 2;
	setp.eq.s32 	%p21, %r61, 0;
	mov.f64 	%fd167, 0d0000000000000000;
	sub.f64 	%fd168, %fd167, %fd166;
	selp.f64 	%fd169, %fd166, %fd168, %p21;
	mul.f64 	%fd170, %fd22, %fd169;
	sub.f64 	%fd171, %fd1, %fd170;
	abs.f64 	%fd172, %fd171;
	cvta.to.global.u64 	%rd22, %rd25;
	mul.wide.s32 	%rd23, %r4, 8;
	add.s64 	%rd24, %rd22, %rd23;
	st.global.f64 	[%rd24], %fd172;
$L__BB9_19:
	ret;

}
.func  (.param .align 16 .b8 func_retval0[16]) __internal_trig_reduction_slowpathd(
	.param .b64 __internal_trig_reduction_slowpathd_param_0
)
{
	.local .align 8 .b8 	__local_depot10[40];
	.reg .b64 	%SP;
	.reg .b64 	%SPL;
	.reg .pred 	%p<10>;
	.reg .b32 	%r<47>;
	.reg .b64 	%rd<74>;
	.reg .b64 	%fd<5>;

	mov.u64 	%SPL, __local_depot10;
	ld.param.f64 	%fd4, [__internal_trig_reduction_slowpathd_param_0];
	add.u64 	%rd1, %SPL, 0;
	{
	.reg .b32 %temp; 
	mov.b64 	{%temp, %r1}, %fd4;
	}
	shr.u32 	%r2, %r1, 20;
	and.b32  	%r3, %r2, 2047;
	setp.eq.s32 	%p1, %r3, 2047;
	mov.b32 	%r46, 0;
	@%p1 bra 	$L__BB10_9;
	add.s32 	%r20, %r3, -1024;
	mov.b64 	%rd20, %fd4;
	shl.b64 	%rd2, %rd20, 11;
	shr.u32 	%r4, %r20, 6;
	sub.s32 	%r45, 15, %r4;
	sub.s32 	%r21, 19, %r4;
	setp.lt.u32 	%p2, %r20, 128;
	selp.b32 	%r6, 18, %r21, %p2;
	setp.ge.s32 	%p3, %r45, %r6;
	mov.b64 	%rd70, 0;
	@%p3 bra 	$L__BB10_4;
	add.s32 	%r23, %r6, %r4;
	neg.s32 	%r43, %r23;
	or.b64  	%rd3, %rd2, -9223372036854775808;
	mov.b64 	%rd70, 0;
	mov.b32 	%r42, 0;
	mov.u64 	%rd25, __cudart_i2opi_d;
	mov.u32 	%r44, %r45;
$L__BB10_3:
	.pragma "nounroll";
	mul.wide.s32 	%rd22, %r42, 8;
	add.s64 	%rd23, %rd1, %rd22;
	mul.wide.s32 	%rd24, %r44, 8;
	add.s64 	%rd26, %rd25, %rd24;
	ld.global.nc.u64 	%rd27, [%rd26];
	{
	.reg .u32 %r0, %r1, %r2, %r3, %alo, %ahi, %blo, %bhi, %clo, %chi;
	mov.b64 	{%alo,%ahi}, %rd27;
	mov.b64 	{%blo,%bhi}, %rd3;
	mov.b64 	{%clo,%chi}, %rd70;
	mad.lo.cc.u32 	%r0, %alo, %blo, %clo;
	madc.hi.cc.u32 	%r1, %alo, %blo, %chi;
	madc.hi.u32 	%r2, %alo, %bhi, 0;
	mad.lo.cc.u32 	%r1, %alo, %bhi, %r1;
	madc.hi.cc.u32 	%r2, %ahi, %blo, %r2;
	madc.hi.u32 	%r3, %ahi, %bhi, 0;
	mad.lo.cc.u32 	%r1, %ahi, %blo, %r1;
	madc.lo.cc.u32 	%r2, %ahi, %bhi, %r2;
	addc.u32 	%r3, %r3, 0;
	mov.b64 	%rd28, {%r0,%r1};
	mov.b64 	%rd70, {%r2,%r3};
	}
	st.local.u64 	[%rd23], %rd28;
	add.s32 	%r44, %r44, 1;
	add.s32 	%r43, %r43, 1;
	add.s32 	%r42, %r42, 1;
	setp.ne.s32 	%p4, %r43, -15;
	mov.u32 	%r45, %r6;
	@%p4 bra 	$L__BB10_3;
$L__BB10_4:
	cvt.s64.s32 	%rd29, %r45;
	cvt.u64.u32 	%rd30, %r4;
	add.s64 	%rd31, %rd30, %rd29;
	shl.b64 	%rd32, %rd31, 3;
	add.s64 	%rd33, %rd1, %rd32;
	st.local.u64 	[%rd33+-120], %rd70;
	and.b32  	%r15, %r2, 63;
	ld.local.u64 	%rd72, [%rd1+16];
	ld.local.u64 	%rd71, [%rd1+24];
	setp.eq.s32 	%p5, %r15, 0;
	@%p5 bra 	$L__BB10_6;
	shl.b64 	%rd34, %rd71, %r15;
	shr.u64 	%rd35, %rd72, 1;
	xor.b32  	%r24, %r15, 63;
	shr.u64 	%rd36, %rd35, %r24;
	or.b64  	%rd71, %rd34, %rd36;
	ld.local.u64 	%rd37, [%rd1+8];
	shl.b64 	%rd38, %rd72, %r15;
	shr.u64 	%rd39, %rd37, 1;
	shr.u64 	%rd40, %rd39, %r24;
	or.b64  	%rd72, %rd38, %rd40;
$L__BB10_6:
	and.b32  	%r25, %r1, -2147483648;
	shr.u64 	%rd41, %rd71, 62;
	cvt.u32.u64 	%r26, %rd41;
	mov.b64 	{%r27, %r28}, %rd71;
	mov.b64 	{%r29, %r30}, %rd72;
	shf.l.wrap.b32 	%r31, %r30, %r27, 2;
	shf.l.wrap.b32 	%r32, %r27, %r28, 2;
	mov.b64 	%rd42, {%r31, %r32};
	shl.b64 	%rd43, %rd72, 2;
	shr.u64 	%rd44, %rd42, 63;
	cvt.u32.u64 	%r33, %rd44;
	add.s32 	%r34, %r33, %r26;
	setp.eq.s32 	%p6, %r25, 0;
	neg.s32 	%r35, %r34;
	selp.b32 	%r46, %r34, %r35, %p6;
	setp.gt.s64 	%p7, %rd42, -1;
	mov.b64 	%rd45, 0;
	{
	.reg .u32 %r0, %r1, %r2, %r3, %a0, %a1, %a2, %a3, %b0, %b1, %b2, %b3;
	mov.b64 	{%a0,%a1}, %rd45;
	mov.b64 	{%a2,%a3}, %rd45;
	mov.b64 	{%b0,%b1}, %rd43;
	mov.b64 	{%b2,%b3}, %rd42;
	sub.cc.u32 	%r0, %a0, %b0;
	subc.cc.u32 	%r1, %a1, %b1;
	subc.cc.u32 	%r2, %a2, %b2;
	subc.u32 	%r3, %a3, %b3;
	mov.b64 	%rd46, {%r0,%r1};
	mov.b64 	%rd47, {%r2,%r3};
	}
	xor.b32  	%r36, %r25, -2147483648;
	selp.b64 	%rd73, %rd42, %rd47, %p7;
	selp.b64 	%rd14, %rd43, %rd46, %p7;
	selp.b32 	%r17, %r25, %r36, %p7;
	clz.b64 	%r37, %rd73;
	cvt.u64.u32 	%rd15, %r37;
	setp.eq.s32 	%p8, %r37, 0;
	@%p8 bra 	$L__BB10_8;
	cvt.u32.u64 	%r38, %rd15;
	and.b32  	%r39, %r38, 63;
	shl.b64 	%rd48, %rd73, %r39;
	shr.u64 	%rd49, %rd14, 1;
	not.b32 	%r40, %r38;
	and.b32  	%r41, %r40, 63;
	shr.u64 	%rd50, %rd49, %r41;
	or.b64  	%rd73, %rd48, %rd50;
$L__BB10_8:
	mov.b64 	%rd51, -3958705157555305931;
	{
	.reg .u32 %r0, %r1, %r2, %r3, %alo, %ahi, %blo, %bhi;
	mov.b64 	{%alo,%ahi}, %rd73;
	mov.b64 	{%blo,%bhi}, %rd51;
	mul.lo.u32 	%r0, %alo, %blo;
	mul.hi.u32 	%r1, %alo, %blo;
	mad.lo.cc.u32 	%r1, %alo, %bhi, %r1;
	madc.hi.u32 	%r2, %alo, %bhi, 0;
	mad.lo.cc.u32 	%r1, %ahi, %blo, %r1;
	madc.hi.cc.u32 	%r2, %ahi, %blo, %r2;
	madc.hi.u32 	%r3, %ahi, %bhi, 0;
	mad.lo.cc.u32 	%r2, %ahi, %bhi, %r2;
	addc.u32 	%r3, %r3, 0;
	mov.b64 	%rd52, {%r0,%r1};
	mov.b64 	%rd53, {%r2,%r3};
	}
	setp.gt.s64 	%p9, %rd53, 0;
	{
	.reg .u32 %r0, %r1, %r2, %r3, %a0, %a1, %a2, %a3, %b0, %b1, %b2, %b3;
	mov.b64 	{%a0,%a1}, %rd52;
	mov.b64 	{%a2,%a3}, %rd53;
	mov.b64 	{%b0,%b1}, %rd52;
	mov.b64 	{%b2,%b3}, %rd53;
	add.cc.u32 	%r0, %a0, %b0;
	addc.cc.u32 	%r1, %a1, %b1;
	addc.cc.u32 	%r2, %a2, %b2;
	addc.u32 	%r3, %a3, %b3;
	mov.b64 	%rd54, {%r0,%r1};
	mov.b64 	%rd55, {%r2,%r3};
	}
	selp.b64 	%rd56, %rd55, %rd53, %p9;
	selp.s64 	%rd57, -1, 0, %p9;
	sub.s64 	%rd58, %rd57, %rd15;
	cvt.u64.u32 	%rd59, %r17;
	shl.b64 	%rd60, %rd59, 32;
	add.s64 	%rd61, %rd56, 1;
	shr.u64 	%rd62, %rd61, 10;
	add.s64 	%rd63, %rd62, 1;
	shr.u64 	%rd64, %rd63, 1;
	shl.b64 	%rd65, %rd58, 52;
	add.s64 	%rd66, %rd65, %rd64;
	add.s64 	%rd67, %rd66, 4602678819172646912;
	or.b64  	%rd68, %rd67, %rd60;
	mov.b64 	%fd4, %rd68;
$L__BB10_9:
	st.param.f64 	[func_retval0], %fd4;
	st.param.b32 	[func_retval0+8], %r46;
	ret;

}


// ===== COMPILED SASS (sm_100) =====

	.target	sm_100

	.elftype	@"ET_EXEC"


//--------------------- .note.nv.tkinfo           --------------------------
	.section	.note.nv.tkinfo,"",@"SHT_NOTE"
	.sectionflags	@"SHF_NOTE_NV_TKINFO"
	.tkinfo
        /*0018*/ 	.word	0x00000002
        /*0030*/ 	.string	""
        /*0030*/ 	.string	"ptxas"
        /*0030*/ 	.string	"Cuda compilation tools, release 13.0, V13.0.88"
        /*0030*/ 	.string	"Build cuda_13.0.r13.0/compiler.36424714_0"
        /*0030*/ 	.string	"-arch sm_100 -m 64 "



//--------------------- .note.nv.cuinfo           --------------------------
	.section	.note.nv.cuinfo,"",@"SHT_NOTE"
	.sectionflags	@"SHF_NOTE_NV_CUINFO"
        /*0018*/ 	.short	0x0002
        /*001a*/ 	.short	0x0064
        /*001c*/ 	.short	0x0082
	.zero		2


//--------------------- .nv.info                  --------------------------
	.section	.nv.info,"",@"SHT_CUDA_INFO"
	.align	4


	//----- nvinfo : EIATTR_REGCOUNT
	.align		4
        /*0000*/ 	.byte	0x04, 0x2f
        /*0002*/ 	.short	(.L_3 - .L_2)
	.align		4
.L_2:
        /*0004*/ 	.word	index@(_Z12getFirstIterPdS_S_S_S_S_S_iiiiiidddddddi)
        /*0008*/ 	.word	0x00000020


	//----- nvinfo : EIATTR_FRAME_SIZE
	.align		4
.L_3:
        /*000c*/ 	.byte	0x04, 0x11
        /*000e*/ 	.short	(.L_5 - .L_4)
	.align		4
.L_4:
        /*0010*/ 	.word	index@($_Z12getFirstIterPdS_S_S_S_S_S_iiiiiidddddddi$__internal_trig_reduction_slowpathd)
        /*0014*/ 	.word	0x00000028


	//----- nvinfo : EIATTR_FRAME_SIZE
	.align		4
.L_5:
        /*0018*/ 	.byte	0x04, 0x11
        /*001a*/ 	.short	(.L_7 - .L_6)
	.align		4
.L_6:
        /*001c*/ 	.word	index@($__internal_8_$__cuda_sm20_div_rn_f64_full)
        /*0020*/ 	.word	0x00000028


	//----- nvinfo : EIATTR_FRAME_SIZE
	.align		4
.L_7:
        /*0024*/ 	.byte	0x04, 0x11
        /*0026*/ 	.short	(.L_9 - .L_8)
	.align		4
.L_8:
        /*0028*/ 	.word	index@(_Z12getFirstIterPdS_S_S_S_S_S_iiiiiidddddddi)
        /*002c*/ 	.word	0x00000028


	//----- nvinfo : EIATTR_REGCOUNT
	.align		4
.L_9:
        /*0030*/ 	.byte	0x04, 0x2f
        /*0032*/ 	.short	(.L_11 - .L_10)
	.align		4
.L_10:
        /*0034*/ 	.word	index@(_Z13getSecondIterPdS_S_S_S_S_S_S_S_S_S_S_S_S_iiiiiiiiiiiiddddidddi)
        /*0038*/ 	.word	0x00000032


	//----- nvinfo : EIATTR_FRAME_SIZE
	.align		4
.L_11:
        /*003c*/ 	.byte	0x04, 0x11
        /*003e*/ 	.short	(.L_13 - .L_12)
	.align		4
.L_12:
        /*0040*/ 	.word	index@($_Z13getSecondIterPdS_S_S_S_S_S_S_S_S_S_S_S_S_iiiiiiiiiiiiddddidddi$__internal_trig_reduction_slowpathd)
        /*0044*/ 	.word	0x00000028


	//----- nvinfo : EIATTR_FRAME_SIZE
	.align		4
.L_13:
        /*0048*/ 	.byte	0x04, 0x11
        /*004a*/ 	.short	(.L_15 - .L_14)
	.align		4
.L_14:
        /*004c*/ 	.word	index@($__internal_7_$__cuda_sm20_dsqrt_rn_f64_mediumpath_v1)
        /*0050*/ 	.word	0x00000028


	//----- nvinfo : EIATTR_FRAME_SIZE
	.align		4
.L_15:
        /*0054*/ 	.byte	0x04, 0x11
        /*0056*/ 	.short	(.L_17 - .L_16)
	.align		4
.L_16:
        /*0058*/ 	.word	index@($__internal_6_$__cuda_sm20_div_rn_f64_full)
        /*005c*/ 	.word	0x00000028


	//----- nvinfo : EIATTR_FRAME_SIZE
	.align		4
.L_17:
        /*0060*/ 	.byte	0x04, 0x11
        /*0062*/ 	.short	(.L_19 - .L_18)
	.align		4
.L_18:
        /*0064*/ 	.word	index@($__internal_5_$__cuda_sm20_dblrcp_rn_slowpath_v3)
        /*0068*/ 	.word	0x00000028


	//----- nvinfo : EIATTR_FRAME_SIZE
	.align		4
.L_19:
        /*006c*/ 	.byte	0x04, 0x11
        /*006e*/ 	.short	(.L_21 - .L_20)
	.align		4
.L_20:
        /*0070*/ 	.word	index@(_Z13getSecondIterPdS_S_S_S_S_S_S_S_S_S_S_S_S_iiiiiiiiiiiiddddidddi)
        /*0074*/ 	.word	0x00000028


	//----- nvinfo : EIATTR_REGCOUNT
	.align		4
.L_21:
        /*0078*/ 	.byte	0x04, 0x2f
        /*007a*/ 	.short	(.L_23 - .L_22)
	.align		4
.L_22:
        /*007c*/ 	.word	index@(_Z11getMainIterPdS_S_S_S_S_S_S_S_S_S_S_S_S_iiiiiiiiiiiiddddidddi)
        /*0080*/ 	.word	0x00000030


	//----- nvinfo : EIATTR_FRAME_SIZE
	.align		4
.L_23:
        /*0084*/ 	.byte	0x04, 0x11
        /*0086*/ 	.short	(.L_25 - .L_24)
	.align		4
.L_24:
        /*0088*/ 	.word	index@($__internal_4_$__cuda_sm20_div_rn_f64_full)
        /*008c*/ 	.word	0x00000000


	//----- nvinfo : EIATTR_FRAME_SIZE
	.align		4
.L_25:
        /*0090*/ 	.byte	0x04, 0x11
        /*0092*/ 	.short	(.L_27 - .L_26)
	.align		4
.L_26:
        /*0094*/ 	.word	index@($__internal_3_$__cuda_sm20_dblrcp_rn_slowpath_v3)
        /*0098*/ 	.word	0x00000000


	//----- nvinfo : EIATTR_FRAME_SIZE
	.align		4
.L_27:
        /*009c*/ 	.byte	0x04, 0x11
        /*009e*/ 	.short	(.L_29 - .L_28)
	.align		4
.L_28:
        /*00a0*/ 	.word	index@(_Z11getMainIterPdS_S_S_S_S_S_S_S_S_S_S_S_S_iiiiiiiiiiiiddddidddi)
        /*00a4*/ 	.word	0x00000000


	//----- nvinfo : EIATTR_REGCOUNT
	.align		4
.L_29:
        /*00a8*/ 	.byte	0x04, 0x2f
        /*00aa*/ 	.short	(.L_31 - .L_30)
	.align		4
.L_30:
        /*00ac*/ 	.word	index@(_Z14getXLeftBorderPdS_iii)
        /*00b0*/ 	.word	0x0000000e


	//----- nvinfo : EIATTR_FRAME_SIZE
	.align		4
.L_31:
        /*00b4*/ 	.byte	0x04, 0x11
        /*00b6*/ 	.short	(.L_33 - .L_32)
	.align		4
.L_32:
        /*00b8*/ 	.word	index@(_Z14getXLeftBorderPdS_iii)
        /*00bc*/ 	.word	0x00000000


	//----- nvinfo : EIATTR_REGCOUNT
	.align		4
.L_33:
        /*00c0*/ 	.byte	0x04, 0x2f
        /*00c2*/ 	.short	(.L_35 - .L_34)
	.align		4
.L_34:
        /*00c4*/ 	.word	index@(_Z15getXRightBorderPdS_iii)
        /*00c8*/ 	.word	0x0000000e


	//----- nvinfo : EIATTR_FRAME_SIZE
	.align		4
.L_35:
        /*00cc*/ 	.byte	0x04, 0x11
        /*00ce*/ 	.short	(.L_37 - .L_36)
	.align		4
.L_36:
        /*00d0*/ 	.word	index@(_Z15getXRightBorderPdS_iii)
        /*00d4*/ 	.word	0x00000000


	//----- nvinfo : EIATTR_REGCOUNT
	.align		4
.L_37:
        /*00d8*/ 	.byte	0x04, 0x2f
        /*00da*/ 	.short	(.L_39 - .L_38)
	.align		4
.L_38:
        /*00dc*/ 	.word	index@(_Z14getYLeftBorderPdiii)
        /*00e0*/ 	.word	0x00000008


	//----- nvinfo : EIATTR_FRAME_SIZE
	.align		4
.L_39:
        /*00e4*/ 	.byte	0x04, 0x11
        /*00e6*/ 	.short	(.L_41 - .L_40)
	.align		4
.L_40:
        /*00e8*/ 	.word	index@(_Z14getYLeftBorderPdiii)
        /*00ec*/ 	.word	0x00000000


	//----- nvinfo : EIATTR_REGCOUNT
	.align		4
.L_41:
        /*00f0*/ 	.byte	0x04, 0x2f
        /*00f2*/ 	.short	(.L_43 - .L_42)
	.align		4
.L_42:
        /*00f4*/ 	.word	index@(_Z15getYRightBorderPdiii)
        /*00f8*/ 	.word	0x00000008


	//----- nvinfo : EIATTR_FRAME_SIZE
	.align		4
.L_43:
        /*00fc*/ 	.byte	0x04, 0x11
        /*00fe*/ 	.short	(.L_45 - .L_44)
	.align		4
.L_44:
        /*0100*/ 	.word	index@(_Z15getYRightBorderPdiii)
        /*0104*/ 	.word	0x00000000


	//----- nvinfo : EIATTR_REGCOUNT
	.align		4
.L_45:
        /*0108*/ 	.byte	0x04, 0x2f
        /*010a*/ 	.short	(.L_47 - .L_46)
	.align		4
.L_46:
        /*010c*/ 	.word	index@(_Z14getZLeftBorderPdS_iii)
        /*0110*/ 	.word	0x0000000c


	//----- nvinfo : EIATTR_FRAME_SIZE
	.align		4
.L_47:
        /*0114*/ 	.byte	0x04, 0x11
        /*0116*/ 	.short	(.L_49 - .L_48)
	.align		4
.L_48:
        /*0118*/ 	.word	index@(_Z14getZLeftBorderPdS_iii)
        /*011c*/ 	.word	0x00000000


	//----- nvinfo : EIATTR_REGCOUNT
	.align		4
.L_49:
        /*0120*/ 	.byte	0x04, 0x2f
        /*0122*/ 	.short	(.L_51 - .L_50)
	.align		4
.L_50:
        /*0124*/ 	.word	index@(_Z15getZRightBorderPdS_iii)
        /*0128*/ 	.word	0x0000000e


	//----- nvinfo : EIATTR_FRAME_SIZE
	.align		4
.L_51:
        /*012c*/ 	.byte	0x04, 0x11
        /*012e*/ 	.short	(.L_53 - .L_52)
	.align		4
.L_52:
        /*0130*/ 	.word	index@(_Z15getZRightBorderPdS_iii)
        /*0134*/ 	.word	0x00000000


	//----- nvinfo : EIATTR_REGCOUNT
	.align		4
.L_53:
        /*0138*/ 	.byte	0x04, 0x2f
        /*013a*/ 	.short	(.L_55 - .L_54)
	.align		4
.L_54:
        /*013c*/ 	.word	index@(_Z9getErrorsPdS_iiiiiiddddidddi)
        /*0140*/ 	.word	0x00000020


	//----- nvinfo : EIATTR_FRAME_SIZE
	.align		4
.L_55:
        /*0144*/ 	.byte	0x04, 0x11
        /*0146*/ 	.short	(.L_57 - .L_56)
	.align		4
.L_56:
        /*0148*/ 	.word	index@($_Z9getErrorsPdS_iiiiiiddddidddi$__internal_trig_reduction_slowpathd)
        /*014c*/ 	.word	0x00000028


	//----- nvinfo : EIATTR_FRAME_SIZE
	.align		4
.L_57:
        /*0150*/ 	.byte	0x04, 0x11
        /*0152*/ 	.short	(.L_59 - .L_58)
	.align		4
.L_58:
        /*0154*/ 	.word	index@($__internal_2_$__cuda_sm20_dsqrt_rn_f64_mediumpath_v1)
        /*0158*/ 	.word	0x00000028


	//----- nvinfo : EIATTR_FRAME_SIZE
	.align		4
.L_59:
        /*015c*/ 	.byte	0x04, 0x11
        /*015e*/ 	.short	(.L_61 - .L_60)
	.align		4
.L_60:
        /*0160*/ 	.word	index@($__internal_1_$__cuda_sm20_div_rn_f64_full)
        /*0164*/ 	.word	0x00000028


	//----- nvinfo : EIATTR_FRAME_SIZE
	.align		4
.L_61:
        /*0168*/ 	.byte	0x04, 0x11
        /*016a*/ 	.short	(.L_63 - .L_62)
	.align		4
.L_62:
        /*016c*/ 	.word	index@($__internal_0_$__cuda_sm20_dblrcp_rn_slowpath_v3)
        /*0170*/ 	.word	0x00000028


	//----- nvinfo : EIATTR_FRAME_SIZE
	.align		4
.L_63:
        /*0174*/ 	.byte	0x04, 0x11
        /*0176*/ 	.short	(.L_65 - .L_64)
	.align		4
.L_64:
        /*0178*/ 	.word	index@(_Z9getErrorsPdS_iiiiiiddddidddi)
        /*017c*/ 	.word	0x00000028


	//----- nvinfo : EIATTR_MIN_STACK_SIZE
	.align		4
.L_65:
        /*0180*/ 	.byte	0x04, 0x12
        /*0182*/ 	.short	(.L_67 - .L_66)
	.align		4
.L_66:
        /*0184*/ 	.word	index@(_Z9getErrorsPdS_iiiiiiddddidddi)
        /*0188*/ 	.word	0x00000028


	//----- nvinfo : EIATTR_MIN_STACK_SIZE
	.align		4
.L_67:
        /*018c*/ 	.byte	0x04, 0x12
        /*018e*/ 	.short	(.L_69 - .L_68)
	.align		4
.L_68:
        /*0190*/ 	.word	index@(_Z15getZRightBorderPdS_iii)
        /*0194*/ 	.word	0x00000000


	//----- nvinfo : EIATTR_MIN_STACK_SIZE
	.align		4
.L_69:
        /*0198*/ 	.byte	0x04, 0x12
        /*019a*/ 	.short	(.L_71 - .L_70)
	.align		4
.L_70:
        /*019c*/ 	.word	index@(_Z14getZLeftBorderPdS_iii)
        /*01a0*/ 	.word	0x00000000


	//----- nvinfo : EIATTR_MIN_STACK_SIZE
	.align		4
.L_71:
        /*01a4*/ 	.byte	0x04, 0x12
        /*01a6*/ 	.short	(.L_73 - .L_72)
	.align		4
.L_72:
        /*01a8*/ 	.word	index@(_Z15getYRightBorderPdiii)
        /*01ac*/ 	.word	0x00000000


	//----- nvinfo : EIATTR_MIN_STACK_SIZE
	.align		4
.L_73:
        /*01b0*/ 	.byte	0x04, 0x12
        /*01b2*/ 	.short	(.L_75 - .L_74)
	.align		4
.L_74:
        /*01b4*/ 	.word	index@(_Z14getYLeftBorderPdiii)
        /*01b8*/ 	.word	0x00000000


	//----- nvinfo : EIATTR_MIN_STACK_SIZE
	.align		4
.L_75:
        /*01bc*/ 	.byte	0x04, 0x12
        /*01be*/ 	.short	(.L_77 - .L_76)
	.align		4
.L_76:
        /*01c0*/ 	.word	index@(_Z15getXRightBorderPdS_iii)
        /*01c4*/ 	.word	0x00000000


	//----- nvinfo : EIATTR_MIN_STACK_SIZE
	.align		4
.L_77:
        /*01c8*/ 	.byte	0x04, 0x12
        /*01ca*/ 	.short	(.L_79 - .L_78)
	.align		4
.L_78:
        /*01cc*/ 	.word	index@(_Z14getXLeftBorderPdS_iii)
        /*01d0*/ 	.word	0x00000000


	//----- nvinfo : EIATTR_MIN_STACK_SIZE
	.align		4
.L_79:
        /*01d4*/ 	.byte	0x04, 0x12
        /*01d6*/ 	.short	(.L_81 - .L_80)
	.align		4
.L_80:
        /*01d8*/ 	.word	index@(_Z11getMainIterPdS_S_S_S_S_S_S_S_S_S_S_S_S_iiiiiiiiiiiiddddidddi)
        /*01dc*/ 	.word	0x00000000


	//----- nvinfo : EIATTR_MIN_STACK_SIZE
	.align		4
.L_81:
        /*01e0*/ 	.byte	0x04, 0x12
        /*01e2*/ 	.short	(.L_83 - .L_82)
	.align		4
.L_82:
        /*01e4*/ 	.word	index@(_Z13getSecondIterPdS_S_S_S_S_S_S_S_S_S_S_S_S_iiiiiiiiiiiiddddidddi)
        /*01e8*/ 	.word	0x00000028


	//----- nvinfo : EIATTR_MIN_STACK_SIZE
	.align		4
.L_83:
        /*01ec*/ 	.byte	0x04, 0x12
        /*01ee*/ 	.short	(.L_85 - .L_84)
	.align		4
.L_84:
        /*01f0*/ 	.word	index@(_Z12getFirstIterPdS_S_S_S_S_S_iiiiiidddddddi)
        /*01f4*/ 	.word	0x00000028
.L_85:


//--------------------- .nv.compat                --------------------------
	.section	.nv.compat,"",@"SHT_CUDA_COMPAT_INFO"
	.align	4
        /*0000*/ 	.byte	0x02, 0x09, 0x00, 0x00, 0x02, 0x02, 0x01, 0x00, 0x02, 0x05, 0x05, 0x00, 0x03, 0x07, 0x01, 0x01
        /*0010*/ 	.byte	0x02, 0x03, 0x00, 0x00, 0x02, 0x06, 0x01, 0x00, 0x04, 0x0b, 0x08, 0x00, 0x01, 0x00, 0x00, 0x00
        /*0020*/ 	.byte	0x00, 0x00, 0x00, 0x00


//--------------------- .nv.info._Z9getErrorsPdS_iiiiiiddddidddi --------------------------
	.section	.nv.info._Z9getErrorsPdS_iiiiiiddddidddi,"",@"SHT_CUDA_INFO"
	.sectionflags	@""
	.align	4


	//----- nvinfo : EIATTR_CUDA_API_VERSION
	.align		4
        /*0000*/ 	.byte	0x04, 0x37
        /*0002*/ 	.short	(.L_87 - .L_86)
.L_86:
        /*0004*/ 	.word	0x00000082


	//----- nvinfo : EIATTR_KPARAM_INFO
	.align		4
.L_87:
        /*0008*/ 	.byte	0x04, 0x17
        /*000a*/ 	.short	(.L_89 - .L_88)
.L_88:
        /*000c*/ 	.word	0x00000000
        /*0010*/ 	.short	0x0010
        /*0012*/ 	.short	0x0068
        /*0014*/ 	.byte	0x00, 0xf0, 0x11, 0x00


	//----- nvinfo : EIATTR_KPARAM_INFO
	.align		4
.L_89:
        /*0018*/ 	.byte	0x04, 0x17
        /*001a*/ 	.short	(.L_91 - .L_90)
.L_90:
        /*001c*/ 	.word	0x00000000
        /*0020*/ 	.short	0x000f
        /*0022*/ 	.short	0x0060
        /*0024*/ 	.byte	0x00, 0xf0, 0x21, 0x00


	//----- nvinfo : EIATTR_KPARAM_INFO
	.align		4
.L_91:
        /*0028*/ 	.byte	0x04, 0x17
        /*002a*/ 	.short	(.L_93 - .L_92)
.L_92:
        /*002c*/ 	.word	0x00000000
        /*0030*/ 	.short	0x000e
        /*0032*/ 	.short	0x0058
        /*0034*/ 	.byte	0x00, 0xf0, 0x21, 0x00


	//----- nvinfo : EIATTR_KPARAM_INFO
	.align		4
.L_93:
        /*0038*/ 	.byte	0x04, 0x17
        /*003a*/ 	.short	(.L_95 - .L_94)
.L_94:
        /*003c*/ 	.word	0x00000000
        /*0040*/ 	.short	0x000d
        /*0042*/ 	.short	0x0050
        /*0044*/ 	.byte	0x00, 0xf0, 0x21, 0x00


	//----- nvinfo : EIATTR_KPARAM_INFO
	.align		4
.L_95:
        /*0048*/ 	.byte	0x04, 0x17
        /*004a*/ 	.short	(.L_97 - .L_96)
.L_96:
        /*004c*/ 	.word	0x00000000
        /*0050*/ 	.short	0x000c
        /*0052*/ 	.short	0x0048
        /*0054*/ 	.byte	0x00, 0xf0, 0x11, 0x00


	//----- nvinfo : EIATTR_KPARAM_INFO
	.align		4
.L_97:
        /*0058*/ 	.byte	0x04, 0x17
        /*005a*/ 	.short	(.L_99 - .L_98)
.L_98:
        /*005c*/ 	.word	0x00000000
        /*0060*/ 	.short	0x000b
        /*0062*/ 	.short	0x0040
        /*0064*/ 	.byte	0x00, 0xf0, 0x21, 0x00


	//----- nvinfo : EIATTR_KPARAM_INFO
	.align		4
.L_99:
        /*0068*/ 	.byte	0x04, 0x17
        /*006a*/ 	.short	(.L_101 - .L_100)
.L_100:
        /*006c*/ 	.word	0x00000000
        /*0070*/ 	.short	0x000a
        /*0072*/ 	.short	0x0038
        /*0074*/ 	.byte	0x00, 0xf0, 0x21, 0x00


	//----- nvinfo : EIATTR_KPARAM_INFO
	.align		4
.L_101:
        /*0078*/ 	.byte	0x04, 0x17
        /*007a*/ 	.short	(.L_103 - .L_102)
.L_102:
        /*007c*/ 	.word	0x00000000
        /*0080*/ 	.short	0x0009
        /*0082*/ 	.short	0x0030
        /*0084*/ 	.byte	0x00, 0xf0, 0x21, 0x00


	//----- nvinfo : EIATTR_KPARAM_INFO
	.align		4
.L_103:
        /*0088*/ 	.byte	0x04, 0x17
        /*008a*/ 	.short	(.L_105 - .L_104)
.L_104:
        /*008c*/ 	.word	0x00000000
        /*0090*/ 	.short	0x0008
        /*0092*/ 	.short	0x0028
        /*0094*/ 	.byte	0x00, 0xf0, 0x21, 0x00


	//----- nvinfo : EIATTR_KPARAM_INFO
	.align		4
.L_105:
        /*0098*/ 	.byte	0x04, 0x17
        /*009a*/ 	.short	(.L_107 - .L_106)
.L_106:
        /*009c*/ 	.word	0x00000000
        /*00a0*/ 	.short	0x0007
        /*00a2*/ 	.short	0x0024
        /*00a4*/ 	.byte	0x00, 0xf0, 0x11, 0x00


	//----- nvinfo : EIATTR_KPARAM_INFO
	.align		4
.L_107:
        /*00a8*/ 	.byte	0x04, 0x17
        /*00aa*/ 	.short	(.L_109 - .L_108)
.L_108:
        /*00ac*/ 	.word	0x00000000
        /*00b0*/ 	.short	0x0006
        /*00b2*/ 	.short	0x0020
        /*00b4*/ 	.byte	0x00, 0xf0, 0x11, 0x00


	//----- nvinfo : EIATTR_KPARAM_INFO
	.align		4
.L_109:
        /*00b8*/ 	.byte	0x04, 0x17
        /*00ba*/ 	.short	(.L_111 - .L_110)
.L_110:
        /*00bc*/ 	.word	0x00000000
        /*00c0*/ 	.short	0x0005
        /*00c2*/ 	.short	0x001c
        /*00c4*/ 	.byte	0x00, 0xf0, 0x11, 0x00


	//----- nvinfo : EIATTR_KPARAM_INFO
	.align		4
.L_111:
        /*00c8*/ 	.byte	0x04, 0x17
        /*00ca*/ 	.short	(.L_113 - .L_112)
.L_112:
        /*00cc*/ 	.word	0x00000000
        /*00d0*/ 	.short	0x0004
        /*00d2*/ 	.short	0x0018
        /*00d4*/ 	.byte	0x00, 0xf0, 0x11, 0x00


	//----- nvinfo : EIATTR_KPARAM_INFO
	.align		4
.L_113:
        /*00d8*/ 	.byte	0x04, 0x17
        /*00da*/ 	.short	(.L_115 - .L_114)
.L_114:
        /*00dc*/ 	.word	0x00000000
        /*00e0*/ 	.short	0x0003
        /*00e2*/ 	.short	0x0014
        /*00e4*/ 	.byte	0x00, 0xf0, 0x11, 0x00


	//----- nvinfo : EIATTR_KPARAM_INFO
	.align		4
.L_115:
        /*00e8*/ 	.byte	0x04, 0x17
        /*00ea*/ 	.short	(.L_117 - .L_116)
.L_116:
        /*00ec*/ 	.word	0x00000000
        /*00f0*/ 	.short	0x0002
        /*00f2*/ 	.short	0x0010
        /*00f4*/ 	.byte	0x00, 0xf0, 0x11, 0x00


	//----- nvinfo : EIATTR_KPARAM_INFO
	.align		4
.L_117:
        /*00f8*/ 	.byte	0x04, 0x17
        /*00fa*/ 	.short	(.L_119 - .L_118)
.L_118:
        /*00fc*/ 	.word	0x00000000
        /*0100*/ 	.short	0x0001
        /*0102*/ 	.short	0x0008
        /*0104*/ 	.byte	0x00, 0xf5, 0x21, 0x00


	//----- nvinfo : EIATTR_KPARAM_INFO
	.align		4
.L_119:
        /*0108*/ 	.byte	0x04, 0x17
        /*010a*/ 	.short	(.L_121 - .L_120)
.L_120:
        /*010c*/ 	.word	0x00000000
        /*0110*/ 	.short	0x0000
        /*0112*/ 	.short	0x0000
        /*0114*/ 	.byte	0x00, 0xf5, 0x21, 0x00


	//----- nvinfo : EIATTR_SPARSE_MMA_MASK
	.align		4
.L_121:
        /*0118*/ 	.byte	0x03, 0x50
        /*011a*/ 	.short	0x0000


	//----- nvinfo : EIATTR_MAXREG_COUNT
	.align		4
        /*011c*/ 	.byte	0x03, 0x1b
        /*011e*/ 	.short	0x00ff


	//----- nvinfo : EIATTR_MERCURY_ISA_VERSION
	.align		4
        /*0120*/ 	.byte	0x03, 0x5f
        /*0122*/ 	.short	0x0101


	//----- nvinfo : EIATTR_VRC_CTA_INIT_COUNT
	.align		4
        /*0124*/ 	.byte	0x02, 0x4a
	.zero		1
	.zero		1


	//----- nvinfo : EIATTR_EXIT_INSTR_OFFSETS
	.align		4
        /*0128*/ 	.byte	0x04, 0x1c
        /*012a*/ 	.short	(.L_123 - .L_122)


	//   ....[0]....
.L_122:
        /*012c*/ 	.word	0x00000130


	//   ....[1]....
        /*0130*/ 	.word	0x00001d80


	//----- nvinfo : EIATTR_CRS_STACK_SIZE
	.align		4
.L_123:
        /*0134*/ 	.byte	0x04, 0x1e
        /*0136*/ 	.short	(.L_125 - .L_124)
.L_124:
        /*0138*/ 	.word	0x00000000


	//----- nvinfo : EIATTR_CBANK_PARAM_SIZE
	.align		4
.L_125:
        /*013c*/ 	.byte	0x03, 0x19
        /*013e*/ 	.short	0x006c


	//----- nvinfo : EIATTR_PARAM_CBANK
	.align		4
        /*0140*/ 	.byte	0x04, 0x0a
        /*0142*/ 	.short	(.L_127 - .L_126)
	.align		4
.L_126:
        /*0144*/ 	.word	index@(.nv.constant0._Z9getErrorsPdS_iiiiiiddddidddi)
        /*0148*/ 	.short	0x0380
        /*014a*/ 	.short	0x006c


	//----- nvinfo : EIATTR_SW_WAR
	.align		4
.L_127:
        /*014c*/ 	.byte	0x04, 0x36
        /*014e*/ 	.short	(.L_129 - .L_128)
.L_128:
        /*0150*/ 	.word	0x00000008
.L_129:


//--------------------- .nv.info._Z15getZRightBorderPdS_iii --------------------------
	.section	.nv.info._Z15getZRightBorderPdS_iii,"",@"SHT_CUDA_INFO"
	.sectionflags	@""
	.align	4


	//----- nvinfo : EIATTR_CUDA_API_VERSION
	.align		4
        /*0000*/ 	.byte	0x04, 0x37
        /*0002*/ 	.short	(.L_131 - .L_130)
.L_130:
        /*0004*/ 	.word	0x00000082


	//----- nvinfo : EIATTR_KPARAM_INFO
	.align		4
.L_131:
        /*0008*/ 	.byte	0x04, 0x17
        /*000a*/ 	.short	(.L_133 - .L_132)
.L_132:
        /*000c*/ 	.word	0x00000000
        /*0010*/ 	.short	0x0004
        /*0012*/ 	.short	0x0018
        /*0014*/ 	.byte	0x00, 0xf0, 0x11, 0x00


	//----- nvinfo : EIATTR_KPARAM_INFO
	.align		4
.L_133:
        /*0018*/ 	.byte	0x04, 0x17
        /*001a*/ 	.short	(.L_135 - .L_134)
.L_134:
        /*001c*/ 	.word	0x00000000
        /*0020*/ 	.short	0x0003
        /*0022*/ 	.short	0x0014
        /*0024*/ 	.byte	0x00, 0xf0, 0x11, 0x00


	//----- nvinfo : EIATTR_KPARAM_INFO
	.align		4
.L_135:
        /*0028*/ 	.byte	0x04, 0x17
        /*002a*/ 	.short	(.L_137 - .L_136)
.L_136:
        /*002c*/ 	.word	0x00000000
        /*0030*/ 	.short	0x0002
        /*0032*/ 	.short	0x0010
        /*0034*/ 	.byte	0x00, 0xf0, 0x11, 0x00


	//----- nvinfo : EIATTR_KPARAM_INFO
	.align		4
.L_137:
        /*0038*/ 	.byte	0x04, 0x17
        /*003a*/ 	.short	(.L_139 - .L_138)
.L_138:
        /*003c*/ 	.word	0x00000000
        /*0040*/ 	.short	0x0001
        /*0042*/ 	.short	0x0008
        /*0044*/ 	.byte	0x00, 0xf5, 0x21, 0x00


	//----- nvinfo : EIATTR_KPARAM_INFO
	.align		4
.L_139:
        /*0048*/ 	.byte	0x04, 0x17
        /*004a*/ 	.short	(.L_141 - .L_140)
.L_140:
        /*004c*/ 	.word	0x00000000
        /*0050*/ 	.short	0x0000
        /*0052*/ 	.short	0x0000
        /*0054*/ 	.byte	0x00, 0xf5, 0x21, 0x00


	//----- nvinfo : EIATTR_SPARSE_MMA_MASK
	.align		4
.L_141:
        /*0058*/ 	.byte	0x03, 0x50
        /*005a*/ 	.short	0x0000


	//----- nvinfo : EIATTR_MAXREG_COUNT
	.align		4
        /*005c*/ 	.byte	0x03, 0x1b
        /*005e*/ 	.short	0x00ff


	//----- nvinfo : EIATTR_MERCURY_ISA_VERSION
	.align		4
        /*0060*/ 	.byte	0x03, 0x5f
        /*0062*/ 	.short	0x0101


	//----- nvinfo : EIATTR_VRC_CTA_INIT_COUNT
	.align		4
        /*0064*/ 	.byte	0x02, 0x4a
	.zero		1
	.zero		1


	//----- nvinfo : EIATTR_EXIT_INSTR_OFFSETS
	.align		4
        /*0068*/ 	.byte	0x04, 0x1c
        /*006a*/ 	.short	(.L_143 - .L_142)


	//   ....[0]....
.L_142:
        /*006c*/ 	.word	0x000000c0


	//   ....[1]....
        /*0070*/ 	.word	0x00000210


	//----- nvinfo : EIATTR_CBANK_PARAM_SIZE
	.align		4
.L_143:
        /*0074*/ 	.byte	0x03, 0x19
        /*0076*/ 	.short	0x001c


	//----- nvinfo : EIATTR_PARAM_CBANK
	.align		4
        /*0078*/ 	.byte	0x04, 0x0a
        /*007a*/ 	.short	(.L_145 - .L_144)
	.align		4
.L_144:
        /*007c*/ 	.word	index@(.nv.constant0._Z15getZRightBorderPdS_iii)
        /*0080*/ 	.short	0x0380
        /*0082*/ 	.short	0x001c


	//----- nvinfo : EIATTR_SW_WAR
	.align		4
.L_145:
        /*0084*/ 	.byte	0x04, 0x36
        /*0086*/ 	.short	(.L_147 - .L_146)
.L_146:
        /*0088*/ 	.word	0x00000008
.L_147:


//--------------------- .nv.info._Z14getZLeftBorderPdS_iii --------------------------
	.section	.nv.info._Z14getZLeftBorderPdS_iii,"",@"SHT_CUDA_INFO"
	.sectionflags	@""
	.align	4


	//----- nvinfo : EIATTR_CUDA_API_VERSION
	.align		4
        /*0000*/ 	.byte	0x04, 0x37
        /*0002*/ 	.short	(.L_149 - .L_148)
.L_148:
        /*0004*/ 	.word	0x00000082


	//----- nvinfo : EIATTR_KPARAM_INFO
	.align		4
.L_149:
        /*0008*/ 	.byte	0x04, 0x17
        /*000a*/ 	.short	(.L_151 - .L_150)
.L_150:
        /*000c*/ 	.word	0x00000000
        /*0010*/ 	.short	0x0004
        /*0012*/ 	.short	0x0018
        /*0014*/ 	.byte	0x00, 0xf0, 0x11, 0x00


	//----- nvinfo : EIATTR_KPARAM_INFO
	.align		4
.L_151:
        /*0018*/ 	.byte	0x04, 0x17
        /*001a*/ 	.short	(.L_153 - .L_152)
.L_152:
        /*001c*/ 	.word	0x00000000
        /*0020*/ 	.short	0x0003
        /*0022*/ 	.short	0x0014
        /*0024*/ 	.byte	0x00, 0xf0, 0x11, 0x00


	//----- nvinfo : EIATTR_KPARAM_INFO
	.align		4
.L_153:
        /*0028*/ 	.byte	0x04, 0x17
        /*002a*/ 	.short	(.L_155 - .L_154)
.L_154:
        /*002c*/ 	.word	0x00000000
        /*0030*/ 	.short	0x0002
        /*0032*/ 	.short	0x0010
        /*0034*/ 	.byte	0x00, 0xf0, 0x11, 0x00


	//----- nvinfo : EIATTR_KPARAM_INFO
	.align		4
.L_155:
        /*0038*/ 	.byte	0x04, 0x17
        /*003a*/ 	.short	(.L_157 - .L_156)
.L_156:
        /*003c*/ 	.word	0x00000000
        /*0040*/ 	.short	0x0001
        /*0042*/ 	.short	0x0008
        /*0044*/ 	.byte	0x00, 0xf5, 0x21, 0x00


	//----- nvinfo : EIATTR_KPARAM_INFO
	.align		4
.L_157:
        /*0048*/ 	.byte	0x04, 0x17
        /*004a*/ 	.short	(.L_159 - .L_158)
.L_158:
        /*004c*/ 	.word	0x00000000
        /*0050*/ 	.short	0x0000
        /*0052*/ 	.short	0x0000
        /*0054*/ 	.byte	0x00, 0xf5, 0x21, 0x00


	//----- nvinfo : EIATTR_SPARSE_MMA_MASK
	.align		4
.L_159:
        /*0058*/ 	.byte	0x03, 0x50
        /*005a*/ 	.short	0x0000


	//----- nvinfo : EIATTR_MAXREG_COUNT
	.align		4
        /*005c*/ 	.byte	0x03, 0x1b
        /*005e*/ 	.short	0x00ff


	//----- nvinfo : EIATTR_MERCURY_ISA_VERSION
	.align		4
        /*0060*/ 	.byte	0x03, 0x5f
        /*0062*/ 	.short	0x0101


	//----- nvinfo : EIATTR_VRC_CTA_INIT_COUNT
	.align		4
        /*0064*/ 	.byte	0x02, 0x4a
	.zero		1
	.zero		1


	//----- nvinfo : EIATTR_EXIT_INSTR_OFFSETS
	.align		4
        /*0068*/ 	.byte	0x04, 0x1c
        /*006a*/ 	.short	(.L_161 - .L_160)


	//   ....[0]....
.L_160:
        /*006c*/ 	.word	0x000000c0


	//   ....[1]....
        /*0070*/ 	.word	0x000001a0


	//----- nvinfo : EIATTR_CBANK_PARAM_SIZE
	.align		4
.L_161:
        /*0074*/ 	.byte	0x03, 0x19
        /*0076*/ 	.short	0x001c


	//----- nvinfo : EIATTR_PARAM_CBANK
	.align		4
        /*0078*/ 	.byte	0x04, 0x0a
        /*007a*/ 	.short	(.L_163 - .L_162)
	.align		4
.L_162:
        /*007c*/ 	.word	index@(.nv.constant0._Z14getZLeftBorderPdS_iii)
        /*0080*/ 	.short	0x0380
        /*0082*/ 	.short	0x001c


	//----- nvinfo : EIATTR_SW_WAR
	.align		4
.L_163:
        /*0084*/ 	.byte	0x04, 0x36
        /*0086*/ 	.short	(.L_165 - .L_164)
.L_164:
        /*0088*/ 	.word	0x00000008
.L_165:


//--------------------- .nv.info._Z15getYRightBorderPdiii --------------------------
	.section	.nv.info._Z15getYRightBorderPdiii,"",@"SHT_CUDA_INFO"
	.sectionflags	@""
	.align	4


	//----- nvinfo : EIATTR_CUDA_API_VERSION
	.align		4
        /*0000*/ 	.byte	0x04, 0x37
        /*0002*/ 	.short	(.L_167 - .L_166)
.L_166:
        /*0004*/ 	.word	0x00000082


	//----- nvinfo : EIATTR_KPARAM_INFO
	.align		4
.L_167:
        /*0008*/ 	.byte	0x04, 0x17
        /*000a*/ 	.short	(.L_169 - .L_168)
.L_168:
        /*000c*/ 	.word	0x00000000
        /*0010*/ 	.short	0x0003
        /*0012*/ 	.short	0x0010
        /*0014*/ 	.byte	0x00, 0xf0, 0x11, 0x00


	//----- nvinfo : EIATTR_KPARAM_INFO
	.align		4
.L_169:
        /*0018*/ 	.byte	0x04, 0x17
        /*001a*/ 	.short	(.L_171 - .L_170)
.L_170:
        /*001c*/ 	.word	0x00000000
        /*0020*/ 	.short	0x0002
        /*0022*/ 	.short	0x000c
        /*0024*/ 	.byte	0x00, 0xf0, 0x11, 0x00


	//----- nvinfo : EIATTR_KPARAM_INFO
	.align		4
.L_171:
        /*0028*/ 	.byte	0x04, 0x17
        /*002a*/ 	.short	(.L_173 - .L_172)
.L_172:
        /*002c*/ 	.word	0x00000000
        /*0030*/ 	.short	0x0001
        /*0032*/ 	.short	0x0008
        /*0034*/ 	.byte	0x00, 0xf0, 0x11, 0x00


	//----- nvinfo : EIATTR_KPARAM_INFO
	.align		4
.L_173:
        /*0038*/ 	.byte	0x04, 0x17
        /*003a*/ 	.short	(.L_175 - .L_174)
.L_174:
        /*003c*/ 	.word	0x00000000
        /*0040*/ 	.short	0x0000
        /*0042*/ 	.short	0x0000
        /*0044*/ 	.byte	0x00, 0xf5, 0x21, 0x00


	//----- nvinfo : EIATTR_SPARSE_MMA_MASK
	.align		4
.L_175:
        /*0048*/ 	.byte	0x03, 0x50
        /*004a*/ 	.short	0x0000


	//----- nvinfo : EIATTR_MAXREG_COUNT
	.align		4
        /*004c*/ 	.byte	0x03, 0x1b
        /*004e*/ 	.short	0x00ff


	//----- nvinfo : EIATTR_MERCURY_ISA_VERSION
	.align		4
        /*0050*/ 	.byte	0x03, 0x5f
        /*0052*/ 	.short	0x0101


	//----- nvinfo : EIATTR_VRC_CTA_INIT_COUNT
	.align		4
        /*0054*/ 	.byte	0x02, 0x4a
	.zero		1
	.zero		1


	//----- nvinfo : EIATTR_EXIT_INSTR_OFFSETS
	.align		4
        /*0058*/ 	.byte	0x04, 0x1c
        /*005a*/ 	.short	(.L_177 - .L_176)


	//   ....[0]....
.L_176:
        /*005c*/ 	.word	0x000000d0


	//   ....[1]....
        /*0060*/ 	.word	0x00000160


	//----- nvinfo : EIATTR_CBANK_PARAM_SIZE
	.align		4
.L_177:
        /*0064*/ 	.byte	0x03, 0x19
        /*0066*/ 	.short	0x0014


	//----- nvinfo : EIATTR_PARAM_CBANK
	.align		4
        /*0068*/ 	.byte	0x04, 0x0a
        /*006a*/ 	.short	(.L_179 - .L_178)
	.align		4
.L_178:
        /*006c*/ 	.word	index@(.nv.constant0._Z15getYRightBorderPdiii)
        /*0070*/ 	.short	0x0380
        /*0072*/ 	.short	0x0014


	//----- nvinfo : EIATTR_SW_WAR
	.align		4
.L_179:
        /*0074*/ 	.byte	0x04, 0x36
        /*0076*/ 	.short	(.L_181 - .L_180)
.L_180:
        /*0078*/ 	.word	0x00000008
.L_181:


//--------------------- .nv.info._Z14getYLeftBorderPdiii --------------------------
	.section	.nv.info._Z14getYLeftBorderPdiii,"",@"SHT_CUDA_INFO"
	.sectionflags	@""
	.align	4


	//----- nvinfo : EIATTR_CUDA_API_VERSION
	.align		4
        /*0000*/ 	.byte	0x04, 0x37
        /*0002*/ 	.short	(.L_183 - .L_182)
.L_182:
        /*0004*/ 	.word	0x00000082


	//----- nvinfo : EIATTR_KPARAM_INFO
	.align		4
.L_183:
        /*0008*/ 	.byte	0x04, 0x17
        /*000a*/ 	.short	(.L_185 - .L_184)
.L_184:
        /*000c*/ 	.word	0x00000000
        /*0010*/ 	.short	0x0003
        /*0012*/ 	.short	0x0010
        /*0014*/ 	.byte	0x00, 0xf0, 0x11, 0x00


	//----- nvinfo : EIATTR_KPARAM_INFO
	.align		4
.L_185:
        /*0018*/ 	.byte	0x04, 0x17
        /*001a*/ 	.short	(.L_187 - .L_186)
.L_186:
        /*001c*/ 	.word	0x00000000
        /*0020*/ 	.short	0x0002
        /*0022*/ 	.short	0x000c
        /*0024*/ 	.byte	0x00, 0xf0, 0x11, 0x00


	//----- nvinfo : EIATTR_KPARAM_INFO
	.align		4
.L_187:
        /*0028*/ 	.byte	0x04, 0x17
        /*002a*/ 	.short	(.L_189 - .L_188)
.L_188:
        /*002c*/ 	.word	0x00000000
        /*0030*/ 	.short	0x0001
        /*0032*/ 	.short	0x0008
        /*0034*/ 	.byte	0x00, 0xf0, 0x11, 0x00


	//----- nvinfo : EIATTR_KPARAM_INFO
	.align		4
.L_189:
        /*0038*/ 	.byte	0x04, 0x17
        /*003a*/ 	.short	(.L_191 - .L_190)
.L_190:
        /*003c*/ 	.word	0x00000000
        /*0040*/ 	.short	0x0000
        /*0042*/ 	.short	0x0000
        /*0044*/ 	.byte	0x00, 0xf5, 0x21, 0x00


	//----- nvinfo : EIATTR_SPARSE_MMA_MASK
	.align		4
.L_191:
        /*0048*/ 	.byte	0x03, 0x50
        /*004a*/ 	.short	0x0000


	//----- nvinfo : EIATTR_MAXREG_COUNT
	.align		4
        /*004c*/ 	.byte	0x03, 0x1b
        /*004e*/ 	.short	0x00ff


	//----- nvinfo : EIATTR_MERCURY_ISA_VERSION
	.align		4
        /*0050*/ 	.byte	0x03, 0x5f
        /*0052*/ 	.short	0x0101


	//----- nvinfo : EIATTR_VRC_CTA_INIT_COUNT
	.align		4
        /*0054*/ 	.byte	0x02, 0x4a
	.zero		1
	.zero		1


	//----- nvinfo : EIATTR_EXIT_INSTR_OFFSETS
	.align		4
        /*0058*/ 	.byte	0x04, 0x1c
        /*005a*/ 	.short	(.L_193 - .L_192)


	//   ....[0]....
.L_192:
        /*005c*/ 	.word	0x000000d0


	//   ....[1]....
        /*0060*/ 	.word	0x00000150


	//----- nvinfo : EIATTR_CBANK_PARAM_SIZE
	.align		4
.L_193:
        /*0064*/ 	.byte	0x03, 0x19
        /*0066*/ 	.short	0x0014


	//----- nvinfo : EIATTR_PARAM_CBANK
	.align		4
        /*0068*/ 	.byte	0x04, 0x0a
        /*006a*/ 	.short	(.L_195 - .L_194)
	.align		4
.L_194:
        /*006c*/ 	.word	index@(.nv.constant0._Z14getYLeftBorderPdiii)
        /*0070*/ 	.short	0x0380
        /*0072*/ 	.short	0x0014


	//----- nvinfo : EIATTR_SW_WAR
	.align		4
.L_195:
        /*0074*/ 	.byte	0x04, 0x36
        /*0076*/ 	.short	(.L_197 - .L_196)
.L_196:
        /*0078*/ 	.word	0x00000008
.L_197:


//--------------------- .nv.info._Z15getXRightBorderPdS_iii --------------------------
	.section	.nv.info._Z15getXRightBorderPdS_iii,"",@"SHT_CUDA_INFO"
	.sectionflags	@""
	.align	4


	//----- nvinfo : EIATTR_CUDA_API_VERSION
	.align		4
        /*0000*/ 	.byte	0x04, 0x37
        /*0002*/ 	.short	(.L_199 - .L_198)
.L_198:
        /*0004*/ 	.word	0x00000082


	//----- nvinfo : EIATTR_KPARAM_INFO
	.align		4
.L_199:
        /*0008*/ 	.byte	0x04, 0x17
        /*000a*/ 	.short	(.L_201 - .L_200)
.L_200:
        /*000c*/ 	.word	0x00000000
        /*0010*/ 	.short	0x0004
        /*0012*/ 	.short	0x0018
        /*0014*/ 	.byte	0x00, 0xf0, 0x11, 0x00


	//----- nvinfo : EIATTR_KPARAM_INFO
	.align		4
.L_201:
        /*0018*/ 	.byte	0x04, 0x17
        /*001a*/ 	.short	(.L_203 - .L_202)
.L_202:
        /*001c*/ 	.word	0x00000000
        /*0020*/ 	.short	0x0003
        /*0022*/ 	.short	0x0014
        /*0024*/ 	.byte	0x00, 0xf0, 0x11, 0x00


	//----- nvinfo : EIATTR_KPARAM_INFO
	.align		4
.L_203:
        /*0028*/ 	.byte	0x04, 0x17
        /*002a*/ 	.short	(.L_205 - .L_204)
.L_204:
        /*002c*/ 	.word	0x00000000
        /*0030*/ 	.short	0x0002
        /*0032*/ 	.short	0x0010
        /*0034*/ 	.byte	0x00, 0xf0, 0x11, 0x00


	//----- nvinfo : EIATTR_KPARAM_INFO
	.align		4
.L_205:
        /*0038*/ 	.byte	0x04, 0x17
        /*003a*/ 	.short	(.L_207 - .L_206)
.L_206:
        /*003c*/ 	.word	0x00000000
        /*0040*/ 	.short	0x0001
        /*0042*/ 	.short	0x0008
        /*0044*/ 	.byte	0x00, 0xf5, 0x21, 0x00


	//----- nvinfo : EIATTR_KPARAM_INFO
	.align		4
.L_207:
        /*0048*/ 	.byte	0x04, 0x17
        /*004a*/ 	.short	(.L_209 - .L_208)
.L_208:
        /*004c*/ 	.word	0x00000000
        /*0050*/ 	.short	0x0000
        /*0052*/ 	.short	0x0000
        /*0054*/ 	.byte	0x00, 0xf5, 0x21, 0x00


	//----- nvinfo : EIATTR_SPARSE_MMA_MASK
	.align		4
.L_209:
        /*0058*/ 	.byte	0x03, 0x50
        /*005a*/ 	.short	0x0000


	//----- nvinfo : EIATTR_MAXREG_COUNT
	.align		4
        /*005c*/ 	.byte	0x03, 0x1b
        /*005e*/ 	.short	0x00ff


	//----- nvinfo : EIATTR_MERCURY_ISA_VERSION
	.align		4
        /*0060*/ 	.byte	0x03, 0x5f
        /*0062*/ 	.short	0x0101


	//----- nvinfo : EIATTR_VRC_CTA_INIT_COUNT
	.align		4
        /*0064*/ 	.byte	0x02, 0x4a
	.zero		1
	.zero		1


	//----- nvinfo : EIATTR_EXIT_INSTR_OFFSETS
	.align		4
        /*0068*/ 	.byte	0x04, 0x1c
        /*006a*/ 	.short	(.L_211 - .L_210)


	//   ....[0]....
.L_210:
        /*006c*/ 	.word	0x000000d0


	//   ....[1]....
        /*0070*/ 	.word	0x00000200


	//----- nvinfo : EIATTR_CBANK_PARAM_SIZE
	.align		4
.L_211:
        /*0074*/ 	.byte	0x03, 0x19
        /*0076*/ 	.short	0x001c


	//----- nvinfo : EIATTR_PARAM_CBANK
	.align		4
        /*0078*/ 	.byte	0x04, 0x0a
        /*007a*/ 	.short	(.L_213 - .L_212)
	.align		4
.L_212:
        /*007c*/ 	.word	index@(.nv.constant0._Z15getXRightBorderPdS_iii)
        /*0080*/ 	.short	0x0380
        /*0082*/ 	.short	0x001c


	//----- nvinfo : EIATTR_SW_WAR
	.align		4
.L_213:
        /*0084*/ 	.byte	0x04, 0x36
        /*0086*/ 	.short	(.L_215 - .L_214)
.L_214:
        /*0088*/ 	.word	0x00000008
.L_215:


//--------------------- .nv.info._Z14getXLeftBorderPdS_iii --------------------------
	.section	.nv.info._Z14getXLeftBorderPdS_iii,"",@"SHT_CUDA_INFO"
	.sectionflags	@""
	.align	4


	//----- nvinfo : EIATTR_CUDA_API_VERSION
	.align		4
        /*0000*/ 	.byte	0x04, 0x37
        /*0002*/ 	.short	(.L_217 - .L_216)
.L_216:
        /*0004*/ 	.word	0x00000082


	//----- nvinfo : EIATTR_KPARAM_INFO
	.align		4
.L_217:
        /*0008*/ 	.byte	0x04, 0x17
        /*000a*/ 	.short	(.L_219 - .L_218)
.L_218:
        /*000c*/ 	.word	0x00000000
        /*0010*/ 	.short	0x0004
        /*0012*/ 	.short	0x0018
        /*0014*/ 	.byte	0x00, 0xf0, 0x11, 0x00


	//----- nvinfo : EIATTR_KPARAM_INFO
	.align		4
.L_219:
        /*0018*/ 	.byte	0x04, 0x17
        /*001a*/ 	.short	(.L_221 - .L_220)
.L_220:
        /*001c*/ 	.word	0x00000000
        /*0020*/ 	.short	0x0003
        /*0022*/ 	.short	0x0014
        /*0024*/ 	.byte	0x00, 0xf0, 0x11, 0x00


	//----- nvinfo : EIATTR_KPARAM_INFO
	.align		4
.L_221:
        /*0028*/ 	.byte	0x04, 0x17
        /*002a*/ 	.short	(.L_223 - .L_222)
.L_222:
        /*002c*/ 	.word	0x00000000
        /*0030*/ 	.short	0x0002
        /*0032*/ 	.short	0x0010
        /*0034*/ 	.byte	0x00, 0xf0, 0x11, 0x00


	//----- nvinfo : EIATTR_KPARAM_INFO
	.align		4
.L_223:
        /*0038*/ 	.byte	0x04, 0x17
        /*003a*/ 	.short	(.L_225 - .L_224)
.L_224:
        /*003c*/ 	.word	0x00000000
        /*0040*/ 	.short	0x0001
        /*0042*/ 	.short	0x0008
        /*0044*/ 	.byte	0x00, 0xf5, 0x21, 0x00


	//----- nvinfo : EIATTR_KPARAM_INFO
	.align		4
.L_225:
        /*0048*/ 	.byte	0x04, 0x17
        /*004a*/ 	.short	(.L_227 - .L_226)
.L_226:
        /*004c*/ 	.word	0x00000000
        /*0050*/ 	.short	0x0000
        /*0052*/ 	.short	0x0000
        /*0054*/ 	.byte	0x00, 0xf5, 0x21, 0x00


	//----- nvinfo : EIATTR_SPARSE_MMA_MASK
	.align		4
.L_227:
        /*0058*/ 	.byte	0x03, 0x50
        /*005a*/ 	.short	0x0000


	//----- nvinfo : EIATTR_MAXREG_COUNT
	.align		4
        /*005c*/ 	.byte	0x03, 0x1b
        /*005e*/ 	.short	0x00ff


	//----- nvinfo : EIATTR_MERCURY_ISA_VERSION
	.align		4
        /*0060*/ 	.byte	0x03, 0x5f
        /*0062*/ 	.short	0x0101


	//----- nvinfo : EIATTR_VRC_CTA_INIT_COUNT
	.align		4
        /*0064*/ 	.byte	0x02, 0x4a
	.zero		1
	.zero		1


	//----- nvinfo : EIATTR_EXIT_INSTR_OFFSETS
	.align		4
        /*0068*/ 	.byte	0x04, 0x1c
        /*006a*/ 	.short	(.L_229 - .L_228)


	//   ....[0]....
.L_228:
        /*006c*/ 	.word	0x000000d0


	//   ....[1]....
        /*0070*/ 	.word	0x000001b0


	//----- nvinfo : EIATTR_CBANK_PARAM_SIZE
	.align		4
.L_229:
        /*0074*/ 	.byte	0x03, 0x19
        /*0076*/ 	.short	0x001c


	//----- nvinfo : EIATTR_PARAM_CBANK
	.align		4
        /*0078*/ 	.byte	0x04, 0x0a
        /*007a*/ 	.short	(.L_231 - .L_230)
	.align		4
.L_230:
        /*007c*/ 	.word	index@(.nv.constant0._Z14getXLeftBorderPdS_iii)
        /*0080*/ 	.short	0x0380
        /*0082*/ 	.short	0x001c


	//----- nvinfo : EIATTR_SW_WAR
	.align		4
.L_231:
        /*0084*/ 	.byte	0x04, 0x36
        /*0086*/ 	.short	(.L_233 - .L_232)
.L_232:
        /*0088*/ 	.word	0x00000008
.L_233:


//--------------------- .nv.info._Z11getMainIterPdS_S_S_S_S_S_S_S_S_S_S_S_S_iiiiiiiiiiiiddddidddi --------------------------
	.section	.nv.info._Z11getMainIterPdS_S_S_S_S_S_S_S_S_S_S_S_S_iiiiiiiiiiiiddddidddi,"",@"SHT_CUDA_INFO"
	.sectionflags	@""
	.align	4


	//----- nvinfo : EIATTR_CUDA_API_VERSION
	.align		4
        /*0000*/ 	.byte	0x04, 0x37
        /*0002*/ 	.short	(.L_235 - .L_234)
.L_234:
        /*0004*/ 	.word	0x00000082


	//----- nvinfo : EIATTR_KPARAM_INFO
	.align		4
.L_235:
        /*0008*/ 	.byte	0x04, 0x17
        /*000a*/ 	.short	(.L_237 - .L_236)
.L_236:
        /*000c*/ 	.word	0x00000000
        /*0010*/ 	.short	0x0022
        /*0012*/ 	.short	0x00e0
        /*0014*/ 	.byte	0x00, 0xf0, 0x11, 0x00


	//----- nvinfo : EIATTR_KPARAM_INFO
	.align		4
.L_237:
        /*0018*/ 	.byte	0x04, 0x17
        /*001a*/ 	.short	(.L_239 - .L_238)
.L_238:
        /*001c*/ 	.word	0x00000000
        /*0020*/ 	.short	0x0021
        /*0022*/ 	.short	0x00d8
        /*0024*/ 	.byte	0x00, 0xf0, 0x21, 0x00


	//----- nvinfo : EIATTR_KPARAM_INFO
	.align		4
.L_239:
        /*0028*/ 	.byte	0x04, 0x17
        /*002a*/ 	.short	(.L_241 - .L_240)
.L_240:
        /*002c*/ 	.word	0x00000000
        /*0030*/ 	.short	0x0020
        /*0032*/ 	.short	0x00d0
        /*0034*/ 	.byte	0x00, 0xf0, 0x21, 0x00


	//----- nvinfo : EIATTR_KPARAM_INFO
	.align		4
.L_241:
        /*0038*/ 	.byte	0x04, 0x17
        /*003a*/ 	.short	(.L_243 - .L_242)
.L_242:
        /*003c*/ 	.word	0x00000000
        /*0040*/ 	.short	0x001f
        /*0042*/ 	.short	0x00c8
        /*0044*/ 	.byte	0x00, 0xf0, 0x21, 0x00


	//----- nvinfo : EIATTR_KPARAM_INFO
	.align		4
.L_243:
        /*0048*/ 	.byte	0x04, 0x17
        /*004a*/ 	.short	(.L_245 - .L_244)
.L_244:
        /*004c*/ 	.word	0x00000000
        /*0050*/ 	.short	0x001e
        /*0052*/ 	.short	0x00c0
        /*0054*/ 	.byte	0x00, 0xf0, 0x11, 0x00


	//----- nvinfo : EIATTR_KPARAM_INFO
	.align		4
.L_245:
        /*0058*/ 	.byte	0x04, 0x17
        /*005a*/ 	.short	(.L_247 - .L_246)
.L_246:
        /*005c*/ 	.word	0x00000000
        /*0060*/ 	.short	0x001d
        /*0062*/ 	.short	0x00b8
        /*0064*/ 	.byte	0x00, 0xf0, 0x21, 0x00


	//----- nvinfo : EIATTR_KPARAM_INFO
	.align		4
.L_247:
        /*0068*/ 	.byte	0x04, 0x17
        /*006a*/ 	.short	(.L_249 - .L_248)
.L_248:
        /*006c*/ 	.word	0x00000000
        /*0070*/ 	.short	0x001c
        /*0072*/ 	.short	0x00b0
        /*0074*/ 	.byte	0x00, 0xf0, 0x21, 0x00


	//----- nvinfo : EIATTR_KPARAM_INFO
	.align		4
.L_249:
        /*0078*/ 	.byte	0x04, 0x17
        /*007a*/ 	.short	(.L_251 - .L_250)
.L_250:
        /*007c*/ 	.word	0x00000000
        /*0080*/ 	.short	0x001b
        /*0082*/ 	.short	0x00a8
        /*0084*/ 	.byte	0x00, 0xf0, 0x21, 0x00


	//----- nvinfo : EIATTR_KPARAM_INFO
	.align		4
.L_251:
        /*0088*/ 	.byte	0x04, 0x17
        /*008a*/ 	.short	(.L_253 - .L_252)
.L_252:
        /*008c*/ 	.word	0x00000000
        /*0090*/ 	.short	0x001a
        /*0092*/ 	.short	0x00a0
        /*0094*/ 	.byte	0x00, 0xf0, 0x21, 0x00


	//----- nvinfo : EIATTR_KPARAM_INFO
	.align		4
.L_253:
        /*0098*/ 	.byte	0x04, 0x17
        /*009a*/ 	.short	(.L_255 - .L_254)
.L_254:
        /*009c*/ 	.word	0x00000000
        /*00a0*/ 	.short	0x0019
        /*00a2*/ 	.short	0x009c
        /*00a4*/ 	.byte	0x00, 0xf0, 0x11, 0x00


	//----- nvinfo : EIATTR_KPARAM_INFO
	.align		4
.L_255:
        /*00a8*/ 	.byte	0x04, 0x17
        /*00aa*/ 	.short	(.L_257 - .L_256)
.L_256:
        /*00ac*/ 	.word	0x00000000
        /*00b0*/ 	.short	0x0018
        /*00b2*/ 	.short	0x0098
        /*00b4*/ 	.byte	0x00, 0xf0, 0x11, 0x00


	//----- nvinfo : EIATTR_KPARAM_INFO
	.align		4
.L_257:
        /*00b8*/ 	.byte	0x04, 0x17
        /*00ba*/ 	.short	(.L_259 - .L_258)
.L_258:
        /*00bc*/ 	.word	0x00000000
        /*00c0*/ 	.short	0x0017
        /*00c2*/ 	.short	0x0094
        /*00c4*/ 	.byte	0x00, 0xf0, 0x11, 0x00


	//----- nvinfo : EIATTR_KPARAM_INFO
	.align		4
.L_259:
        /*00c8*/ 	.byte	0x04, 0x17
        /*00ca*/ 	.short	(.L_261 - .L_260)
.L_260:
        /*00cc*/ 	.word	0x00000000
        /*00d0*/ 	.short	0x0016
        /*00d2*/ 	.short	0x0090
        /*00d4*/ 	.byte	0x00, 0xf0, 0x11, 0x00


	//----- nvinfo : EIATTR_KPARAM_INFO
	.align		4
.L_261:
        /*00d8*/ 	.byte	0x04, 0x17
        /*00da*/ 	.short	(.L_263 - .L_262)
.L_262:
        /*00dc*/ 	.word	0x00000000
        /*00e0*/ 	.short	0x0015
        /*00e2*/ 	.short	0x008c
        /*00e4*/ 	.byte	0x00, 0xf0, 0x11, 0x00


	//----- nvinfo : EIATTR_KPARAM_INFO
	.align		4
.L_263:
        /*00e8*/ 	.byte	0x04, 0x17
        /*00ea*/ 	.short	(.L_265 - .L_264)
.L_264:
        /*00ec*/ 	.word	0x00000000
        /*00f0*/ 	.short	0x0014
        /*00f2*/ 	.short	0x0088
        /*00f4*/ 	.byte	0x00, 0xf0, 0x11, 0x00


	//----- nvinfo : EIATTR_KPARAM_INFO
	.align		4
.L_265:
        /*00f8*/ 	.byte	0x04, 0x17
        /*00fa*/ 	.short	(.L_267 - .L_266)
.L_266:
        /*00fc*/ 	.word	0x00000000
        /*0100*/ 	.short	0x0013
        /*0102*/ 	.short	0x0084
        /*0104*/ 	.byte	0x00, 0xf0, 0x11, 0x00


	//----- nvinfo : EIATTR_KPARAM_INFO
	.align		4
.L_267:
        /*0108*/ 	.byte	0x04, 0x17
        /*010a*/ 	.short	(.L_269 - .L_268)
.L_268:
        /*010c*/ 	.word	0x00000000
        /*0110*/ 	.short	0x0012
        /*0112*/ 	.short	0x0080
        /*0114*/ 	.byte	0x00, 0xf0, 0x11, 0x00


	//----- nvinfo : EIATTR_KPARAM_INFO
	.align		4
.L_269:
        /*0118*/ 	.byte	0x04, 0x17
        /*011a*/ 	.short	(.L_271 - .L_270)
.L_270:
        /*011c*/ 	.word	0x00000000
        /*0120*/ 	.short	0x0011
        /*0122*/ 	.short	0x007c
        /*0124*/ 	.byte	0x00, 0xf0, 0x11, 0x00


	//----- nvinfo : EIATTR_KPARAM_INFO
	.align		4
.L_271:
        /*0128*/ 	.byte	0x04, 0x17
        /*012a*/ 	.short	(.L_273 - .L_272)
.L_272:
        /*012c*/ 	.word	0x00000000
        /*0130*/ 	.short	0x0010
        /*0132*/ 	.short	0x0078
        /*0134*/ 	.byte	0x00, 0xf0, 0x11, 0x00


	//----- nvinfo : EIATTR_KPARAM_INFO
	.align		4
.L_273:
        /*0138*/ 	.byte	0x04, 0x17
        /*013a*/ 	.short	(.L_275 - .L_274)
.L_274:
        /*013c*/ 	.word	0x00000000
        /*0140*/ 	.short	0x000f
        /*0142*/ 	.short	0x0074
        /*0144*/ 	.byte	0x00, 0xf0, 0x11, 0x00


	//----- nvinfo : EIATTR_KPARAM_INFO
	.align		4
.L_275:
        /*0148*/ 	.byte	0x04, 0x17
        /*014a*/ 	.short	(.L_277 - .L_276)
.L_276:
        /*014c*/ 	.word	0x00000000
        /*0150*/ 	.short	0x000e
        /*0152*/ 	.short	0x0070
        /*0154*/ 	.byte	0x00, 0xf0, 0x11, 0x00


	//----- nvinfo : EIATTR_KPARAM_INFO
	.align		4
.L_277:
        /*0158*/ 	.byte	0x04, 0x17
        /*015a*/ 	.short	(.L_279 - .L_278)
.L_278:
        /*015c*/ 	.word	0x00000000
        /*0160*/ 	.short	0x000d
        /*0162*/ 	.short	0x0068
        /*0164*/ 	.byte	0x00, 0xf5, 0x21, 0x00


	//----- nvinfo : EIATTR_KPARAM_INFO
	.align		4
.L_279:
        /*0168*/ 	.byte	0x04, 0x17
        /*016a*/ 	.short	(.L_281 - .L_280)
.L_280:
        /*016c*/ 	.word	0x00000000
        /*0170*/ 	.short	0x000c
        /*0172*/ 	.short	0x0060
        /*0174*/ 	.byte	0x00, 0xf5, 0x21, 0x00


	//----- nvinfo : EIATTR_KPARAM_INFO
	.align		4
.L_281:
        /*0178*/ 	.byte	0x04, 0x17
        /*017a*/ 	.short	(.L_283 - .L_282)
.L_282:
        /*017c*/ 	.word	0x00000000
        /*0180*/ 	.short	0x000b
        /*0182*/ 	.short	0x0058
        /*0184*/ 	.byte	0x00, 0xf5, 0x21, 0x00


	//----- nvinfo : EIATTR_KPARAM_INFO
	.align		4
.L_283:
        /*0188*/ 	.byte	0x04, 0x17
        /*018a*/ 	.short	(.L_285 - .L_284)
.L_284:
        /*018c*/ 	.word	0x00000000
        /*0190*/ 	.short	0x000a
        /*0192*/ 	.short	0x0050
        /*0194*/ 	.byte	0x00, 0xf5, 0x21, 0x00


	//----- nvinfo : EIATTR_KPARAM_INFO
	.align		4
.L_285:
        /*0198*/ 	.byte	0x04, 0x17
        /*019a*/ 	.short	(.L_287 - .L_286)
.L_286:
        /*019c*/ 	.word	0x00000000
        /*01a0*/ 	.short	0x0009
        /*01a2*/ 	.short	0x0048
        /*01a4*/ 	.byte	0x00, 0xf5, 0x21, 0x00


	//----- nvinfo : EIATTR_KPARAM_INFO
	.align		4
.L_287:
        /*01a8*/ 	.byte	0x04, 0x17
        /*01aa*/ 	.short	(.L_289 - .L_288)
.L_288:
        /*01ac*/ 	.word	0x00000000
        /*01b0*/ 	.short	0x0008
        /*01b2*/ 	.short	0x0040
        /*01b4*/ 	.byte	0x00, 0xf5, 0x21, 0x00


	//----- nvinfo : EIATTR_KPARAM_INFO
	.align		4
.L_289:
        /*01b8*/ 	.byte	0x04, 0x17
        /*01ba*/ 	.short	(.L_291 - .L_290)
.L_290:
        /*01bc*/ 	.word	0x00000000
        /*01c0*/ 	.short	0x0007
        /*01c2*/ 	.short	0x0038
        /*01c4*/ 	.byte	0x00, 0xf5, 0x21, 0x00


	//----- nvinfo : EIATTR_KPARAM_INFO
	.align		4
.L_291:
        /*01c8*/ 	.byte	0x04, 0x17
        /*01ca*/ 	.short	(.L_293 - .L_292)
.L_292:
        /*01cc*/ 	.word	0x00000000
        /*01d0*/ 	.short	0x0006
        /*01d2*/ 	.short	0x0030
        /*01d4*/ 	.byte	0x00, 0xf5, 0x21, 0x00


	//----- nvinfo : EIATTR_KPARAM_INFO
	.align		4
.L_293:
        /*01d8*/ 	.byte	0x04, 0x17
        /*01da*/ 	.short	(.L_295 - .L_294)
.L_294:
        /*01dc*/ 	.word	0x00000000
        /*01e0*/ 	.short	0x0005
        /*01e2*/ 	.short	0x0028
        /*01e4*/ 	.byte	0x00, 0xf5, 0x21, 0x00


	//----- nvinfo : EIATTR_KPARAM_INFO
	.align		4
.L_295:
        /*01e8*/ 	.byte	0x04, 0x17
        /*01ea*/ 	.short	(.L_297 - .L_296)
.L_296:
        /*01ec*/ 	.word	0x00000000
        /*01f0*/ 	.short	0x0004
        /*01f2*/ 	.short	0x0020
        /*01f4*/ 	.byte	0x00, 0xf5, 0x21, 0x00


	//----- nvinfo : EIATTR_KPARAM_INFO
	.align		4
.L_297:
        /*01f8*/ 	.byte	0x04, 0x17
        /*01fa*/ 	.short	(.L_299 - .L_298)
.L_298:
        /*01fc*/ 	.word	0x00000000
        /*0200*/ 	.short	0x0003
        /*0202*/ 	.short	0x0018
        /*0204*/ 	.byte	0x00, 0xf5, 0x21, 0x00


	//----- nvinfo : EIATTR_KPARAM_INFO
	.align		4
.L_299:
        /*0208*/ 	.byte	0x04, 0x17
        /*020a*/ 	.short	(.L_301 - .L_300)
.L_300:
        /*020c*/ 	.word	0x00000000
        /*0210*/ 	.short	0x0002
        /*0212*/ 	.short	0x0010
        /*0214*/ 	.byte	0x00, 0xf5, 0x21, 0x00


	//----- nvinfo : EIATTR_KPARAM_INFO
	.align		4
.L_301:
        /*0218*/ 	.byte	0x04, 0x17
        /*021a*/ 	.short	(.L_303 - .L_302)
.L_302:
        /*021c*/ 	.word	0x00000000
        /*0220*/ 	.short	0x0001
        /*0222*/ 	.short	0x0008
        /*0224*/ 	.byte	0x00, 0xf5, 0x21, 0x00


	//----- nvinfo : EIATTR_KPARAM_INFO
	.align		4
.L_303:
        /*0228*/ 	.byte	0x04, 0x17
        /*022a*/ 	.short	(.L_305 - .L_304)
.L_304:
        /*022c*/ 	.word	0x00000000
        /*0230*/ 	.short	0x0000
        /*0232*/ 	.short	0x0000
        /*0234*/ 	.byte	0x00, 0xf5, 0x21, 0x00


	//----- nvinfo : EIATTR_SPARSE_MMA_MASK
	.align		4
.L_305:
        /*0238*/ 	.byte	0x03, 0x50
        /*023a*/ 	.short	0x0000


	//----- nvinfo : EIATTR_MAXREG_COUNT
	.align		4
        /*023c*/ 	.byte	0x03, 0x1b
        /*023e*/ 	.short	0x00ff


	//----- nvinfo : EIATTR_MERCURY_ISA_VERSION
	.align		4
        /*0240*/ 	.byte	0x03, 0x5f
        /*0242*/ 	.short	0x0101


	//----- nvinfo : EIATTR_VRC_CTA_INIT_COUNT
	.align		4
        /*0244*/ 	.byte	0x02, 0x4a
	.zero		1
	.zero		1


	//----- nvinfo : EIATTR_EXIT_INSTR_OFFSETS
	.align		4
        /*0248*/ 	.byte	0x04, 0x1c
        /*024a*/ 	.short	(.L_307 - .L_306)


	//   ....[0]....
.L_306:
        /*024c*/ 	.word	0x00000140


	//   ....[1]....
        /*0250*/ 	.word	0x000001e0


	//   ....[2]....
        /*0254*/ 	.word	0x00000280


	//   ....[3]....
        /*0258*/ 	.word	0x000002f0


	//   ....[4]....
        /*025c*/ 	.word	0x00001430


	//   ....[5]....
        /*0260*/ 	.word	0x000014a0


	//----- nvinfo : EIATTR_CRS_STACK_SIZE
	.align		4
.L_307:
        /*0264*/ 	.byte	0x04, 0x1e
        /*0266*/ 	.short	(.L_309 - .L_308)
.L_308:
        /*0268*/ 	.word	0x00000000


	//----- nvinfo : EIATTR_CBANK_PARAM_SIZE
	.align		4
.L_309:
        /*026c*/ 	.byte	0x03, 0x19
        /*026e*/ 	.short	0x00e4


	//----- nvinfo : EIATTR_PARAM_CBANK
	.align		4
        /*0270*/ 	.byte	0x04, 0x0a
        /*0272*/ 	.short	(.L_311 - .L_310)
	.align		4
.L_310:
        /*0274*/ 	.word	index@(.nv.constant0._Z11getMainIterPdS_S_S_S_S_S_S_S_S_S_S_S_S_iiiiiiiiiiiiddddidddi)
        /*0278*/ 	.short	0x0380
        /*027a*/ 	.short	0x00e4


	//----- nvinfo : EIATTR_SW_WAR
	.align		4
.L_311:
        /*027c*/ 	.byte	0x04, 0x36
        /*027e*/ 	.short	(.L_313 - .L_312)
.L_312:
        /*0280*/ 	.word	0x00000008
.L_313:


//--------------------- .nv.info._Z13getSecondIterPdS_S_S_S_S_S_S_S_S_S_S_S_S_iiiiiiiiiiiiddddidddi --------------------------
	.section	.nv.info._Z13getSecondIterPdS_S_S_S_S_S_S_S_S_S_S_S_S_iiiiiiiiiiiiddddidddi,"",@"SHT_CUDA_INFO"
	.sectionflags	@""
	.align	4


	//----- nvinfo : EIATTR_CUDA_API_VERSION
	.align		4
        /*0000*/ 	.byte	0x04, 0x37
        /*0002*/ 	.short	(.L_315 - .L_314)
.L_314:
        /*0004*/ 	.word	0x00000082


	//----- nvinfo : EIATTR_KPARAM_INFO
	.align		4
.L_315:
        /*0008*/ 	.byte	0x04, 0x17
        /*000a*/ 	.short	(.L_317 - .L_316)
.L_316:
        /*000c*/ 	.word	0x00000000
        /*0010*/ 	.short	0x0022
        /*0012*/ 	.short	0x00e0
        /*0014*/ 	.byte	0x00, 0xf0, 0x11, 0x00


	//----- nvinfo : EIATTR_KPARAM_INFO
	.align		4
.L_317:
        /*0018*/ 	.byte	0x04, 0x17
        /*001a*/ 	.short	(.L_319 - .L_318)
.L_318:
        /*001c*/ 	.word	0x00000000
        /*0020*/ 	.short	0x0021
        /*0022*/ 	.short	0x00d8
        /*0024*/ 	.byte	0x00, 0xf0, 0x21, 0x00


	//----- nvinfo : EIATTR_KPARAM_INFO
	.align		4
.L_319:
        /*0028*/ 	.byte	0x04, 0x17
        /*002a*/ 	.short	(.L_321 - .L_320)
.L_320:
        /*002c*/ 	.word	0x00000000
        /*0030*/ 	.short	0x0020
        /*0032*/ 	.short	0x00d0
        /*0034*/ 	.byte	0x00, 0xf0, 0x21, 0x00


	//----- nvinfo : EIATTR_KPARAM_INFO
	.align		4
.L_321:
        /*0038*/ 	.byte	0x04, 0x17
        /*003a*/ 	.short	(.L_323 - .L_322)
.L_322:
        /*003c*/ 	.word	0x00000000
        /*0040*/ 	.short	0x001f
        /*0042*/ 	.short	0x00c8
        /*0044*/ 	.byte	0x00, 0xf0, 0x21, 0x00


	//----- nvinfo : EIATTR_KPARAM_INFO
	.align		4
.L_323:
        /*0048*/ 	.byte	0x04, 0x17
        /*004a*/ 	.short	(.L_325 - .L_324)
.L_324:
        /*004c*/ 	.word	0x00000000
        /*0050*/ 	.short	0x001e
        /*0052*/ 	.short	0x00c0
        /*0054*/ 	.byte	0x00, 0xf0, 0x11, 0x00


	//----- nvinfo : EIATTR_KPARAM_INFO
	.align		4
.L_325:
        /*0058*/ 	.byte	0x04, 0x17
        /*005a*/ 	.short	(.L_327 - .L_326)
.L_326:
        /*005c*/ 	.word	0x00000000
        /*0060*/ 	.short	0x001d
        /*0062*/ 	.short	0x00b8
        /*0064*/ 	.byte	0x00, 0xf0, 0x21, 0x00


	//----- nvinfo : EIATTR_KPARAM_INFO
	.align		4
.L_327:
        /*0068*/ 	.byte	0x04, 0x17
        /*006a*/ 	.short	(.L_329 - .L_328)
.L_328:
        /*006c*/ 	.word	0x00000000
        /*0070*/ 	.short	0x001c
        /*0072*/ 	.short	0x00b0
        /*0074*/ 	.byte	0x00, 0xf0, 0x21, 0x00


	//----- nvinfo : EIATTR_KPARAM_INFO
	.align		4
.L_329:
        /*0078*/ 	.byte	0x04, 0x17
        /*007a*/ 	.short	(.L_331 - .L_330)
.L_330:
        /*007c*/ 	.word	0x00000000
        /*0080*/ 	.short	0x001b
        /*0082*/ 	.short	0x00a8
        /*0084*/ 	.byte	0x00, 0xf0, 0x21, 0x00


	//----- nvinfo : EIATTR_KPARAM_INFO
	.align		4
.L_331:
        /*0088*/ 	.byte	0x04, 0x17
        /*008a*/ 	.short	(.L_333 - .L_332)
.L_332:
        /*008c*/ 	.word	0x00000000
        /*0090*/ 	.short	0x001a
        /*0092*/ 	.short	0x00a0
        /*0094*/ 	.byte	0x00, 0xf0, 0x21, 0x00


	//----- nvinfo : EIATTR_KPARAM_INFO
	.align		4
.L_333:
        /*0098*/ 	.byte	0x04, 0x17
        /*009a*/ 	.short	(.L_335 - .L_334)
.L_334:
        /*009c*/ 	.word	0x00000000
        /*00a0*/ 	.short	0x0019
        /*00a2*/ 	.short	0x009c
        /*00a4*/ 	.byte	0x00, 0xf0, 0x11, 0x00


	//----- nvinfo : EIATTR_KPARAM_INFO
	.align		4
.L_335:
        /*00a8*/ 	.byte	0x04, 0x17
        /*00aa*/ 	.short	(.L_337 - .L_336)
.L_336:
        /*00ac*/ 	.word	0x00000000
        /*00b0*/ 	.short	0x0018
        /*00b2*/ 	.short	0x0098
        /*00b4*/ 	.byte	0x00, 0xf0, 0x11, 0x00


	//----- nvinfo : EIATTR_KPARAM_INFO
	.align		4
.L_337:
        /*00b8*/ 	.byte	0x04, 0x17
        /*00ba*/ 	.short	(.L_339 - .L_338)
.L_338:
        /*00bc*/ 	.word	0x00000000
        /*00c0*/ 	.short	0x0017
        /*00c2*/ 	.short	0x0094
        /*00c4*/ 	.byte	0x00, 0xf0, 0x11, 0x00


	//----- nvinfo : EIATTR_KPARAM_INFO
	.align		4
.L_339:
        /*00c8*/ 	.byte	0x04, 0x17
        /*00ca*/ 	.short	(.L_341 - .L_340)
.L_340:
        /*00cc*/ 	.word	0x00000000
        /*00d0*/ 	.short	0x0016
        /*00d2*/ 	.short	0x0090
        /*00d4*/ 	.byte	0x00, 0xf0, 0x11, 0x00


	//----- nvinfo : EIATTR_KPARAM_INFO
	.align		4
.L_341:
        /*00d8*/ 	.byte	0x04, 0x17
        /*00da*/ 	.short	(.L_343 - .L_342)
.L_342:
        /*00dc*/ 	.word	0x00000000
        /*00e0*/ 	.short	0x0015
        /*00e2*/ 	.short	0x008c
        /*00e4*/ 	.byte	0x00, 0xf0, 0x11, 0x00


	//----- nvinfo : EIATTR_KPARAM_INFO
	.align		4
.L_343:
        /*00e8*/ 	.byte	0x04, 0x17
        /*00ea*/ 	.short	(.L_345 - .L_344)
.L_344:
        /*00ec*/ 	.word	0x00000000
        /*00f0*/ 	.short	0x0014
        /*00f2*/ 	.short	0x0088
        /*00f4*/ 	.byte	0x00, 0xf0, 0x11, 0x00


	//----- nvinfo : EIATTR_KPARAM_INFO
	.align		4
.L_345:
        /*00f8*/ 	.byte	0x04, 0x17
        /*00fa*/ 	.short	(.L_347 - .L_346)
.L_346:
        /*00fc*/ 	.word	0x00000000
        /*0100*/ 	.short	0x0013
        /*0102*/ 	.short	0x0084
        /*0104*/ 	.byte	0x00, 0xf0, 0x11, 0x00


	//----- nvinfo : EIATTR_KPARAM_INFO
	.align		4
.L_347:
        /*0108*/ 	.byte	0x04, 0x17
        /*010a*/ 	.short	(.L_349 - .L_348)
.L_348:
        /*010c*/ 	.word	0x00000000
        /*0110*/ 	.short	0x0012
        /*0112*/ 	.short	0x0080
        /*0114*/ 	.byte	0x00, 0xf0, 0x11, 0x00


	//----- nvinfo : EIATTR_KPARAM_INFO
	.align		4
.L_349:
        /*0118*/ 	.byte	0x04, 0x17
        /*011a*/ 	.short	(.L_351 - .L_350)
.L_350:
        /*011c*/ 	.word	0x00000000
        /*0120*/ 	.short	0x0011
        /*0122*/ 	.short	0x007c
        /*0124*/ 	.byte	0x00, 0xf0, 0x11, 0x00


	//----- nvinfo : EIATTR_KPARAM_INFO
	.align		4
.L_351:
        /*0128*/ 	.byte	0x04, 0x17
        /*012a*/ 	.short	(.L_353 - .L_352)
.L_352:
        /*012c*/ 	.word	0x00000000
        /*0130*/ 	.short	0x0010
        /*0132*/ 	.short	0x0078
        /*0134*/ 	.byte	0x00, 0xf0, 0x11, 0x00


	//----- nvinfo : EIATTR_KPARAM_INFO
	.align		4
.L_353:
        /*0138*/ 	.byte	0x04, 0x17
        /*013a*/ 	.short	(.L_355 - .L_354)
.L_354:
        /*013c*/ 	.word	0x00000000
        /*0140*/ 	.short	0x000f
        /*0142*/ 	.short	0x0074
        /*0144*/ 	.byte	0x00, 0xf0, 0x11, 0x00


	//----- nvinfo : EIATTR_KPARAM_INFO
	.align		4
.L_355:
        /*0148*/ 	.byte	0x04, 0x17
        /*014a*/ 	.short	(.L_357 - .L_356)
.L_356:
        /*014c*/ 	.word	0x00000000
        /*0150*/ 	.short	0x000e
        /*0152*/ 	.short	0x0070
        /*0154*/ 	.byte	0x00, 0xf0, 0x11, 0x00


	//----- nvinfo : EIATTR_KPARAM_INFO
	.align		4
.L_357:
        /*0158*/ 	.byte	0x04, 0x17
        /*015a*/ 	.short	(.L_359 - .L_358)
.L_358:
        /*015c*/ 	.word	0x00000000
        /*0160*/ 	.short	0x000d
        /*0162*/ 	.short	0x0068
        /*0164*/ 	.byte	0x00, 0xf5, 0x21, 0x00


	//----- nvinfo : EIATTR_KPARAM_INFO
	.align		4
.L_359:
        /*0168*/ 	.byte	0x04, 0x17
        /*016a*/ 	.short	(.L_361 - .L_360)
.L_360:
        /*016c*/ 	.word	0x00000000
        /*0170*/ 	.short	0x000c
        /*0172*/ 	.short	0x0060
        /*0174*/ 	.byte	0x00, 0xf5, 0x21, 0x00


	//----- nvinfo : EIATTR_KPARAM_INFO
	.align		4
.L_361:
        /*0178*/ 	.byte	0x04, 0x17
        /*017a*/ 	.short	(.L_363 - .L_362)
.L_362:
        /*017c*/ 	.word	0x00000000
        /*0180*/ 	.short	0x000b
        /*0182*/ 	.short	0x0058
        /*0184*/ 	.byte	0x00, 0xf5, 0x21, 0x00


	//----- nvinfo : EIATTR_KPARAM_INFO
	.align		4
.L_363:
        /*0188*/ 	.byte	0x04, 0x17
        /*018a*/ 	.short	(.L_365 - .L_364)
.L_364:
        /*018c*/ 	.word	0x00000000
        /*0190*/ 	.short	0x000a
        /*0192*/ 	.short	0x0050
        /*0194*/ 	.byte	0x00, 0xf5, 0x21, 0x00


	//----- nvinfo : EIATTR_KPARAM_INFO
	.align		4
.L_365:
        /*0198*/ 	.byte	0x04, 0x17
        /*019a*/ 	.short	(.L_367 - .L_366)
.L_366:
        /*019c*/ 	.word	0x00000000
        /*01a0*/ 	.short	0x0009
        /*01a2*/ 	.short	0x0048
        /*01a4*/ 	.byte	0x00, 0xf5, 0x21, 0x00


	//----- nvinfo : EIATTR_KPARAM_INFO
	.align		4
.L_367:
        /*01a8*/ 	.byte	0x04, 0x17
        /*01aa*/ 	.short	(.L_369 - .L_368)
.L_368:
        /*01ac*/ 	.word	0x00000000
        /*01b0*/ 	.short	0x0008
        /*01b2*/ 	.short	0x0040
        /*01b4*/ 	.byte	0x00, 0xf5, 0x21, 0x00


	//----- nvinfo : EIATTR_KPARAM_INFO
	.align		4
.L_369:
        /*01b8*/ 	.byte	0x04, 0x17
        /*01ba*/ 	.short	(.L_371 - .L_370)
.L_370:
        /*01bc*/ 	.word	0x00000000
        /*01c0*/ 	.short	0x0007
        /*01c2*/ 	.short	0x0038
        /*01c4*/ 	.byte	0x00, 0xf5, 0x21, 0x00


	//----- nvinfo : EIATTR_KPARAM_INFO
	.align		4
.L_371:
        /*01c8*/ 	.byte	0x04, 0x17
        /*01ca*/ 	.short	(.L_373 - .L_372)
.L_372:
        /*01cc*/ 	.word	0x00000000
        /*01d0*/ 	.short	0x0006
        /*01d2*/ 	.short	0x0030
        /*01d4*/ 	.byte	0x00, 0xf5, 0x21, 0x00


	//----- nvinfo : EIATTR_KPARAM_INFO
	.align		4
.L_373:
        /*01d8*/ 	.byte	0x04, 0x17
        /*01da*/ 	.short	(.L_375 - .L_374)
.L_374:
        /*01dc*/ 	.word	0x00000000
        /*01e0*/ 	.short	0x0005
        /*01e2*/ 	.short	0x0028
        /*01e4*/ 	.byte	0x00, 0xf5, 0x21, 0x00


	//----- nvinfo : EIATTR_KPARAM_INFO
	.align		4
.L_375:
        /*01e8*/ 	.byte	0x04, 0x17
        /*01ea*/ 	.short	(.L_377 - .L_376)
.L_376:
        /*01ec*/ 	.word	0x00000000
        /*01f0*/ 	.short	0x0004
        /*01f2*/ 	.short	0x0020
        /*01f4*/ 	.byte	0x00, 0xf5, 0x21, 0x00


	//----- nvinfo : EIATTR_KPARAM_INFO
	.align		4
.L_377:
        /*01f8*/ 	.byte	0x04, 0x17
        /*01fa*/ 	.short	(.L_379 - .L_378)
.L_378:
        /*01fc*/ 	.word	0x00000000
        /*0200*/ 	.short	0x0003
        /*0202*/ 	.short	0x0018
        /*0204*/ 	.byte	0x00, 0xf5, 0x21, 0x00


	//----- nvinfo : EIATTR_KPARAM_INFO
	.align		4
.L_379:
        /*0208*/ 	.byte	0x04, 0x17
        /*020a*/ 	.short	(.L_381 - .L_380)
.L_380:
        /*020c*/ 	.word	0x00000000
        /*0210*/ 	.short	0x0002
        /*0212*/ 	.short	0x0010
        /*0214*/ 	.byte	0x00, 0xf5, 0x21, 0x00


	//----- nvinfo : EIATTR_KPARAM_INFO
	.align		4
.L_381:
        /*0218*/ 	.byte	0x04, 0x17
        /*021a*/ 	.short	(.L_383 - .L_382)
.L_382:
        /*021c*/ 	.word	0x00000000
        /*0220*/ 	.short	0x0001
        /*0222*/ 	.short	0x0008
        /*0224*/ 	.byte	0x00, 0xf5, 0x21, 0x00


	//----- nvinfo : EIATTR_KPARAM_INFO
	.align		4
.L_383:
        /*0228*/ 	.byte	0x04, 0x17
        /*022a*/ 	.short	(.L_385 - .L_384)
.L_384:
        /*022c*/ 	.word	0x00000000
        /*0230*/ 	.short	0x0000
        /*0232*/ 	.short	0x0000
        /*0234*/ 	.byte	0x00, 0xf5, 0x21, 0x00


	//----- nvinfo : EIATTR_SPARSE_MMA_MASK
	.align		4
.L_385:
        /*0238*/ 	.byte	0x03, 0x50
        /*023a*/ 	.short	0x0000


	//----- nvinfo : EIATTR_MAXREG_COUNT
	.align		4
        /*023c*/ 	.byte	0x03, 0x1b
        /*023e*/ 	.short	0x00ff


	//----- nvinfo : EIATTR_MERCURY_ISA_VERSION
	.align		4
        /*0240*/ 	.byte	0x03, 0x5f
        /*0242*/ 	.short	0x0101


	//----- nvinfo : EIATTR_VRC_CTA_INIT_COUNT
	.align		4
        /*0244*/ 	.byte	0x02, 0x4a
	.zero		1
	.zero		1


	//----- nvinfo : EIATTR_EXIT_INSTR_OFFSETS
	.align		4
        /*0248*/ 	.byte	0x04, 0x1c
        /*024a*/ 	.short	(.L_387 - .L_386)


	//   ....[0]....
.L_386:
        /*024c*/ 	.word	0x00000130


	//   ....[1]....
        /*0250*/ 	.word	0x00001f40


	//   ....[2]....
        /*0254*/ 	.word	0x00003000


	//   ....[3]....
        /*0258*/ 	.word	0x00003070


	//----- nvinfo : EIATTR_CRS_STACK_SIZE
	.align		4
.L_387:
        /*025c*/ 	.byte	0x04, 0x1e
        /*025e*/ 	.short	(.L_389 - .L_388)
.L_388:
        /*0260*/ 	.word	0x00000000


	//----- nvinfo : EIATTR_CBANK_PARAM_SIZE
	.align		4
.L_389:
        /*0264*/ 	.byte	0x03, 0x19
        /*0266*/ 	.short	0x00e4


	//----- nvinfo : EIATTR_PARAM_CBANK
	.align		4
        /*0268*/ 	.byte	0x04, 0x0a
        /*026a*/ 	.short	(.L_391 - .L_390)
	.align		4
.L_390:
        /*026c*/ 	.word	index@(.nv.constant0._Z13getSecondIterPdS_S_S_S_S_S_S_S_S_S_S_S_S_iiiiiiiiiiiiddddidddi)
        /*0270*/ 	.short	0x0380
        /*0272*/ 	.short	0x00e4


	//----- nvinfo : EIATTR_SW_WAR
	.align		4
.L_391:
        /*0274*/ 	.byte	0x04, 0x36
        /*0276*/ 	.short	(.L_393 - .L_392)
.L_392:
        /*0278*/ 	.word	0x00000008
.L_393:


//--------------------- .nv.info._Z12getFirstIterPdS_S_S_S_S_S_iiiiiidddddddi --------------------------
	.section	.nv.info._Z12getFirstIterPdS_S_S_S_S_S_iiiiiidddddddi,"",@"SHT_CUDA_INFO"
	.sectionflags	@""
	.align	4


	//----- nvinfo : EIATTR_CUDA_API_VERSION
	.align		4
        /*0000*/ 	.byte	0x04, 0x37
        /*0002*/ 	.short	(.L_395 - .L_394)
.L_394:
        /*0004*/ 	.word	0x00000082


	//----- nvinfo : EIATTR_KPARAM_INFO
	.align		4
.L_395:
        /*0008*/ 	.byte	0x04, 0x17
        /*000a*/ 	.short	(.L_397 - .L_396)
.L_396:
        /*000c*/ 	.word	0x00000000
        /*0010*/ 	.short	0x0014
        /*0012*/ 	.short	0x0088
        /*0014*/ 	.byte	0x00, 0xf0, 0x11, 0x00


	//----- nvinfo : EIATTR_KPARAM_INFO
	.align		4
.L_397:
        /*0018*/ 	.byte	0x04, 0x17
        /*001a*/ 	.short	(.L_399 - .L_398)
.L_398:
        /*001c*/ 	.word	0x00000000
        /*0020*/ 	.short	0x0013
        /*0022*/ 	.short	0x0080
        /*0024*/ 	.byte	0x00, 0xf0, 0x21, 0x00


	//----- nvinfo : EIATTR_KPARAM_INFO
	.align		4
.L_399:
        /*0028*/ 	.byte	0x04, 0x17
        /*002a*/ 	.short	(.L_401 - .L_400)
.L_400:
        /*002c*/ 	.word	0x00000000
        /*0030*/ 	.short	0x0012
        /*0032*/ 	.short	0x0078
        /*0034*/ 	.byte	0x00, 0xf0, 0x21, 0x00


	//----- nvinfo : EIATTR_KPARAM_INFO
	.align		4
.L_401:
        /*0038*/ 	.byte	0x04, 0x17
        /*003a*/ 	.short	(.L_403 - .L_402)
.L_402:
        /*003c*/ 	.word	0x00000000
        /*0040*/ 	.short	0x0011
        /*0042*/ 	.short	0x0070
        /*0044*/ 	.byte	0x00, 0xf0, 0x21, 0x00


	//----- nvinfo : EIATTR_KPARAM_INFO
	.align		4
.L_403:
        /*0048*/ 	.byte	0x04, 0x17
        /*004a*/ 	.short	(.L_405 - .L_404)
.L_404:
        /*004c*/ 	.word	0x00000000
        /*0050*/ 	.short	0x0010
        /*0052*/ 	.short	0x0068
        /*0054*/ 	.byte	0x00, 0xf0, 0x21, 0x00


	//----- nvinfo : EIATTR_KPARAM_INFO
	.align		4
.L_405:
        /*0058*/ 	.byte	0x04, 0x17
        /*005a*/ 	.short	(.L_407 - .L_406)
.L_406:
        /*005c*/ 	.word	0x00000000
        /*0060*/ 	.short	0x000f
        /*0062*/ 	.short	0x0060
        /*0064*/ 	.byte	0x00, 0xf0, 0x21, 0x00


	//----- nvinfo : EIATTR_KPARAM_INFO
	.align		4
.L_407:
        /*0068*/ 	.byte	0x04, 0x17
        /*006a*/ 	.short	(.L_409 - .L_408)
.L_408:
        /*006c*/ 	.word	0x00000000
        /*0070*/ 	.short	0x000e
        /*0072*/ 	.short	0x0058
        /*0074*/ 	.byte	0x00, 0xf0, 0x21, 0x00


	//----- nvinfo : EIATTR_KPARAM_INFO
	.align		4
.L_409:
        /*0078*/ 	.byte	0x04, 0x17
        /*007a*/ 	.short	(.L_411 - .L_410)
.L_410:
        /*007c*/ 	.word	0x00000000
        /*0080*/ 	.short	0x000d
        /*0082*/ 	.short	0x0050
        /*0084*/ 	.byte	0x00, 0xf0, 0x21, 0x00


	//----- nvinfo : EIATTR_KPARAM_INFO
	.align		4
.L_411:
        /*0088*/ 	.byte	0x04, 0x17
        /*008a*/ 	.short	(.L_413 - .L_412)
.L_412:
        /*008c*/ 	.word	0x00000000
        /*0090*/ 	.short	0x000c
        /*0092*/ 	.short	0x004c
        /*0094*/ 	.byte	0x00, 0xf0, 0x11, 0x00


	//----- nvinfo : EIATTR_KPARAM_INFO
	.align		4
.L_413:
        /*0098*/ 	.byte	0x04, 0x17
        /*009a*/ 	.short	(.L_415 - .L_414)
.L_414:
        /*009c*/ 	.word	0x00000000
        /*00a0*/ 	.short	0x000b
        /*00a2*/ 	.short	0x0048
        /*00a4*/ 	.byte	0x00, 0xf0, 0x11, 0x00


	//----- nvinfo : EIATTR_KPARAM_INFO
	.align		4
.L_415:
        /*00a8*/ 	.byte	0x04, 0x17
        /*00aa*/ 	.short	(.L_417 - .L_416)
.L_416:
        /*00ac*/ 	.word	0x00000000
        /*00b0*/ 	.short	0x000a
        /*00b2*/ 	.short	0x0044
        /*00b4*/ 	.byte	0x00, 0xf0, 0x11, 0x00


	//----- nvinfo : EIATTR_KPARAM_INFO
	.align		4
.L_417:
        /*00b8*/ 	.byte	0x04, 0x17
        /*00ba*/ 	.short	(.L_419 - .L_418)
.L_418:
        /*00bc*/ 	.word	0x00000000
        /*00c0*/ 	.short	0x0009
        /*00c2*/ 	.short	0x0040
        /*00c4*/ 	.byte	0x00, 0xf0, 0x11, 0x00


	//----- nvinfo : EIATTR_KPARAM_INFO
	.align		4
.L_419:
        /*00c8*/ 	.byte	0x04, 0x17
        /*00ca*/ 	.short	(.L_421 - .L_420)
.L_420:
        /*00cc*/ 	.word	0x00000000
        /*00d0*/ 	.short	0x0008
        /*00d2*/ 	.short	0x003c
        /*00d4*/ 	.byte	0x00, 0xf0, 0x11, 0x00


	//----- nvinfo : EIATTR_KPARAM_INFO
	.align		4
.L_421:
        /*00d8*/ 	.byte	0x04, 0x17
        /*00da*/ 	.short	(.L_423 - .L_422)
.L_422:
        /*00dc*/ 	.word	0x00000000
        /*00e0*/ 	.short	0x0007
        /*00e2*/ 	.short	0x0038
        /*00e4*/ 	.byte	0x00, 0xf0, 0x11, 0x00


	//----- nvinfo : EIATTR_KPARAM_INFO
	.align		4
.L_423:
        /*00e8*/ 	.byte	0x04, 0x17
        /*00ea*/ 	.short	(.L_425 - .L_424)
.L_424:
        /*00ec*/ 	.word	0x00000000
        /*00f0*/ 	.short	0x0006
        /*00f2*/ 	.short	0x0030
        /*00f4*/ 	.byte	0x00, 0xf5, 0x21, 0x00


	//----- nvinfo : EIATTR_KPARAM_INFO
	.align		4
.L_425:
        /*00f8*/ 	.byte	0x04, 0x17
        /*00fa*/ 	.short	(.L_427 - .L_426)
.L_426:
        /*00fc*/ 	.word	0x00000000
        /*0100*/ 	.short	0x0005
        /*0102*/ 	.short	0x0028
        /*0104*/ 	.byte	0x00, 0xf5, 0x21, 0x00


	//----- nvinfo : EIATTR_KPARAM_INFO
	.align		4
.L_427:
        /*0108*/ 	.byte	0x04, 0x17
        /*010a*/ 	.short	(.L_429 - .L_428)
.L_428:
        /*010c*/ 	.word	0x00000000
        /*0110*/ 	.short	0x0004
        /*0112*/ 	.short	0x0020
        /*0114*/ 	.byte	0x00, 0xf5, 0x21, 0x00


	//----- nvinfo : EIATTR_KPARAM_INFO
	.align		4
.L_429:
        /*0118*/ 	.byte	0x04, 0x17
        /*011a*/ 	.short	(.L_431 - .L_430)
.L_430:
        /*011c*/ 	.word	0x00000000
        /*0120*/ 	.short	0x0003
        /*0122*/ 	.short	0x0018
        /*0124*/ 	.byte	0x00, 0xf5, 0x21, 0x00


	//----- nvinfo : EIATTR_KPARAM_INFO
	.align		4
.L_431:
        /*0128*/ 	.byte	0x04, 0x17
        /*012a*/ 	.short	(.L_433 - .L_432)
.L_432:
        /*012c*/ 	.word	0x00000000
        /*0130*/ 	.short	0x0002
        /*0132*/ 	.short	0x0010
        /*0134*/ 	.byte	0x00, 0xf5, 0x21, 0x00


	//----- nvinfo : EIATTR_KPARAM_INFO
	.align		4
.L_433:
        /*0138*/ 	.byte	0x04, 0x17
        /*013a*/ 	.short	(.L_435 - .L_434)
.L_434:
        /*013c*/ 	.word	0x00000000
        /*0140*/ 	.short	0x0001
        /*0142*/ 	.short	0x0008
        /*0144*/ 	.byte	0x00, 0xf5, 0x21, 0x00


	//----- nvinfo : EIATTR_KPARAM_INFO
	.align		4
.L_435:
        /*0148*/ 	.byte	0x04, 0x17
        /*014a*/ 	.short	(.L_437 - .L_436)
.L_436:
        /*014c*/ 	.word	0x00000000
        /*0150*/ 	.short	0x0000
        /*0152*/ 	.short	0x0000
        /*0154*/ 	.byte	0x00, 0xf5, 0x21, 0x00


	//----- nvinfo : EIATTR_SPARSE_MMA_MASK
	.align		4
.L_437:
        /*0158*/ 	.byte	0x03, 0x50
        /*015a*/ 	.short	0x0000


	//----- nvinfo : EIATTR_MAXREG_COUNT
	.align		4
        /*015c*/ 	.byte	0x03, 0x1b
        /*015e*/ 	.short	0x00ff


	//----- nvinfo : EIATTR_MERCURY_ISA_VERSION
	.align		4
        /*0160*/ 	.byte	0x03, 0x5f
        /*0162*/ 	.short	0x0101


	//----- nvinfo : EIATTR_VRC_CTA_INIT_COUNT
	.align		4
        /*0164*/ 	.byte	0x02, 0x4a
	.zero		1
	.zero		1


	//----- nvinfo : EIATTR_EXIT_INSTR_OFFSETS
	.align		4
        /*0168*/ 	.byte	0x04, 0x1c
        /*016a*/ 	.short	(.L_439 - .L_438)


	//   ....[0]....
.L_438:
        /*016c*/ 	.word	0x00000130


	//   ....[1]....
        /*0170*/ 	.word	0x00001750


	//   ....[2]....
        /*0174*/ 	.word	0x000017a0


	//----- nvinfo : EIATTR_CRS_STACK_SIZE
	.align		4
.L_439:
        /*0178*/ 	.byte	0x04, 0x1e
        /*017a*/ 	.short	(.L_441 - .L_440)
.L_440:
        /*017c*/ 	.word	0x00000000


	//----- nvinfo : EIATTR_CBANK_PARAM_SIZE
	.align		4
.L_441:
        /*0180*/ 	.byte	0x03, 0x19
        /*0182*/ 	.short	0x008c


	//----- nvinfo : EIATTR_PARAM_CBANK
	.align		4
        /*0184*/ 	.byte	0x04, 0x0a
        /*0186*/ 	.short	(.L_443 - .L_442)
	.align		4
.L_442:
        /*0188*/ 	.word	index@(.nv.constant0._Z12getFirstIterPdS_S_S_S_S_S_iiiiiidddddddi)
        /*018c*/ 	.short	0x0380
        /*018e*/ 	.short	0x008c


	//----- nvinfo : EIATTR_SW_WAR
	.align		4
.L_443:
        /*0190*/ 	.byte	0x04, 0x36
        /*0192*/ 	.short	(.L_445 - .L_444)
.L_444:
        /*0194*/ 	.word	0x00000008
.L_445:


//--------------------- .nv.callgraph             --------------------------
	.section	.nv.callgraph,"",@"SHT_CUDA_CALLGRAPH"
	.align	4
	.sectionentsize	8
	.align		4
        /*0000*/ 	.word	0x00000000
	.align		4
        /*0004*/ 	.word	0xffffffff
	.align		4
        /*0008*/ 	.word	0x00000000
	.align		4
        /*000c*/ 	.word	0xfffffffe
	.align		4
        /*0010*/ 	.word	0x00000000
	.align		4
        /*0014*/ 	.word	0xfffffffd
	.align		4
        /*0018*/ 	.word	0x00000000
	.align		4
        /*001c*/ 	.word	0xfffffffc


//--------------------- .nv.constant4             --------------------------
	.section	.nv.constant4,"a",@progbits
	.align	8
	.align		8
.nv.constant4:
        /*0000*/ 	.dword	__cudart_i2opi_d
	.align		8
        /*0008*/ 	.dword	__cudart_sin_cos_coeffs


//--------------------- .text._Z9getErrorsPdS_iiiiiiddddidddi --------------------------
	.section	.text._Z9getErrorsPdS_iiiiiiddddidddi,"ax",@progbits
	.align	128
        .global         _Z9getErrorsPdS_iiiiiiddddidddi
        .type           _Z9getErrorsPdS_iiiiiiddddidddi,@function
        .size           _Z9getErrorsPdS_iiiiiiddddidddi,(.L_x_173 - _Z9getErrorsPdS_iiiiiiddddidddi)
        .other          _Z9getErrorsPdS_iiiiiiddddidddi,@"STO_CUDA_ENTRY STV_DEFAULT"
_Z9getErrorsPdS_iiiiiiddddidddi:
.text._Z9getErrorsPdS_iiiiiiddddidddi:
[----:B------:R-:W0:Y:S01]  /*0000*/  LDC R1, c[0x0][0x37c] ;  /* 0x0000df00ff017b82 */ /* 0x000e220000000800 */
[----:B------:R-:W1:Y:S07]  /*0010*/  S2R R0, SR_TID.Y ;  /* 0x0000000000007919 */ /* 0x000e6e0000002200 */
[----:B------:R-:W2:Y:S01]  /*0020*/  LDC R18, c[0x0][0x360] ;  /* 0x0000d800ff127b82 */ /* 0x000ea20000000800 */
[----:B------:R-:W3:Y:S01]  /*0030*/  LDCU.64 UR8, c[0x0][0x390] ;  /* 0x00007200ff0877ac */ /* 0x000ee20008000a00 */
[----:B0-----:R-:W-:Y:S01]  /*0040*/  VIADD R1, R1, 0xffffffd8 ;  /* 0xffffffd801017836 */ /* 0x001fe20000000000 */
[----:B------:R-:W2:Y:S01]  /*0050*/  S2R R5, SR_TID.X ;  /* 0x0000000000057919 */ /* 0x000ea20000002100 */
[----:B------:R-:W0:Y:S01]  /*0060*/  LDCU UR7, c[0x0][0x398] ;  /* 0x00007300ff0777ac */ /* 0x000e220008000800 */
[----:B------:R-:W4:Y:S03]  /*0070*/  S2R R7, SR_TID.Z ;  /* 0x0000000000077919 */ /* 0x000f260000002300 */
[----:B------:R-:W1:Y:S08]  /*0080*/  S2UR UR5, SR_CTAID.Y ;  /* 0x00000000000579c3 */ /* 0x000e700000002600 */
[----:B------:R-:W1:Y:S08]  /*0090*/  LDC R3, c[0x0][0x364] ;  /* 0x0000d900ff037b82 */ /* 0x000e700000000800 */
[----:B------:R-:W2:Y:S08]  /*00a0*/  S2UR UR4, SR_CTAID.X ;  /* 0x00000000000479c3 */ /* 0x000eb00000002500 */
[----:B------:R-:W4:Y:S08]  /*00b0*/  S2UR UR6, SR_CTAID.Z ;  /* 0x00000000000679c3 */ /* 0x000f300000002700 */
[----:B------:R-:W4:Y:S01]  /*00c0*/  LDC R2, c[0x0][0x368] ;  /* 0x0000da00ff027b82 */ /* 0x000f220000000800 */
[----:B-1----:R-:W-:-:S05]  /*00d0*/  IMAD R3, R3, UR5, R0 ;  /* 0x0000000503037c24 */ /* 0x002fca000f8e0200 */
[----:B---3--:R-:W-:Y:S01]  /*00e0*/  ISETP.GE.AND P0, PT, R3, UR9, PT ;  /* 0x0000000903007c0c */ /* 0x008fe2000bf06270 */
[----:B--2---:R-:W-:-:S05]  /*00f0*/  IMAD R18, R18, UR4, R5 ;  /* 0x0000000412127c24 */ /* 0x004fca000f8e0205 */
[----:B------:R-:W-:Y:S01]  /*0100*/  ISETP.GE.OR P0, PT, R18, UR8, P0 ;  /* 0x0000000812007c0c */ /* 0x000fe20008706670 */
[----:B----4-:R-:W-:-:S05]  /*0110*/  IMAD R0, R2, UR6, R7 ;  /* 0x0000000602007c24 */ /* 0x010fca000f8e0207 */
[----:B0-----:R-:W-:-:S13]  /*0120*/  ISETP.GE.OR P0, PT, R0, UR7, P0 ;  /* 0x0000000700007c0c */ /* 0x001fda0008706670 */
[----:B------:R-:W-:Y:S05]  /*0130*/  @P0 EXIT ;  /* 0x000000000000094d */ /* 0x000fea0003800000 */
[----:B------:R-:W0:Y:S01]  /*0140*/  LDC.64 R16, c[0x0][0x388] ;  /* 0x0000e200ff107b82 */ /* 0x000e220000000a00 */
[----:B------:R-:W1:Y:S01]  /*0150*/  LDCU.64 UR4, c[0x0][0x358] ;  /* 0x00006b00ff0477ac */ /* 0x000e620008000a00 */
[----:B------:R-:W-:Y:S01]  /*0160*/  IMAD R5, R18, UR9, R3 ;  /* 0x0000000912057c24 */ /* 0x000fe2000f8e0203 */
[----:B------:R-:W2:Y:S03]  /*0170*/  LDCU UR6, c[0x0][0x3d4] ;  /* 0x00007a80ff0677ac */ /* 0x000ea60008000800 */
[----:B------:R-:W-:Y:S02]  /*0180*/  IMAD R2, R5, UR7, R0 ;  /* 0x0000000705027c24 */ /* 0x000fe4000f8e0200 */
[----:B------:R-:W3:Y:S02]  /*0190*/  LDC.64 R8, c[0x0][0x3d0] ;  /* 0x0000f400ff087b82 */ /* 0x000ee40000000a00 */
[----:B0-----:R-:W-:-:S06]  /*01a0*/  IMAD.WIDE R16, R2, 0x8, R16 ;  /* 0x0000000802107825 */ /* 0x001fcc00078e0210 */
[----:B-1----:R-:W5:Y:S01]  /*01b0*/  LDG.E.64 R16, desc[UR4][R16.64] ;  /* 0x0000000410107981 */ /* 0x002f62000c1e1b00 */
[----:B--2---:R-:W3:Y:S01]  /*01c0*/  MUFU.RCP64H R5, UR6 ;  /* 0x0000000600057d08 */ /* 0x004ee20008001800 */
[----:B------:R-:W-:Y:S01]  /*01d0*/  IMAD.MOV.U32 R4, RZ, RZ, 0x1 ;  /* 0x00000001ff047424 */ /* 0x000fe200078e00ff */
[----:B------:R-:W-:Y:S01]  /*01e0*/  UMOV UR8, 0x54442d18 ;  /* 0x54442d1800087882 */ /* 0x000fe20000000000 */
[----:B------:R-:W-:-:S04]  /*01f0*/  UMOV UR9, 0x401921fb ;  /* 0x401921fb00097882 */ /* 0x000fc80000000000 */
[----:B---3--:R-:W-:-:S08]  /*0200*/  DFMA R6, R4, -R8, 1 ;  /* 0x3ff000000406742b */ /* 0x008fd00000000808 */
[----:B------:R-:W-:-:S08]  /*0210*/  DFMA R6, R6, R6, R6 ;  /* 0x000000060606722b */ /* 0x000fd00000000006 */
[----:B------:R-:W-:-:S08]  /*0220*/  DFMA R6, R4, R6, R4 ;  /* 0x000000060406722b */ /* 0x000fd00000000004 */
[----:B------:R-:W-:-:S08]  /*0230*/  DFMA R4, R6, -R8, 1 ;  /* 0x3ff000000604742b */ /* 0x000fd00000000808 */
[----:B------:R-:W-:-:S08]  /*0240*/  DFMA R4, R6, R4, R6 ;  /* 0x000000040604722b */ /* 0x000fd00000000006 */
[----:B------:R-:W-:-:S08]  /*0250*/  DMUL R6, R4, UR8 ;  /* 0x0000000804067c28 */ /* 0x000fd00008000000 */
[----:B------:R-:W-:-:S08]  /*0260*/  DFMA R8, R6, -R8, UR8 ;  /* 0x0000000806087e2b */ /* 0x000fd00008000808 */
[----:B------:R-:W-:-:S10]  /*0270*/  DFMA R4, R4, R8, R6 ;  /* 0x000000080404722b */ /* 0x000fd40000000006 */
[----:B------:R-:W-:-:S05]  /*0280*/  FFMA R6, RZ, UR6, R5 ;  /* 0x00000006ff067c23 */ /* 0x000fca0008000005 */
[----:B------:R-:W-:-:S13]  /*0290*/  FSETP.GT.AND P0, PT, |R6|, 1.469367938527859385e-39, PT ;  /* 0x001000000600780b */ /* 0x000fda0003f04200 */
[----:B------:R-:W-:Y:S05]  /*02a0*/  @P0 BRA `(.L_x_0) ;  /* 0x0000000000200947 */ /* 0x000fea0003800000 */
[----:B------:R-:W0:Y:S01]  /*02b0*/  LDC R8, c[0x0][0x3d0] ;  /* 0x0000f400ff087b82 */ /* 0x000e220000000800 */
[----:B------:R-:W-:Y:S01]  /*02c0*/  IMAD.MOV.U32 R10, RZ, RZ, 0x54442d18 ;  /* 0x54442d18ff0a7424 */ /* 0x000fe200078e00ff */
[----:B------:R-:W-:Y:S01]  /*02d0*/  MOV R4, 0x310 ;  /* 0x0000031000047802 */ /* 0x000fe20000000f00 */
[----:B------:R-:W-:-:S05]  /*02e0*/  IMAD.MOV.U32 R5, RZ, RZ, 0x401921fb ;  /* 0x401921fbff057424 */ /* 0x000fca00078e00ff */
[----:B------:R-:W1:Y:S02]  /*02f0*/  LDC R9, c[0x0][0x3d4] ;  /* 0x0000f500ff097b82 */ /* 0x000e640000000800 */
[----:B01---5:R-:W-:Y:S05]  /*0300*/  CALL.REL.NOINC `($__internal_1_$__cuda_sm20_div_rn_f64_full) ;  /* 0x0000001c00387944 */ /* 0x023fea0003c00000 */
[----:B------:R-:W-:Y:S02]  /*0310*/  IMAD.MOV.U32 R4, RZ, RZ, R12 ;  /* 0x000000ffff047224 */ /* 0x000fe400078e000c */
[----:B------:R-:W-:-:S07]  /*0320*/  IMAD.MOV.U32 R5, RZ, RZ, R13 ;  /* 0x000000ffff057224 */ /* 0x000fce00078e000d */
.L_x_0:
[----:B------:R-:W0:Y:S01]  /*0330*/  LDCU UR8, c[0x0][0x39c] ;  /* 0x00007380ff0877ac */ /* 0x000e220008000800 */
[----:B------:R-:W-:Y:S01]  /*0340*/  BSSY.RECONVERGENT B0, `(.L_x_1) ;  /* 0x0000023000007945 */ /* 0x000fe20003800200 */
[----:B------:R-:W1:Y:S01]  /*0350*/  LDCU.64 UR6, c[0x0][0x3c0] ;  /* 0x00007800ff0677ac */ /* 0x000e620008000a00 */
[----:B0-----:R-:W-:Y:S01]  /*0360*/  VIADD R8, R18, UR8 ;  /* 0x0000000812087c36 */ /* 0x001fe20008000000 */
[----:B------:R-:W0:Y:S03]  /*0370*/  LDCU.64 UR8, c[0x0][0x3a8] ;  /* 0x00007500ff0877ac */ /* 0x000e260008000a00 */
[----:B------:R-:W2:Y:S01]  /*0380*/  I2F.F64 R6, R8 ;  /* 0x0000000800067312 */ /* 0x000ea20000201c00 */
[----:B-1----:R-:W-:-:S08]  /*0390*/  DMUL R4, R4, UR6 ;  /* 0x0000000604047c28 */ /* 0x002fd00008000000 */
[----:B--2---:R-:W-:-:S08]  /*03a0*/  DMUL R4, R4, R6 ;  /* 0x0000000604047228 */ /* 0x004fd00000000000 */
[----:B0-----:R-:W-:-:S08]  /*03b0*/  DMUL R6, R4, UR8 ;  /* 0x0000000804067c28 */ /* 0x001fd00008000000 */
[----:B------:R-:W-:-:S14]  /*03c0*/  DSETP.NEU.AND P0, PT, |R6|, +INF , PT ;  /* 0x7ff000000600742a */ /* 0x000fdc0003f0d200 */
[----:B------:R-:W-:Y:S01]  /*03d0*/  @!P0 DMUL R18, RZ, R6 ;  /* 0x00000006ff128228 */ /* 0x000fe20000000000 */
[----:B------:R-:W-:Y:S01]  /*03e0*/  @!P0 IMAD.MOV.U32 R26, RZ, RZ, RZ ;  /* 0x000000ffff1a8224 */ /* 0x000fe200078e00ff */
[----:B------:R-:W-:Y:S09]  /*03f0*/  @!P0 BRA `(.L_x_2) ;  /* 0x00000000005c8947 */ /* 0x000ff20003800000 */
[----:B------:R-:W-:Y:S01]  /*0400*/  UMOV UR6, 0x6dc9c883 ;  /* 0x6dc9c88300067882 */ /* 0x000fe20000000000 */
[----:B------:R-:W-:Y:S01]  /*0410*/  UMOV UR7, 0x3fe45f30 ;  /* 0x3fe45f3000077882 */ /* 0x000fe20000000000 */
[C---:B------:R-:W-:Y:S02]  /*0420*/  DSETP.GE.AND P0, PT, |R6|.reuse, 2.14748364800000000000e+09, PT ;  /* 0x41e000000600742a */ /* 0x040fe40003f06200 */
[----:B------:R-:W-:Y:S01]  /*0430*/  DMUL R26, R6, UR6 ;  /* 0x00000006061a7c28 */ /* 0x000fe20008000000 */
[----:B------:R-:W-:Y:S01]  /*0440*/  UMOV UR6, 0x54442d18 ;  /* 0x54442d1800067882 */ /* 0x000fe20000000000 */
[----:B------:R-:W-:-:S08]  /*0450*/  UMOV UR7, 0x3ff921fb ;  /* 0x3ff921fb00077882 */ /* 0x000fd00000000000 */
[----:B------:R-:W0:Y:S08]  /*0460*/  F2I.F64 R26, R26 ;  /* 0x0000001a001a7311 */ /* 0x000e300000301100 */
[----:B0-----:R-:W0:Y:S02]  /*0470*/  I2F.F64 R18, R26 ;  /* 0x0000001a00127312 */ /* 0x001e240000201c00 */
[----:B0-----:R-:W-:Y:S01]  /*0480*/  DFMA R4, R18, -UR6, R6 ;  /* 0x8000000612047c2b */ /* 0x001fe20008000006 */
[----:B------:R-:W-:Y:S01]  /*0490*/  UMOV UR6, 0x33145c00 ;  /* 0x33145c0000067882 */ /* 0x000fe20000000000 */
[----:B------:R-:W-:-:S06]  /*04a0*/  UMOV UR7, 0x3c91a626 ;  /* 0x3c91a62600077882 */ /* 0x000fcc0000000000 */
[----:B------:R-:W-:Y:S01]  /*04b0*/  DFMA R4, R18, -UR6, R4 ;  /* 0x8000000612047c2b */ /* 0x000fe20008000004 */
[----:B------:R-:W-:Y:S01]  /*04c0*/  UMOV UR6, 0x252049c0 ;  /* 0x252049c000067882 */ /* 0x000fe20000000000 */
[----:B------:R-:W-:-:S06]  /*04d0*/  UMOV UR7, 0x397b839a ;  /* 0x397b839a00077882 */ /* 0x000fcc0000000000 */
[----:B------:R-:W-:Y:S01]  /*04e0*/  DFMA R18, R18, -UR6, R4 ;  /* 0x8000000612127c2b */ /* 0x000fe20008000004 */
[----:B------:R-:W-:Y:S10]  /*04f0*/  @!P0 BRA `(.L_x_2) ;  /* 0x00000000001c8947 */ /* 0x000ff40003800000 */
[----:B------:R-:W-:Y:S01]  /*0500*/  IMAD.MOV.U32 R8, RZ, RZ, R6 ;  /* 0x000000ffff087224 */ /* 0x000fe200078e0006 */
[----:B------:R-:W-:Y:S01]  /*0510*/  MOV R4, 0x540 ;  /* 0x0000054000047802 */ /* 0x000fe20000000f00 */
[----:B------:R-:W-:-:S07]  /*0520*/  IMAD.MOV.U32 R5, RZ, RZ, R7 ;  /* 0x000000ffff057224 */ /* 0x000fce00078e0007 */
[----:B-----5:R-:W-:Y:S05]  /*0530*/  CALL.REL.NOINC `($_Z9getErrorsPdS_iiiiiiddddidddi$__internal_trig_reduction_slowpathd) ;  /* 0x0000002000cc7944 */ /* 0x020fea0003c00000 */
[----:B------:R-:W-:Y:S02]  /*0540*/  IMAD.MOV.U32 R26, RZ, RZ, R7 ;  /* 0x000000ffff1a7224 */ /* 0x000fe400078e0007 */
[----:B------:R-:W-:Y:S02]  /*0550*/  IMAD.MOV.U32 R18, RZ, RZ, R22 ;  /* 0x000000ffff127224 */ /* 0x000fe400078e0016 */
[----:B------:R-:W-:-:S07]  /*0560*/  IMAD.MOV.U32 R19, RZ, RZ, R23 ;  /* 0x000000ffff137224 */ /* 0x000fce00078e0017 */
.L_x_2:
[----:B------:R-:W-:Y:S05]  /*0570*/  BSYNC.RECONVERGENT B0 ;  /* 0x0000000000007941 */ /* 0x000fea0003800200 */
.L_x_1:
[----:B------:R-:W0:Y:S01]  /*0580*/  LDCU.64 UR6, c[0x4][0x8] ;  /* 0x01000100ff0677ac */ /* 0x000e220008000a00 */
[C---:B------:R-:W-:Y:S01]  /*0590*/  IMAD.SHL.U32 R4, R26.reuse, 0x40, RZ ;  /* 0x000000401a047824 */ /* 0x040fe200078e00ff */
[----:B------:R-:W-:Y:S01]  /*05a0*/  LOP3.LUT R20, R26, 0x1, RZ, 0xc0, !PT ;  /* 0x000000011a147812 */ /* 0x000fe200078ec0ff */
[----:B------:R-:W-:Y:S01]  /*05b0*/  IMAD.MOV.U32 R22, RZ, RZ, 0x20fd8164 ;  /* 0x20fd8164ff167424 */ /* 0x000fe200078e00ff */
[----:B------:R-:W1:Y:S02]  /*05c0*/  LDC.64 R24, c[0x0][0x3d8] ;  /* 0x0000f600ff187b82 */ /* 0x000e640000000a00 */
[----:B------:R-:W-:-:S04]  /*05d0*/  LOP3.LUT R4, R4, 0x40, RZ, 0xc0, !PT ;  /* 0x0000004004047812 */ /* 0x000fc800078ec0ff */
[----:B0-----:R-:W-:Y:S01]  /*05e0*/  IADD3 R28, P0, PT, R4, UR6, RZ ;  /* 0x00000006041c7c10 */ /* 0x001fe2000ff1e0ff */
[----:B------:R-:W0:Y:S04]  /*05f0*/  LDCU UR6, c[0x0][0x3dc] ;  /* 0x00007b80ff0677ac */ /* 0x000e280008000800 */
[----:B------:R-:W-:-:S05]  /*0600*/  IMAD.X R29, RZ, RZ, UR7, P0 ;  /* 0x00000007ff1d7e24 */ /* 0x000fca00080e06ff */
[----:B------:R-:W2:Y:S04]  /*0610*/  LDG.E.128.CONSTANT R4, desc[UR4][R28.64] ;  /* 0x000000041c047981 */ /* 0x000ea8000c1e9d00 */
[----:B------:R-:W3:Y:S04]  /*0620*/  LDG.E.128.CONSTANT R8, desc[UR4][R28.64+0x10] ;  /* 0x000010041c087981 */ /* 0x000ee8000c1e9d00 */
[----:B------:R-:W4:Y:S01]  /*0630*/  LDG.E.128.CONSTANT R12, desc[UR4][R28.64+0x20] ;  /* 0x000020041c0c7981 */ /* 0x000f22000c1e9d00 */
[----:B------:R-:W-:Y:S01]  /*0640*/  IMAD.MOV.U32 R23, RZ, RZ, 0x3da8ff83 ;  /* 0x3da8ff83ff177424 */ /* 0x000fe200078e00ff */
[----:B------:R-:W-:Y:S01]  /*0650*/  ISETP.NE.U32.AND P0, PT, R20, 0x1, PT ;  /* 0x000000011400780c */ /* 0x000fe20003f05070 */
[----:B------:R-:W-:Y:S01]  /*0660*/  DMUL R20, R18, R18 ;  /* 0x0000001212147228 */ /* 0x000fe20000000000 */
[----:B------:R-:W-:Y:S01]  /*0670*/  UMOV UR8, 0x54442d18 ;  /* 0x54442d1800087882 */ /* 0x000fe20000000000 */
[----:B------:R-:W-:Y:S01]  /*0680*/  UMOV UR9, 0x400921fb ;  /* 0x400921fb00097882 */ /* 0x000fe20000000000 */
[----:B------:R-:W-:-:S02]  /*0690*/  FSEL R22, R22, -8.06006814911005101289e+34, !P0 ;  /* 0xf9785eba16167808 */ /* 0x000fc40004000000 */
[----:B------:R-:W-:-:S06]  /*06a0*/  FSEL R23, -R23, 0.11223486810922622681, !P0 ;  /* 0x3de5db6517177808 */ /* 0x000fcc0004000100 */
[----:B--2---:R-:W-:Y:S01]  /*06b0*/  DFMA R22, R20, R22, R4 ;  /* 0x000000161416722b */ /* 0x004fe20000000004 */
[----:B0-----:R-:W1:Y:S01]  /*06c0*/  MUFU.RCP64H R5, UR6 ;  /* 0x0000000600057d08 */ /* 0x001e620008001800 */
[----:B------:R-:W-:-:S06]  /*06d0*/  IMAD.MOV.U32 R4, RZ, RZ, 0x1 ;  /* 0x00000001ff047424 */ /* 0x000fcc00078e00ff */
[----:B------:R-:W-:-:S08]  /*06e0*/  DFMA R22, R20, R22, R6 ;  /* 0x000000161416722b */ /* 0x000fd00000000006 */
[----:B---3--:R-:W-:Y:S02]  /*06f0*/  DFMA R8, R20, R22, R8 ;  /* 0x000000161408722b */ /* 0x008fe40000000008 */
[----:B-1----:R-:W-:-:S06]  /*0700*/  DFMA R6, R4, -R24, 1 ;  /* 0x3ff000000406742b */ /* 0x002fcc0000000818 */
[----:B------:R-:W-:Y:S02]  /*0710*/  DFMA R8, R20, R8, R10 ;  /* 0x000000081408722b */ /* 0x000fe4000000000a */
[----:B------:R-:W-:-:S06]  /*0720*/  DFMA R6, R6, R6, R6 ;  /* 0x000000060606722b */ /* 0x000fcc0000000006 */
[----:B----4-:R-:W-:Y:S02]  /*0730*/  DFMA R8, R20, R8, R12 ;  /* 0x000000081408722b */ /* 0x010fe4000000000c */
[----:B------:R-:W-:-:S06]  /*0740*/  DFMA R6, R4, R6, R4 ;  /* 0x000000060406722b */ /* 0x000fcc0000000004 */
[----:B------:R-:W-:Y:S02]  /*0750*/  DFMA R8, R20, R8, R14 ;  /* 0x000000081408722b */ /* 0x000fe4000000000e */
[----:B------:R-:W-:-:S06]  /*0760*/  DFMA R4, R6, -R24, 1 ;  /* 0x3ff000000604742b */ /* 0x000fcc0000000818 */
[----:B------:R-:W-:Y:S02]  /*0770*/  DFMA R18, R8, R18, R18 ;  /* 0x000000120812722b */ /* 0x000fe40000000012 */
[----:B------:R-:W-:Y:S02]  /*0780*/  DFMA R8, R20, R8, 1 ;  /* 0x3ff000001408742b */ /* 0x000fe40000000008 */
[----:B------:R-:W-:-:S08]  /*0790*/  DFMA R4, R6, R4, R6 ;  /* 0x000000040604722b */ /* 0x000fd00000000006 */
[----:B------:R-:W-:Y:S01]  /*07a0*/  DMUL R6, R4, UR8 ;  /* 0x0000000804067c28 */ /* 0x000fe20008000000 */
[----:B------:R-:W-:Y:S02]  /*07b0*/  FSEL R8, R8, R18, !P0 ;  /* 0x0000001208087208 */ /* 0x000fe40004000000 */
[----:B------:R-:W-:Y:S02]  /*07c0*/  FSEL R9, R9, R19, !P0 ;  /* 0x0000001309097208 */ /* 0x000fe40004000000 */
[----:B------:R-:W-:-:S03]  /*07d0*/  LOP3.LUT P0, RZ, R26, 0x2, RZ, 0xc0, !PT ;  /* 0x000000021aff7812 */ /* 0x000fc6000780c0ff */
[----:B------:R-:W-:-:S08]  /*07e0*/  DFMA R24, R6, -R24, UR8 ;  /* 0x0000000806187e2b */ /* 0x000fd00008000818 */
[----:B------:R-:W-:Y:S02]  /*07f0*/  DFMA R4, R4, R24, R6 ;  /* 0x000000180404722b */ /* 0x000fe40000000006 */
[----:B------:R-:W-:-:S08]  /*0800*/  DADD R6, RZ, -R8 ;  /* 0x00000000ff067229 */ /* 0x000fd00000000808 */
[----:B------:R-:W-:Y:S02]  /*0810*/  FFMA R10, RZ, UR6, R5 ;  /* 0x00000006ff0a7c23 */ /* 0x000fe40008000005 */
[----:B------:R-:W-:Y:S02]  /*0820*/  FSEL R18, R8, R6, !P0 ;  /* 0x0000000608127208 */ /* 0x000fe40004000000 */
[----:B------:R-:W-:Y:S02]  /*0830*/  FSEL R19, R9, R7, !P0 ;  /* 0x0000000709137208 */ /* 0x000fe40004000000 */
        /* <DEDUP_REMOVED lines=10> */
.L_x_3:
[----:B------:R-:W0:Y:S01]  /*08e0*/  LDCU UR6, c[0x0][0x3a0] ;  /* 0x00007400ff0677ac */ /* 0x000e220008000800 */
[----:B------:R-:W-:Y:S01]  /*08f0*/  IMAD.MOV.U32 R8, RZ, RZ, 0x54442d18 ;  /* 0x54442d18ff087424 */ /* 0x000fe200078e00ff */
[----:B------:R-:W-:Y:S01]  /*0900*/  BSSY.RECONVERGENT B0, `(.L_x_4) ;  /* 0x0000021000007945 */ /* 0x000fe20003800200 */
[----:B------:R-:W-:Y:S01]  /*0910*/  IMAD.MOV.U32 R9, RZ, RZ, 0x400921fb ;  /* 0x400921fbff097424 */ /* 0x000fe200078e00ff */
[----:B------:R-:W1:Y:S01]  /*0920*/  LDCU.64 UR8, c[0x0][0x3c0] ;  /* 0x00007800ff0877ac */ /* 0x000e620008000a00 */
[----:B0-----:R-:W-:Y:S01]  /*0930*/  VIADD R6, R3, UR6 ;  /* 0x0000000603067c36 */ /* 0x001fe20008000000 */
[----:B------:R-:W0:Y:S01]  /*0940*/  LDCU.64 UR6, c[0x0][0x3b0] ;  /* 0x00007600ff0677ac */ /* 0x000e220008000a00 */
[----:B-1----:R-:W-:-:S04]  /*0950*/  DMUL R4, R4, UR8 ;  /* 0x0000000804047c28 */ /* 0x002fc80008000000 */
[----:B------:R-:W1:Y:S04]  /*0960*/  I2F.F64 R6, R6 ;  /* 0x0000000600067312 */ /* 0x000e680000201c00 */
[----:B-1----:R-:W-:-:S08]  /*0970*/  DMUL R4, R4, R6 ;  /* 0x0000000604047228 */ /* 0x002fd00000000000 */
[----:B0-----:R-:W-:-:S08]  /*0980*/  DFMA R8, R4, UR6, R8 ;  /* 0x0000000604087c2b */ /* 0x001fd00008000008 */
        /* <DEDUP_REMOVED lines=9> */
[----:B------:R-:W-:-:S04]  /*0a20*/  UMOV UR7, 0x3ff921fb ;  /* 0x3ff921fb00077882 */ /* 0x000fc80000000000 */
        /* <DEDUP_REMOVED lines=11> */
[----:B------:R-:W-:-:S07]  /*0ae0*/  MOV R4, 0xb00 ;  /* 0x00000b0000047802 */ /* 0x000fce0000000f00 */
[----:B-----5:R-:W-:Y:S05]  /*0af0*/  CALL.REL.NOINC `($_Z9getErrorsPdS_iiiiiiddddidddi$__internal_trig_reduction_slowpathd) ;  /* 0x0000001c005c7944 */ /* 0x020fea0003c00000 */
[----:B------:R-:W-:-:S07]  /*0b00*/  IMAD.MOV.U32 R3, RZ, RZ, R7 ;  /* 0x000000ffff037224 */ /* 0x000fce00078e0007 */
.L_x_5:
[----:B------:R-:W-:Y:S05]  /*0b10*/  BSYNC.RECONVERGENT B0 ;  /* 0x0000000000007941 */ /* 0x000fea0003800200 */
.L_x_4:
[----:B------:R-:W0:Y:S01]  /*0b20*/  LDCU.64 UR6, c[0x4][0x8] ;  /* 0x01000100ff0677ac */ /* 0x000e220008000a00 */
[----:B------:R-:W-:-:S05]  /*0b30*/  IMAD.SHL.U32 R4, R3, 0x40, RZ ;  /* 0x0000004003047824 */ /* 0x000fca00078e00ff */
[----:B------:R-:W-:-:S04]  /*0b40*/  LOP3.LUT R4, R4, 0x40, RZ, 0xc0, !PT ;  /* 0x0000004004047812 */ /* 0x000fc800078ec0ff */
[----:B0-----:R-:W-:Y:S02]  /*0b50*/  IADD3 R26, P0, PT, R4, UR6, RZ ;  /* 0x00000006041a7c10 */ /* 0x001fe4000ff1e0ff */
[----:B------:R-:W-:Y:S01]  /*0b60*/  LOP3.LUT R20, R3, 0x1, RZ, 0xc0, !PT ;  /* 0x0000000103147812 */ /* 0x000fe200078ec0ff */
[----:B------:R-:W-:Y:S01]  /*0b70*/  IMAD.MOV.U32 R24, RZ, RZ, 0x20fd8164 ;  /* 0x20fd8164ff187424 */ /* 0x000fe200078e00ff */
[----:B------:R-:W0:Y:S01]  /*0b80*/  LDCU UR6, c[0x0][0x3e4] ;  /* 0x00007c80ff0677ac */ /* 0x000e220008000800 */
[----:B------:R-:W-:-:S05]  /*0b90*/  IMAD.X R27, RZ, RZ, UR7, P0 ;  /* 0x00000007ff1b7e24 */ /* 0x000fca00080e06ff */
[----:B------:R-:W2:Y:S04]  /*0ba0*/  LDG.E.128.CONSTANT R4, desc[UR4][R26.64] ;  /* 0x000000041a047981 */ /* 0x000ea8000c1e9d00 */
[----:B------:R-:W3:Y:S04]  /*0bb0*/  LDG.E.128.CONSTANT R8, desc[UR4][R26.64+0x10] ;  /* 0x000010041a087981 */ /* 0x000ee8000c1e9d00 */
[----:B------:R0:W4:Y:S01]  /*0bc0*/  LDG.E.128.CONSTANT R12, desc[UR4][R26.64+0x20] ;  /* 0x000020041a0c7981 */ /* 0x000122000c1e9d00 */
[----:B------:R-:W-:Y:S01]  /*0bd0*/  IMAD.MOV.U32 R25, RZ, RZ, 0x3da8ff83 ;  /* 0x3da8ff83ff197424 */ /* 0x000fe200078e00ff */
[----:B------:R-:W-:Y:S01]  /*0be0*/  ISETP.NE.U32.AND P0, PT, R20, 0x1, PT ;  /* 0x000000011400780c */ /* 0x000fe20003f05070 */
[----:B------:R-:W-:Y:S01]  /*0bf0*/  DMUL R20, R22, R22 ;  /* 0x0000001616147228 */ /* 0x000fe20000000000 */
[----:B------:R-:W-:Y:S01]  /*0c00*/  UMOV UR8, 0x54442d18 ;  /* 0x54442d1800087882 */ /* 0x000fe20000000000 */
[----:B------:R-:W-:Y:S01]  /*0c10*/  UMOV UR9, 0x401921fb ;  /* 0x401921fb00097882 */ /* 0x000fe20000000000 */
[----:B------:R-:W-:-:S02]  /*0c20*/  FSEL R24, R24, -8.06006814911005101289e+34, !P0 ;  /* 0xf9785eba18187808 */ /* 0x000fc40004000000 */
[----:B------:R-:W-:Y:S01]  /*0c30*/  FSEL R25, -R25, 0.11223486810922622681, !P0 ;  /* 0x3de5db6519197808 */ /* 0x000fe20004000100 */
[----:B0-----:R-:W0:Y:S01]  /*0c40*/  MUFU.RCP64H R27, UR6 ;  /* 0x00000006001b7d08 */ /* 0x001e220008001800 */
[----:B------:R-:W-:-:S04]  /*0c50*/  IMAD.MOV.U32 R26, RZ, RZ, 0x1 ;  /* 0x00000001ff1a7424 */ /* 0x000fc800078e00ff */
[C---:B--2---:R-:W-:Y:S01]  /*0c60*/  DFMA R4, R20.reuse, R24, R4 ;  /* 0x000000181404722b */ /* 0x044fe20000000004 */
[----:B------:R-:W0:Y:S07]  /*0c70*/  LDC.64 R24, c[0x0][0x3e0] ;  /* 0x0000f800ff187b82 */ /* 0x000e2e0000000a00 */
[----:B------:R-:W-:-:S08]  /*0c80*/  DFMA R4, R20, R4, R6 ;  /* 0x000000041404722b */ /* 0x000fd00000000006 */
[----:B---3--:R-:W-:-:S08]  /*0c90*/  DFMA R8, R20, R4, R8 ;  /* 0x000000041408722b */ /* 0x008fd00000000008 */
[----:B------:R-:W-:Y:S02]  /*0ca0*/  DFMA R8, R20, R8, R10 ;  /* 0x000000081408722b */ /* 0x000fe4000000000a */
[----:B0-----:R-:W-:-:S06]  /*0cb0*/  DFMA R4, R26, -R24, 1 ;  /* 0x3ff000001a04742b */ /* 0x001fcc0000000818 */
[----:B----4-:R-:W-:Y:S02]  /*0cc0*/  DFMA R8, R20, R8, R12 ;  /* 0x000000081408722b */ /* 0x010fe4000000000c */
[----:B------:R-:W-:-:S06]  /*0cd0*/  DFMA R4, R4, R4, R4 ;  /* 0x000000040404722b */ /* 0x000fcc0000000004 */
[----:B------:R-:W-:Y:S02]  /*0ce0*/  DFMA R8, R20, R8, R14 ;  /* 0x000000081408722b */ /* 0x000fe4000000000e */
[----:B------:R-:W-:-:S06]  /*0cf0*/  DFMA R26, R26, R4, R26 ;  /* 0x000000041a1a722b */ /* 0x000fcc000000001a */
[----:B------:R-:W-:Y:S02]  /*0d00*/  DFMA R22, R8, R22, R22 ;  /* 0x000000160816722b */ /* 0x000fe40000000016 */
[----:B------:R-:W-:Y:S02]  /*0d10*/  DFMA R4, R26, -R24, 1 ;  /* 0x3ff000001a04742b */ /* 0x000fe40000000818 */
[----:B------:R-:W-:-:S06]  /*0d20*/  DFMA R8, R20, R8, 1 ;  /* 0x3ff000001408742b */ /* 0x000fcc0000000008 */
[----:B------:R-:W-:-:S04]  /*0d30*/  DFMA R4, R26, R4, R26 ;  /* 0x000000041a04722b */ /* 0x000fc8000000001a */
[----:B------:R-:W-:Y:S02]  /*0d40*/  FSEL R8, R8, R22, !P0 ;  /* 0x0000001608087208 */ /* 0x000fe40004000000 */
[----:B------:R-:W-:Y:S02]  /*0d50*/  FSEL R9, R9, R23, !P0 ;  /* 0x0000001709097208 */ /* 0x000fe40004000000 */
[----:B------:R-:W-:Y:S01]  /*0d60*/  DMUL R6, R4, UR8 ;  /* 0x0000000804067c28 */ /* 0x000fe20008000000 */
[----:B------:R-:W-:-:S07]  /*0d70*/  LOP3.LUT P0, RZ, R3, 0x2, RZ, 0xc0, !PT ;  /* 0x0000000203ff7812 */ /* 0x000fce000780c0ff */
[----:B------:R-:W-:-:S08]  /*0d80*/  DFMA R24, R6, -R24, UR8 ;  /* 0x0000000806187e2b */ /* 0x000fd00008000818 */
[----:B------:R-:W-:Y:S02]  /*0d90*/  DFMA R4, R4, R24, R6 ;  /* 0x000000180404722b */ /* 0x000fe40000000006 */
[----:B------:R-:W-:-:S08]  /*0da0*/  DADD R6, RZ, -R8 ;  /* 0x00000000ff067229 */ /* 0x000fd00000000808 */
[----:B------:R-:W-:Y:S02]  /*0db0*/  FFMA R3, RZ, UR6, R5 ;  /* 0x00000006ff037c23 */ /* 0x000fe40008000005 */
[----:B------:R-:W-:Y:S02]  /*0dc0*/  FSEL R6, R8, R6, !P0 ;  /* 0x0000000608067208 */ /* 0x000fe40004000000 */
[----:B------:R-:W-:Y:S02]  /*0dd0*/  FSEL R7, R9, R7, !P0 ;  /* 0x0000000709077208 */ /* 0x000fe40004000000 */
[----:B------:R-:W-:-:S04]  /*0de0*/  FSETP.GT.AND P0, PT, |R3|, 1.469367938527859385e-39, PT ;  /* 0x001000000300780b */ /* 0x000fc80003f04200 */
[----:B------:R-:W-:-:S09]  /*0df0*/  DMUL R18, R18, R6 ;  /* 0x0000000612127228 */ /* 0x000fd20000000000 */
        /* <DEDUP_REMOVED lines=9> */
.L_x_6:
        /* <DEDUP_REMOVED lines=35> */
.L_x_8:
[----:B------:R-:W-:Y:S05]  /*10c0*/  BSYNC.RECONVERGENT B0 ;  /* 0x0000000000007941 */ /* 0x000fea0003800200 */
.L_x_7:
[----:B------:R-:W0:Y:S01]  /*10d0*/  LDCU.64 UR6, c[0x4][0x8] ;  /* 0x01000100ff0677ac */ /* 0x000e220008000a00 */
[----:B------:R-:W-:Y:S01]  /*10e0*/  IMAD.SHL.U32 R3, R0, 0x40, RZ ;  /* 0x0000004000037824 */ /* 0x000fe200078e00ff */
[----:B------:R-:W1:Y:S04]  /*10f0*/  LDC.64 R20, c[0x0][0x3d0] ;  /* 0x0000f400ff147b82 */ /* 0x000e680000000a00 */
[----:B------:R-:W-:-:S04]  /*1100*/  LOP3.LUT R3, R3, 0x40, RZ, 0xc0, !PT ;  /* 0x0000004003037812 */ /* 0x000fc800078ec0ff */
[----:B0-----:R-:W-:-:S05]  /*1110*/  IADD3 R28, P0, PT, R3, UR6, RZ ;  /* 0x00000006031c7c10 */ /* 0x001fca000ff1e0ff */
[----:B------:R-:W-:-:S05]  /*1120*/  IMAD.X R29, RZ, RZ, UR7, P0 ;  /* 0x00000007ff1d7e24 */ /* 0x000fca00080e06ff */
[----:B------:R-:W2:Y:S04]  /*1130*/  LDG.E.128.CONSTANT R4, desc[UR4][R28.64] ;  /* 0x000000041c047981 */ /* 0x000ea8000c1e9d00 */
[----:B------:R-:W3:Y:S04]  /*1140*/  LDG.E.128.CONSTANT R8, desc[UR4][R28.64+0x10] ;  /* 0x000010041c087981 */ /* 0x000ee8000c1e9d00 */
[----:B------:R-:W4:Y:S01]  /*1150*/  LDG.E.128.CONSTANT R12, desc[UR4][R28.64+0x20] ;  /* 0x000020041c0c7981 */ /* 0x000f22000c1e9d00 */
[----:B------:R-:W-:Y:S01]  /*1160*/  LOP3.LUT R3, R0, 0x1, RZ, 0xc0, !PT ;  /* 0x0000000100037812 */ /* 0x000fe200078ec0ff */
[----:B------:R-:W-:Y:S01]  /*1170*/  IMAD.MOV.U32 R26, RZ, RZ, 0x20fd8164 ;  /* 0x20fd8164ff1a7424 */ /* 0x000fe200078e00ff */
[----:B------:R-:W-:-:S02]  /*1180*/  DMUL R24, R22, R22 ;  /* 0x0000001616187228 */ /* 0x000fc40000000000 */
[----:B------:R-:W-:Y:S01]  /*1190*/  ISETP.NE.U32.AND P0, PT, R3, 0x1, PT ;  /* 0x000000010300780c */ /* 0x000fe20003f05070 */
[----:B------:R-:W-:Y:S01]  /*11a0*/  IMAD.MOV.U32 R3, RZ, RZ, 0x3da8ff83 ;  /* 0x3da8ff83ff037424 */ /* 0x000fe200078e00ff */
[----:B-1----:R-:W-:Y:S02]  /*11b0*/  DMUL R20, R20, R20 ;  /* 0x0000001414147228 */ /* 0x002fe40000000000 */
[----:B------:R-:W-:Y:S02]  /*11c0*/  FSEL R26, R26, -8.06006814911005101289e+34, !P0 ;  /* 0xf9785eba1a1a7808 */ /* 0x000fe40004000000 */
[----:B------:R-:W-:-:S06]  /*11d0*/  FSEL R27, -R3, 0.11223486810922622681, !P0 ;  /* 0x3de5db65031b7808 */ /* 0x000fcc0004000100 */
[----:B--2---:R-:W-:Y:S01]  /*11e0*/  DFMA R26, R24, R26, R4 ;  /* 0x0000001a181a722b */ /* 0x004fe20000000004 */
[----:B------:R-:W0:Y:S01]  /*11f0*/  MUFU.RCP64H R5, R21 ;  /* 0x0000001500057308 */ /* 0x000e220000001800 */
[----:B------:R-:W-:-:S06]  /*1200*/  IMAD.MOV.U32 R4, RZ, RZ, 0x1 ;  /* 0x00000001ff047424 */ /* 0x000fcc00078e00ff */
[----:B------:R-:W-:-:S08]  /*1210*/  DFMA R26, R24, R26, R6 ;  /* 0x0000001a181a722b */ /* 0x000fd00000000006 */
[----:B---3--:R-:W-:Y:S02]  /*1220*/  DFMA R8, R24, R26, R8 ;  /* 0x0000001a1808722b */ /* 0x008fe40000000008 */
[----:B0-----:R-:W-:-:S06]  /*1230*/  DFMA R6, -R20, R4, 1 ;  /* 0x3ff000001406742b */ /* 0x001fcc0000000104 */
[----:B------:R-:W-:Y:S02]  /*1240*/  DFMA R8, R24, R8, R10 ;  /* 0x000000081808722b */ /* 0x000fe4000000000a */
[----:B------:R-:W-:-:S06]  /*1250*/  DFMA R6, R6, R6, R6 ;  /* 0x000000060606722b */ /* 0x000fcc0000000006 */
[----:B----4-:R-:W-:Y:S02]  /*1260*/  DFMA R8, R24, R8, R12 ;  /* 0x000000081808722b */ /* 0x010fe4000000000c */
[----:B------:R-:W-:-:S06]  /*1270*/  DFMA R4, R4, R6, R4 ;  /* 0x000000060404722b */ /* 0x000fcc0000000004 */
[----:B------:R-:W-:Y:S02]  /*1280*/  DFMA R8, R24, R8, R14 ;  /* 0x000000081808722b */ /* 0x000fe4000000000e */
[----:B------:R-:W-:-:S06]  /*1290*/  DFMA R6, -R20, R4, 1 ;  /* 0x3ff000001406742b */ /* 0x000fcc0000000104 */
[----:B------:R-:W-:Y:S02]  /*12a0*/  DFMA R22, R8, R22, R22 ;  /* 0x000000160816722b */ /* 0x000fe40000000016 */
[----:B------:R-:W-:Y:S02]  /*12b0*/  DFMA R8, R24, R8, 1 ;  /* 0x3ff000001808742b */ /* 0x000fe40000000008 */
[----:B------:R-:W-:-:S08]  /*12c0*/  DFMA R4, R4, R6, R4 ;  /* 0x000000060404722b */ /* 0x000fd00000000004 */
[----:B------:R-:W-:Y:S01]  /*12d0*/  DMUL R28, R4, 4 ;  /* 0x40100000041c7828 */ /* 0x000fe20000000000 */
[----:B------:R-:W-:Y:S02]  /*12e0*/  FSEL R8, R8, R22, !P0 ;  /* 0x0000001608087208 */ /* 0x000fe40004000000 */
[----:B------:R-:W-:Y:S02]  /*12f0*/  FSEL R9, R9, R23, !P0 ;  /* 0x0000001709097208 */ /* 0x000fe40004000000 */
[----:B------:R-:W-:-:S03]  /*1300*/  LOP3.LUT P0, RZ, R0, 0x2, RZ, 0xc0, !PT ;  /* 0x0000000200ff7812 */ /* 0x000fc6000780c0ff */
[----:B------:R-:W-:-:S08]  /*1310*/  DFMA R6, -R20, R28, 4 ;  /* 0x401000001406742b */ /* 0x000fd0000000011c */
[----:B------:R-:W-:Y:S02]  /*1320*/  DFMA R28, R4, R6, R28 ;  /* 0x00000006041c722b */ /* 0x000fe4000000001c */
[----:B------:R-:W-:-:S08]  /*1330*/  DADD R4, RZ, -R8 ;  /* 0x00000000ff047229 */ /* 0x000fd00000000808 */
[----:B------:R-:W-:Y:S02]  /*1340*/  FFMA R0, RZ, R21, R29 ;  /* 0x00000015ff007223 */ /* 0x000fe4000000001d */
[----:B------:R-:W-:Y:S02]  /*1350*/  FSEL R4, R8, R4, !P0 ;  /* 0x0000000408047208 */ /* 0x000fe40004000000 */
[----:B------:R-:W-:Y:S02]  /*1360*/  FSEL R5, R9, R5, !P0 ;  /* 0x0000000509057208 */ /* 0x000fe40004000000 */
[----:B------:R-:W-:-:S04]  /*1370*/  FSETP.GT.AND P0, PT, |R0|, 1.469367938527859385e-39, PT ;  /* 0x001000000000780b */ /* 0x000fc80003f04200 */
[----:B------:R-:W-:-:S09]  /*1380*/  DMUL R18, R18, R4 ;  /* 0x0000000412127228 */ /* 0x000fd20000000000 */
[----:B------:R-:W-:Y:S05]  /*1390*/  @P0 BRA `(.L_x_9) ;  /* 0x0000000000200947 */ /* 0x000fea0003800000 */
[----:B------:R-:W-:Y:S01]  /*13a0*/  IMAD.MOV.U32 R8, RZ, RZ, R20 ;  /* 0x000000ffff087224 */ /* 0x000fe200078e0014 */
[----:B------:R-:W-:Y:S01]  /*13b0*/  MOV R4, 0x1400 ;  /* 0x0000140000047802 */ /* 0x000fe20000000f00 */
[----:B------:R-:W-:Y:S02]  /*13c0*/  IMAD.MOV.U32 R9, RZ, RZ, R21 ;  /* 0x000000ffff097224 */ /* 0x000fe400078e0015 */
[----:B------:R-:W-:Y:S02]  /*13d0*/  IMAD.MOV.U32 R10, RZ, RZ, RZ ;  /* 0x000000ffff0a7224 */ /* 0x000fe400078e00ff */
[----:B------:R-:W-:-:S07]  /*13e0*/  IMAD.MOV.U32 R5, RZ, RZ, 0x40100000 ;  /* 0x40100000ff057424 */ /* 0x000fce00078e00ff */
[----:B-----5:R-:W-:Y:S05]  /*13f0*/  CALL.REL.NOINC `($__internal_1_$__cuda_sm20_div_rn_f64_full) ;  /* 0x0000000800fc7944 */ /* 0x020fea0003c00000 */
[----:B------:R-:W-:Y:S02]  /*1400*/  IMAD.MOV.U32 R28, RZ, RZ, R12 ;  /* 0x000000ffff1c7224 */ /* 0x000fe400078e000c */
[----:B------:R-:W-:-:S07]  /*1410*/  IMAD.MOV.U32 R29, RZ, RZ, R13 ;  /* 0x000000ffff1d7224 */ /* 0x000fce00078e000d */
.L_x_9:
[----:B------:R-:W0:Y:S02]  /*1420*/  LDC.64 R4, c[0x0][0x3d8] ;  /* 0x0000f600ff047b82 */ /* 0x000e240000000a00 */
[----:B0-----:R-:W-:-:S06]  /*1430*/  DMUL R4, R4, R4 ;  /* 0x0000000404047228 */ /* 0x001fcc0000000000 */
[----:B------:R-:W0:Y:S04]  /*1440*/  MUFU.RCP64H R7, R5 ;  /* 0x0000000500077308 */ /* 0x000e280000001800 */
[----:B------:R-:W-:-:S05]  /*1450*/  VIADD R6, R5, 0x300402 ;  /* 0x0030040205067836 */ /* 0x000fca0000000000 */
[----:B------:R-:W-:Y:S01]  /*1460*/  FSETP.GEU.AND P0, PT, |R6|, 5.8789094863358348022e-39, PT ;  /* 0x004004020600780b */ /* 0x000fe20003f0e200 */
[----:B0-----:R-:W-:-:S08]  /*1470*/  DFMA R8, -R4, R6, 1 ;  /* 0x3ff000000408742b */ /* 0x001fd00000000106 */
[----:B------:R-:W-:-:S08]  /*1480*/  DFMA R8, R8, R8, R8 ;  /* 0x000000080808722b */ /* 0x000fd00000000008 */
[----:B------:R-:W-:-:S08]  /*1490*/  DFMA R8, R6, R8, R6 ;  /* 0x000000080608722b */ /* 0x000fd00000000006 */
[----:B------:R-:W-:-:S08]  /*14a0*/  DFMA R10, -R4, R8, 1 ;  /* 0x3ff00000040a742b */ /* 0x000fd00000000108 */
[----:B------:R-:W-:Y:S01]  /*14b0*/  DFMA R6, R8, R10, R8 ;  /* 0x0000000a0806722b */ /* 0x000fe20000000008 */
[----:B------:R-:W-:Y:S10]  /*14c0*/  @P0 BRA `(.L_x_10) ;  /* 0x0000000000100947 */ /* 0x000ff40003800000 */
[----:B------:R-:W-:-:S05]  /*14d0*/  LOP3.LUT R0, R5, 0x7fffffff, RZ, 0xc0, !PT ;  /* 0x7fffffff05007812 */ /* 0x000fca00078ec0ff */
[----:B------:R-:W-:Y:S01]  /*14e0*/  VIADD R8, R0, 0xfff00000 ;  /* 0xfff0000000087836 */ /* 0x000fe20000000000 */
[----:B------:R-:W-:-:S07]  /*14f0*/  MOV R0, 0x1510 ;  /* 0x0000151000007802 */ /* 0x000fce0000000f00 */
[----:B-----5:R-:W-:Y:S05]  /*1500*/  CALL.REL.NOINC `($__internal_0_$__cuda_sm20_dblrcp_rn_slowpath_v3) ;  /* 0x0000000800207944 */ /* 0x020fea0003c00000 */
.L_x_10:
[----:B------:R-:W0:Y:S01]  /*1510*/  LDC.64 R8, c[0x0][0x3e0] ;  /* 0x0000f800ff087b82 */ /* 0x000e220000000a00 */
[----:B------:R-:W-:Y:S01]  /*1520*/  IMAD.MOV.U32 R4, RZ, RZ, 0x1 ;  /* 0x00000001ff047424 */ /* 0x000fe200078e00ff */
[----:B------:R-:W-:Y:S02]  /*1530*/  DADD R28, R6, R28 ;  /* 0x00000000061c7229 */ /* 0x000fe4000000001c */
[----:B0-----:R-:W-:-:S06]  /*1540*/  DMUL R8, R8, R8 ;  /* 0x0000000808087228 */ /* 0x001fcc0000000000 */
[----:B------:R-:W0:Y:S02]  /*1550*/  MUFU.RCP64H R5, R9 ;  /* 0x0000000900057308 */ /* 0x000e240000001800 */
[----:B0-----:R-:W-:-:S08]  /*1560*/  DFMA R10, -R8, R4, 1 ;  /* 0x3ff00000080a742b */ /* 0x001fd00000000104 */
[----:B------:R-:W-:-:S08]  /*1570*/  DFMA R10, R10, R10, R10 ;  /* 0x0000000a0a0a722b */ /* 0x000fd0000000000a */
[----:B------:R-:W-:-:S08]  /*1580*/  DFMA R10, R4, R10, R4 ;  /* 0x0000000a040a722b */ /* 0x000fd00000000004 */
[----:B------:R-:W-:-:S08]  /*1590*/  DFMA R4, -R8, R10, 1 ;  /* 0x3ff000000804742b */ /* 0x000fd0000000010a */
[----:B------:R-:W-:-:S08]  /*15a0*/  DFMA R4, R10, R4, R10 ;  /* 0x000000040a04722b */ /* 0x000fd0000000000a */
[----:B------:R-:W-:-:S08]  /*15b0*/  DMUL R10, R4, 4 ;  /* 0x40100000040a7828 */ /* 0x000fd00000000000 */
[----:B------:R-:W-:-:S08]  /*15c0*/  DFMA R12, -R8, R10, 4 ;  /* 0x40100000080c742b */ /* 0x000fd0000000010a */
[----:B------:R-:W-:-:S10]  /*15d0*/  DFMA R4, R4, R12, R10 ;  /* 0x0000000c0404722b */ /* 0x000fd4000000000a */
[----:B------:R-:W-:-:S05]  /*15e0*/  FFMA R0, RZ, R9, R5 ;  /* 0x00000009ff007223 */ /* 0x000fca0000000005 */
[----:B------:R-:W-:-:S13]  /*15f0*/  FSETP.GT.AND P0, PT, |R0|, 1.469367938527859385e-39, PT ;  /* 0x001000000000780b */ /* 0x000fda0003f04200 */
[----:B------:R-:W-:Y:S05]  /*1600*/  @P0 BRA `(.L_x_11) ;  /* 0x0000000000180947 */ /* 0x000fea0003800000 */
[----:B------:R-:W-:Y:S01]  /*1610*/  IMAD.MOV.U32 R10, RZ, RZ, RZ ;  /* 0x000000ffff0a7224 */ /* 0x000fe200078e00ff */
[----:B------:R-:W-:Y:S01]  /*1620*/  MOV R4, 0x1650 ;  /* 0x0000165000047802 */ /* 0x000fe20000000f00 */
[----:B------:R-:W-:-:S07]  /*1630*/  IMAD.MOV.U32 R5, RZ, RZ, 0x40100000 ;  /* 0x40100000ff057424 */ /* 0x000fce00078e00ff */
[----:B-----5:R-:W-:Y:S05]  /*1640*/  CALL.REL.NOINC `($__internal_1_$__cuda_sm20_div_rn_f64_full) ;  /* 0x0000000800687944 */ /* 0x020fea0003c00000 */
[----:B------:R-:W-:Y:S02]  /*1650*/  IMAD.MOV.U32 R4, RZ, RZ, R12 ;  /* 0x000000ffff047224 */ /* 0x000fe400078e000c */
[----:B------:R-:W-:-:S07]  /*1660*/  IMAD.MOV.U32 R5, RZ, RZ, R13 ;  /* 0x000000ffff057224 */ /* 0x000fce00078e000d */
.L_x_11:
[----:B------:R-:W-:Y:S01]  /*1670*/  DADD R28, R28, R4 ;  /* 0x000000001c1c7229 */ /* 0x000fe20000000004 */
[----:B------:R-:W-:Y:S02]  /*1680*/  IMAD.MOV.U32 R8, RZ, RZ, 0x0 ;  /* 0x00000000ff087424 */ /* 0x000fe400078e00ff */
[----:B------:R-:W-:-:S03]  /*1690*/  IMAD.MOV.U32 R9, RZ, RZ, 0x3fd80000 ;  /* 0x3fd80000ff097424 */ /* 0x000fc600078e00ff */
[----:B------:R-:W0:Y:S04]  /*16a0*/  MUFU.RSQ64H R5, R29 ;  /* 0x0000001d00057308 */ /* 0x000e280000001c00 */
[----:B------:R-:W-:-:S05]  /*16b0*/  VIADD R4, R29, 0xfcb00000 ;  /* 0xfcb000001d047836 */ /* 0x000fca0000000000 */
[----:B------:R-:W-:Y:S01]  /*16c0*/  ISETP.GE.U32.AND P0, PT, R4, 0x7ca00000, PT ;  /* 0x7ca000000400780c */ /* 0x000fe20003f06070 */
[----:B0-----:R-:W-:-:S08]  /*16d0*/  DMUL R6, R4, R4 ;  /* 0x0000000404067228 */ /* 0x001fd00000000000 */
[----:B------:R-:W-:-:S08]  /*16e0*/  DFMA R6, R28, -R6, 1 ;  /* 0x3ff000001c06742b */ /* 0x000fd00000000806 */
[----:B------:R-:W-:Y:S02]  /*16f0*/  DFMA R8, R6, R8, 0.5 ;  /* 0x3fe000000608742b */ /* 0x000fe40000000008 */
[----:B------:R-:W-:-:S08]  /*1700*/  DMUL R6, R4, R6 ;  /* 0x0000000604067228 */ /* 0x000fd00000000000 */
[----:B------:R-:W-:-:S08]  /*1710*/  DFMA R10, R8, R6, R4 ;  /* 0x00000006080a722b */ /* 0x000fd00000000004 */
[----:B------:R-:W-:Y:S02]  /*1720*/  DMUL R12, R28, R10 ;  /* 0x0000000a1c0c7228 */ /* 0x000fe40000000000 */
[----:B------:R-:W-:Y:S02]  /*1730*/  VIADD R9, R11, 0xfff00000 ;  /* 0xfff000000b097836 */ /* 0x000fe40000000000 */
[----:B------:R-:W-:-:S04]  /*1740*/  IMAD.MOV.U32 R8, RZ, RZ, R10 ;  /* 0x000000ffff087224 */ /* 0x000fc800078e000a */
[----:B------:R-:W-:-:S08]  /*1750*/  DFMA R14, R12, -R12, R28 ;  /* 0x8000000c0c0e722b */ /* 0x000fd0000000001c */
[----:B------:R-:W-:Y:S01]  /*1760*/  DFMA R6, R14, R8, R12 ;  /* 0x000000080e06722b */ /* 0x000fe2000000000c */
[----:B------:R-:W-:Y:S10]  /*1770*/  @!P0 BRA `(.L_x_12) ;  /* 0x0000000000088947 */ /* 0x000ff40003800000 */
[----:B------:R-:W-:-:S07]  /*1780*/  MOV R0, 0x17a0 ;  /* 0x000017a000007802 */ /* 0x000fce0000000f00 */
[----:B-----5:R-:W-:Y:S05]  /*1790*/  CALL.REL.NOINC `($__internal_2_$__cuda_sm20_dsqrt_rn_f64_mediumpath_v1) ;  /* 0x0000000c00807944 */ /* 0x020fea0003c00000 */
.L_x_12:
[----:B------:R-:W0:Y:S01]  /*17a0*/  LDCU UR6, c[0x0][0x3e8] ;  /* 0x00007d00ff0677ac */ /* 0x000e220008000800 */
[----:B------:R-:W-:Y:S01]  /*17b0*/  IMAD.MOV.U32 R10, RZ, RZ, 0x1 ;  /* 0x00000001ff0a7424 */ /* 0x000fe200078e00ff */
[----:B------:R-:W-:Y:S01]  /*17c0*/  UMOV UR7, 0x400921fb ;  /* 0x400921fb00077882 */ /* 0x000fe20000000000 */
[----:B0-----:R-:W0:Y:S01]  /*17d0*/  I2F.F64 R8, UR6 ;  /* 0x0000000600087d12 */ /* 0x001e220008201c00 */
[----:B------:R-:W1:Y:S07]  /*17e0*/  LDCU UR6, c[0x0][0x3c8] ;  /* 0x00007900ff0677ac */ /* 0x000e6e0008000800 */
[----:B0-----:R-:W0:Y:S02]  /*17f0*/  MUFU.RCP64H R11, R9 ;  /* 0x00000009000b7308 */ /* 0x001e240000001800 */
[----:B0-----:R-:W-:-:S08]  /*1800*/  DFMA R4, -R8, R10, 1 ;  /* 0x3ff000000804742b */ /* 0x001fd0000000010a */
[----:B------:R-:W-:Y:S02]  /*1810*/  DFMA R12, R4, R4, R4 ;  /* 0x00000004040c722b */ /* 0x000fe40000000004 */
[----:B-1----:R-:W0:Y:S01]  /*1820*/  I2F.F64 R4, UR6 ;  /* 0x0000000600047d12 */ /* 0x002e220008201c00 */
[----:B------:R-:W-:Y:S02]  /*1830*/  UMOV UR6, 0x54442d18 ;  /* 0x54442d1800067882 */ /* 0x000fe40000000000 */
[----:B------:R-:W-:-:S03]  /*1840*/  DMUL R6, R6, UR6 ;  /* 0x0000000606067c28 */ /* 0x000fc60008000000 */
[----:B------:R-:W-:-:S08]  /*1850*/  DFMA R12, R10, R12, R10 ;  /* 0x0000000c0a0c722b */ /* 0x000fd0000000000a */
[----:B------:R-:W-:Y:S02]  /*1860*/  DFMA R10, -R8, R12, 1 ;  /* 0x3ff00000080a742b */ /* 0x000fe4000000010c */
[----:B0-----:R-:W-:-:S06]  /*1870*/  DMUL R14, R6, R4 ;  /* 0x00000004060e7228 */ /* 0x001fcc0000000000 */
[----:B------:R-:W-:-:S04]  /*1880*/  DFMA R10, R12, R10, R12 ;  /* 0x0000000a0c0a722b */ /* 0x000fc8000000000c */
[----:B------:R-:W-:-:S04]  /*1890*/  FSETP.GEU.AND P1, PT, |R15|, 6.5827683646048100446e-37, PT ;  /* 0x036000000f00780b */ /* 0x000fc80003f2e200 */
[----:B------:R-:W-:-:S08]  /*18a0*/  DMUL R4, R14, R10 ;  /* 0x0000000a0e047228 */ /* 0x000fd00000000000 */
[----:B------:R-:W-:-:S08]  /*18b0*/  DFMA R6, -R8, R4, R14 ;  /* 0x000000040806722b */ /* 0x000fd0000000010e */
[----:B------:R-:W-:-:S10]  /*18c0*/  DFMA R4, R10, R6, R4 ;  /* 0x000000060a04722b */ /* 0x000fd40000000004 */
[----:B------:R-:W-:-:S05]  /*18d0*/  FFMA R0, RZ, R9, R5 ;  /* 0x00000009ff007223 */ /* 0x000fca0000000005 */
[----:B------:R-:W-:-:S13]  /*18e0*/  FSETP.GT.AND P0, PT, |R0|, 1.469367938527859385e-39, PT ;  /* 0x001000000000780b */ /* 0x000fda0003f04200 */
[----:B------:R-:W-:Y:S05]  /*18f0*/  @P0 BRA P1, `(.L_x_13) ;  /* 0x0000000000180947 */ /* 0x000fea0000800000 */
[----:B------:R-:W-:Y:S01]  /*1900*/  IMAD.MOV.U32 R10, RZ, RZ, R14 ;  /* 0x000000ffff0a7224 */ /* 0x000fe200078e000e */
[----:B------:R-:W-:Y:S01]  /*1910*/  MOV R4, 0x1940 ;  /* 0x0000194000047802 */ /* 0x000fe20000000f00 */
[----:B------:R-:W-:-:S07]  /*1920*/  IMAD.MOV.U32 R5, RZ, RZ, R15 ;  /* 0x000000ffff057224 */ /* 0x000fce00078e000f */
[----:B-----5:R-:W-:Y:S05]  /*1930*/  CALL.REL.NOINC `($__internal_1_$__cuda_sm20_div_rn_f64_full) ;  /* 0x0000000400ac7944 */ /* 0x020fea0003c00000 */
[----:B------:R-:W-:Y:S02]  /*1940*/  IMAD.MOV.U32 R4, RZ, RZ, R12 ;  /* 0x000000ffff047224 */ /* 0x000fe400078e000c */
[----:B------:R-:W-:-:S07]  /*1950*/  IMAD.MOV.U32 R5, RZ, RZ, R13 ;  /* 0x000000ffff057224 */ /* 0x000fce00078e000d */
.L_x_13:
[----:B------:R-:W-:Y:S01]  /*1960*/  UMOV UR6, 0x54442d18 ;  /* 0x54442d1800067882 */ /* 0x000fe20000000000 */
[----:B------:R-:W-:Y:S02]  /*1970*/  UMOV UR7, 0x400921fb ;  /* 0x400921fb00077882 */ /* 0x000fe40000000000 */
[----:B------:R-:W-:-:S08]  /*1980*/  DADD R8, R4, UR6 ;  /* 0x0000000604087e29 */ /* 0x000fd00008000000 */
[----:B------:R-:W-:-:S14]  /*1990*/  DSETP.NEU.AND P0, PT, |R8|, +INF , PT ;  /* 0x7ff000000800742a */ /* 0x000fdc0003f0d200 */
[----:B------:R-:W-:Y:S01]  /*19a0*/  @!P0 DMUL R20, RZ, R8 ;  /* 0x00000008ff148228 */ /* 0x000fe20000000000 */
[----:B------:R-:W-:Y:S01]  /*19b0*/  @!P0 IMAD.MOV.U32 R0, RZ, RZ, 0x1 ;  /* 0x00000001ff008424 */ /* 0x000fe200078e00ff */
        /* <DEDUP_REMOVED lines=17> */
[----:B------:R-:W-:Y:S01]  /*1ad0*/  BSSY.RECONVERGENT B0, `(.L_x_16) ;  /* 0x0000004000007945 */ /* 0x000fe20003800200 */
[----:B------:R-:W-:Y:S01]  /*1ae0*/  IMAD.MOV.U32 R5, RZ, RZ, R9 ;  /* 0x000000ffff057224 */ /* 0x000fe200078e0009 */
[----:B------:R-:W-:-:S07]  /*1af0*/  MOV R4, 0x1b10 ;  /* 0x00001b1000047802 */ /* 0x000fce0000000f00 */
[----:B-----5:R-:W-:Y:S05]  /*1b00*/  CALL.REL.NOINC `($_Z9getErrorsPdS_iiiiiiddddidddi$__internal_trig_reduction_slowpathd) ;  /* 0x0000000c00587944 */ /* 0x020fea0003c00000 */
[----:B------:R-:W-:Y:S05]  /*1b10*/  BSYNC.RECONVERGENT B0 ;  /* 0x0000000000007941 */ /* 0x000fea0003800200 */
.L_x_16:
[----:B------:R-:W-:Y:S02]  /*1b20*/  IMAD.MOV.U32 R0, RZ, RZ, R7 ;  /* 0x000000ffff007224 */ /* 0x000fe400078e0007 */
[----:B------:R-:W-:Y:S02]  /*1b30*/  IMAD.MOV.U32 R20, RZ, RZ, R22 ;  /* 0x000000ffff147224 */ /* 0x000fe400078e0016 */
[----:B------:R-:W-:-:S07]  /*1b40*/  IMAD.MOV.U32 R21, RZ, RZ, R23 ;  /* 0x000000ffff157224 */ /* 0x000fce00078e0017 */
.L_x_15:
[----:B------:R-:W-:-:S07]  /*1b50*/  VIADD R0, R0, 0x1 ;  /* 0x0000000100007836 */ /* 0x000fce0000000000 */
.L_x_14:
[----:B------:R-:W0:Y:S01]  /*1b60*/  LDCU.64 UR6, c[0x4][0x8] ;  /* 0x01000100ff0677ac */ /* 0x000e220008000a00 */
[----:B------:R-:W-:-:S05]  /*1b70*/  IMAD.SHL.U32 R3, R0, 0x40, RZ ;  /* 0x0000004000037824 */ /* 0x000fca00078e00ff */
        /* <DEDUP_REMOVED lines=10> */
[----:B------:R-:W-:-:S03]  /*1c20*/  IMAD.MOV.U32 R3, RZ, RZ, 0x3da8ff83 ;  /* 0x3da8ff83ff037424 */ /* 0x000fc600078e00ff */
[----:B------:R-:W-:Y:S02]  /*1c30*/  FSEL R26, R26, -8.06006814911005101289e+34, !P0 ;  /* 0xf9785eba1a1a7808 */ /* 0x000fe40004000000 */
[----:B------:R-:W-:-:S06]  /*1c40*/  FSEL R27, -R3, 0.11223486810922622681, !P0 ;  /* 0x3de5db65031b7808 */ /* 0x000fcc0004000100 */
[----:B--2---:R-:W-:-:S08]  /*1c50*/  DFMA R4, R22, R26, R4 ;  /* 0x0000001a1604722b */ /* 0x004fd00000000004 */
[----:B------:R-:W-:-:S08]  /*1c60*/  DFMA R4, R22, R4, R6 ;  /* 0x000000041604722b */ /* 0x000fd00000000006 */
[C---:B---3--:R-:W-:Y:S01]  /*1c70*/  DFMA R4, R22.reuse, R4, R8 ;  /* 0x000000041604722b */ /* 0x048fe20000000008 */
[----:B------:R-:W0:Y:S07]  /*1c80*/  LDC.64 R8, c[0x0][0x380] ;  /* 0x0000e000ff087b82 */ /* 0x000e2e0000000a00 */
[----:B------:R-:W-:-:S08]  /*1c90*/  DFMA R4, R22, R4, R10 ;  /* 0x000000041604722b */ /* 0x000fd0000000000a */
[----:B----4-:R-:W-:-:S08]  /*1ca0*/  DFMA R4, R22, R4, R12 ;  /* 0x000000041604722b */ /* 0x010fd0000000000c */
[----:B------:R-:W-:Y:S01]  /*1cb0*/  DFMA R4, R22, R4, R14 ;  /* 0x000000041604722b */ /* 0x000fe2000000000e */
[----:B0-----:R-:W-:-:S07]  /*1cc0*/  IMAD.WIDE R2, R2, 0x8, R8 ;  /* 0x0000000802027825 */ /* 0x001fce00078e0208 */
[----:B------:R-:W-:Y:S02]  /*1cd0*/  DFMA R20, R4, R20, R20 ;  /* 0x000000140414722b */ /* 0x000fe40000000014 */
[----:B------:R-:W-:-:S10]  /*1ce0*/  DFMA R4, R22, R4, 1 ;  /* 0x3ff000001604742b */ /* 0x000fd40000000004 */
[----:B------:R-:W-:Y:S02]  /*1cf0*/  FSEL R6, R4, R20, !P0 ;  /* 0x0000001404067208 */ /* 0x000fe40004000000 */
[----:B------:R-:W-:Y:S02]  /*1d00*/  FSEL R7, R5, R21, !P0 ;  /* 0x0000001505077208 */ /* 0x000fe40004000000 */
[----:B------:R-:W-:-:S04]  /*1d10*/  LOP3.LUT P0, RZ, R0, 0x2, RZ, 0xc0, !PT ;  /* 0x0000000200ff7812 */ /* 0x000fc8000780c0ff */
[----:B------:R-:W-:-:S10]  /*1d20*/  DADD R4, RZ, -R6 ;  /* 0x00000000ff047229 */ /* 0x000fd40000000806 */
[----:B------:R-:W-:Y:S02]  /*1d30*/  FSEL R4, R6, R4, !P0 ;  /* 0x0000000406047208 */ /* 0x000fe40004000000 */
[----:B------:R-:W-:-:S06]  /*1d40*/  FSEL R5, R7, R5, !P0 ;  /* 0x0000000507057208 */ /* 0x000fcc0004000000 */
[----:B-----5:R-:W-:-:S08]  /*1d50*/  DFMA R16, -R18, R4, R16 ;  /* 0x000000041210722b */ /* 0x020fd00000000110 */
[----:B------:R-:W-:-:S07]  /*1d60*/  DADD R16, -RZ, |R16| ;  /* 0x00000000ff107229 */ /* 0x000fce0000000510 */
[----:B------:R-:W-:Y:S01]  /*1d70*/  STG.E.64 desc[UR4][R2.64], R16 ;  /* 0x0000001002007986 */ /* 0x000fe2000c101b04 */
[----:B------:R-:W-:Y:S05]  /*1d80*/  EXIT ;  /* 0x000000000000794d */ /* 0x000fea0003800000 */
        .weak           $__internal_0_$__cuda_sm20_dblrcp_rn_slowpath_v3
        .type           $__internal_0_$__cuda_sm20_dblrcp_rn_slowpath_v3,@function
        .size           $__internal_0_$__cuda_sm20_dblrcp_rn_slowpath_v3,($__internal_1_$__cuda_sm20_div_rn_f64_full - $__internal_0_$__cuda_sm20_dblrcp_rn_slowpath_v3)
$__internal_0_$__cuda_sm20_dblrcp_rn_slowpath_v3:
[----:B------:R-:W-:-:S14]  /*1d90*/  DSETP.GTU.AND P0, PT, |R4|, +INF , PT ;  /* 0x7ff000000400742a */ /* 0x000fdc0003f0c200 */
[----:B------:R-:W-:Y:S05]  /*1da0*/  @P0 BRA `(.L_x_17) ;  /* 0x00000000007c0947 */ /* 0x000fea0003800000 */
[----:B------:R-:W-:-:S05]  /*1db0*/  LOP3.LUT R3, R5, 0x7fffffff, RZ, 0xc0, !PT ;  /* 0x7fffffff05037812 */ /* 0x000fca00078ec0ff */
[----:B------:R-:W-:-:S05]  /*1dc0*/  VIADD R6, R3, 0xffffffff ;  /* 0xffffffff03067836 */ /* 0x000fca0000000000 */
[----:B------:R-:W-:-:S13]  /*1dd0*/  ISETP.GE.U32.AND P0, PT, R6, 0x7fefffff, PT ;  /* 0x7fefffff0600780c */ /* 0x000fda0003f06070 */
[----:B------:R-:W-:Y:S01]  /*1de0*/  @P0 LOP3.LUT R7, R5, 0x7ff00000, RZ, 0x3c, !PT ;  /* 0x7ff0000005070812 */ /* 0x000fe200078e3cff */
[----:B------:R-:W-:Y:S01]  /*1df0*/  @P0 IMAD.MOV.U32 R6, RZ, RZ, RZ ;  /* 0x000000ffff060224 */ /* 0x000fe200078e00ff */
[----:B------:R-:W-:Y:S06]  /*1e00*/  @P0 BRA `(.L_x_18) ;  /* 0x00000000006c0947 */ /* 0x000fec0003800000 */
[----:B------:R-:W-:-:S13]  /*1e10*/  ISETP.GE.U32.AND P0, PT, R3, 0x1000001, PT ;  /* 0x010000010300780c */ /* 0x000fda0003f06070 */
[----:B------:R-:W-:Y:S05]  /*1e20*/  @!P0 BRA `(.L_x_19) ;  /* 0x0000000000348947 */ /* 0x000fea0003800000 */
[----:B------:R-:W-:Y:S02]  /*1e30*/  VIADD R7, R5, 0xc0200000 ;  /* 0xc020000005077836 */ /* 0x000fe40000000000 */
[----:B------:R-:W-:Y:S02]  /*1e40*/  IMAD.MOV.U32 R6, RZ, RZ, R4 ;  /* 0x000000ffff067224 */ /* 0x000fe400078e0004 */
[----:B------:R-:W0:Y:S04]  /*1e50*/  MUFU.RCP64H R9, R7 ;  /* 0x0000000700097308 */ /* 0x000e280000001800 */
[----:B0-----:R-:W-:-:S08]  /*1e60*/  DFMA R10, -R6, R8, 1 ;  /* 0x3ff00000060a742b */ /* 0x001fd00000000108 */
[----:B------:R-:W-:-:S08]  /*1e70*/  DFMA R10, R10, R10, R10 ;  /* 0x0000000a0a0a722b */ /* 0x000fd0000000000a */
[----:B------:R-:W-:-:S08]  /*1e80*/  DFMA R10, R8, R10, R8 ;  /* 0x0000000a080a722b */ /* 0x000fd00000000008 */
[----:B------:R-:W-:-:S08]  /*1e90*/  DFMA R8, -R6, R10, 1 ;  /* 0x3ff000000608742b */ /* 0x000fd0000000010a */
[----:B------:R-:W-:-:S08]  /*1ea0*/  DFMA R8, R10, R8, R10 ;  /* 0x000000080a08722b */ /* 0x000fd0000000000a */
[----:B------:R-:W-:-:S08]  /*1eb0*/  DMUL R8, R8, 2.2250738585072013831e-308 ;  /* 0x0010000008087828 */ /* 0x000fd00000000000 */
[----:B------:R-:W-:-:S08]  /*1ec0*/  DFMA R4, -R4, R8, 1 ;  /* 0x3ff000000404742b */ /* 0x000fd00000000108 */
[----:B------:R-:W-:-:S08]  /*1ed0*/  DFMA R4, R4, R4, R4 ;  /* 0x000000040404722b */ /* 0x000fd00000000004 */
[----:B------:R-:W-:Y:S01]  /*1ee0*/  DFMA R6, R8, R4, R8 ;  /* 0x000000040806722b */ /* 0x000fe20000000008 */
[----:B------:R-:W-:Y:S10]  /*1ef0*/  BRA `(.L_x_18) ;  /* 0x0000000000307947 */ /* 0x000ff40003800000 */
.L_x_19:
[----:B------:R-:W-:Y:S01]  /*1f00*/  DMUL R4, R4, 8.11296384146066816958e+31 ;  /* 0x4690000004047828 */ /* 0x000fe20000000000 */
[----:B------:R-:W-:-:S05]  /*1f10*/  IMAD.MOV.U32 R6, RZ, RZ, R8 ;  /* 0x000000ffff067224 */ /* 0x000fca00078e0008 */
[----:B------:R-:W0:Y:S02]  /*1f20*/  MUFU.RCP64H R7, R5 ;  /* 0x0000000500077308 */ /* 0x000e240000001800 */
[----:B0-----:R-:W-:-:S08]  /*1f30*/  DFMA R8, -R4, R6, 1 ;  /* 0x3ff000000408742b */ /* 0x001fd00000000106 */
[----:B------:R-:W-:-:S08]  /*1f40*/  DFMA R8, R8, R8, R8 ;  /* 0x000000080808722b */ /* 0x000fd00000000008 */
[----:B------:R-:W-:-:S08]  /*1f50*/  DFMA R8, R6, R8, R6 ;  /* 0x000000080608722b */ /* 0x000fd00000000006 */
[----:B------:R-:W-:-:S08]  /*1f60*/  DFMA R6, -R4, R8, 1 ;  /* 0x3ff000000406742b */ /* 0x000fd00000000108 */
[----:B------:R-:W-:-:S08]  /*1f70*/  DFMA R6, R8, R6, R8 ;  /* 0x000000060806722b */ /* 0x000fd00000000008 */
[----:B------:R-:W-:Y:S01]  /*1f80*/  DMUL R6, R6, 8.11296384146066816958e+31 ;  /* 0x4690000006067828 */ /* 0x000fe20000000000 */
[----:B------:R-:W-:Y:S10]  /*1f90*/  BRA `(.L_x_18) ;  /* 0x0000000000087947 */ /* 0x000ff40003800000 */
.L_x_17:
[----:B------:R-:W-:Y:S01]  /*1fa0*/  LOP3.LUT R7, R5, 0x80000, RZ, 0xfc, !PT ;  /* 0x0008000005077812 */ /* 0x000fe200078efcff */
[----:B------:R-:W-:-:S07]  /*1fb0*/  IMAD.MOV.U32 R6, RZ, RZ, R4 ;  /* 0x000000ffff067224 */ /* 0x000fce00078e0004 */
.L_x_18:
[----:B------:R-:W-:Y:S02]  /*1fc0*/  IMAD.MOV.U32 R4, RZ, RZ, R0 ;  /* 0x000000ffff047224 */ /* 0x000fe400078e0000 */
[----:B------:R-:W-:-:S04]  /*1fd0*/  IMAD.MOV.U32 R5, RZ, RZ, 0x0 ;  /* 0x00000000ff057424 */ /* 0x000fc800078e00ff */
[----:B------:R-:W-:Y:S05]  /*1fe0*/  RET.REL.NODEC R4 `(_Z9getErrorsPdS_iiiiiiddddidddi) ;  /* 0xffffffe004047950 */ /* 0x000fea0003c3ffff */
        .weak           $__internal_1_$__cuda_sm20_div_rn_f64_full
        .type           $__internal_1_$__cuda_sm20_div_rn_f64_full,@function
        .size           $__internal_1_$__cuda_sm20_div_rn_f64_full,($__internal_2_$__cuda_sm20_dsqrt_rn_f64_mediumpath_v1 - $__internal_1_$__cuda_sm20_div_rn_f64_full)
$__internal_1_$__cuda_sm20_div_rn_f64_full:
[C---:B------:R-:W-:Y:S01]  /*1ff0*/  FSETP.GEU.AND P0, PT, |R9|.reuse, 1.469367938527859385e-39, PT ;  /* 0x001000000900780b */ /* 0x040fe20003f0e200 */
[----:B------:R-:W-:Y:S01]  /*2000*/  IMAD.MOV.U32 R14, RZ, RZ, 0x1 ;  /* 0x00000001ff0e7424 */ /* 0x000fe200078e00ff */
[C---:B------:R-:W-:Y:S01]  /*2010*/  LOP3.LUT R26, R9.reuse, 0x800fffff, RZ, 0xc0, !PT ;  /* 0x800fffff091a7812 */ /* 0x040fe200078ec0ff */
[----:B------:R-:W-:Y:S01]  /*2020*/  IMAD.MOV.U32 R22, RZ, RZ, 0x1ca00000 ;  /* 0x1ca00000ff167424 */ /* 0x000fe200078e00ff */
[----:B------:R-:W-:Y:S02]  /*2030*/  LOP3.LUT R24, R9, 0x7ff00000, RZ, 0xc0, !PT ;  /* 0x7ff0000009187812 */ /* 0x000fe400078ec0ff */
[----:B------:R-:W-:Y:S01]  /*2040*/  LOP3.LUT R27, R26, 0x3ff00000, RZ, 0xfc, !PT ;  /* 0x3ff000001a1b7812 */ /* 0x000fe200078efcff */
[----:B------:R-:W-:-:S06]  /*2050*/  IMAD.MOV.U32 R26, RZ, RZ, R8 ;  /* 0x000000ffff1a7224 */ /* 0x000fcc00078e0008 */
[----:B------:R-:W-:-:S06]  /*2060*/  @!P0 DMUL R26, R8, 8.98846567431157953865e+307 ;  /* 0x7fe00000081a8828 */ /* 0x000fcc0000000000 */
[----:B------:R-:W0:Y:S02]  /*2070*/  MUFU.RCP64H R15, R27 ;  /* 0x0000001b000f7308 */ /* 0x000e240000001800 */
[----:B0-----:R-:W-:-:S08]  /*2080*/  DFMA R6, R14, -R26, 1 ;  /* 0x3ff000000e06742b */ /* 0x001fd0000000081a */
[----:B------:R-:W-:-:S08]  /*2090*/  DFMA R6, R6, R6, R6 ;  /* 0x000000060606722b */ /* 0x000fd00000000006 */
[----:B------:R-:W-:Y:S01]  /*20a0*/  DFMA R14, R14, R6, R14 ;  /* 0x000000060e0e722b */ /* 0x000fe2000000000e */
[----:B------:R-:W-:Y:S02]  /*20b0*/  IMAD.MOV.U32 R7, RZ, RZ, R5 ;  /* 0x000000ffff077224 */ /* 0x000fe400078e0005 */
[----:B------:R-:W-:-:S03]  /*20c0*/  IMAD.MOV.U32 R6, RZ, RZ, R10 ;  /* 0x000000ffff067224 */ /* 0x000fc600078e000a */
[----:B------:R-:W-:Y:S02]  /*20d0*/  LOP3.LUT R5, R7, 0x7ff00000, RZ, 0xc0, !PT ;  /* 0x7ff0000007057812 */ /* 0x000fe400078ec0ff */
[----:B------:R-:W-:Y:S01]  /*20e0*/  DFMA R12, R14, -R26, 1 ;  /* 0x3ff000000e0c742b */ /* 0x000fe2000000081a */
[----:B------:R-:W-:Y:S01]  /*20f0*/  IMAD.MOV.U32 R10, RZ, RZ, R6 ;  /* 0x000000ffff0a7224 */ /* 0x000fe200078e0006 */
[----:B------:R-:W-:Y:S01]  /*2100*/  ISETP.GE.U32.AND P1, PT, R5, R24, PT ;  /* 0x000000180500720c */ /* 0x000fe20003f26070 */
[----:B------:R-:W-:-:S03]  /*2110*/  IMAD.MOV.U32 R23, RZ, RZ, R5 ;  /* 0x000000ffff177224 */ /* 0x000fc600078e0005 */
[----:B------:R-:W-:Y:S02]  /*2120*/  SEL R11, R22, 0x63400000, !P1 ;  /* 0x63400000160b7807 */ /* 0x000fe40004800000 */
[----:B------:R-:W-:Y:S01]  /*2130*/  DFMA R12, R14, R12, R14 ;  /* 0x0000000c0e0c722b */ /* 0x000fe2000000000e */
[----:B------:R-:W-:Y:S02]  /*2140*/  FSETP.GEU.AND P1, PT, |R7|, 1.469367938527859385e-39, PT ;  /* 0x001000000700780b */ /* 0x000fe40003f2e200 */
[----:B------:R-:W-:-:S11]  /*2150*/  LOP3.LUT R11, R11, 0x800fffff, R7, 0xf8, !PT ;  /* 0x800fffff0b0b7812 */ /* 0x000fd600078ef807 */
[----:B------:R-:W-:Y:S05]  /*2160*/  @P1 BRA `(.L_x_20) ;  /* 0x0000000000201947 */ /* 0x000fea0003800000 */
[----:B------:R-:W-:-:S04]  /*2170*/  LOP3.LUT R14, R9, 0x7ff00000, RZ, 0xc0, !PT ;  /* 0x7ff00000090e7812 */ /* 0x000fc800078ec0ff */
[----:B------:R-:W-:Y:S01]  /*2180*/  ISETP.GE.U32.AND P1, PT, R5, R14, PT ;  /* 0x0000000e0500720c */ /* 0x000fe20003f26070 */
[----:B------:R-:W-:-:S03]  /*2190*/  IMAD.MOV.U32 R14, RZ, RZ, RZ ;  /* 0x000000ffff0e7224 */ /* 0x000fc600078e00ff */
[----:B------:R-:W-:-:S04]  /*21a0*/  SEL R15, R22, 0x63400000, !P1 ;  /* 0x63400000160f7807 */ /* 0x000fc80004800000 */
[----:B------:R-:W-:-:S04]  /*21b0*/  LOP3.LUT R15, R15, 0x80000000, R7, 0xf8, !PT ;  /* 0x800000000f0f7812 */ /* 0x000fc800078ef807 */
[----:B------:R-:W-:-:S06]  /*21c0*/  LOP3.LUT R15, R15, 0x100000, RZ, 0xfc, !PT ;  /* 0x001000000f0f7812 */ /* 0x000fcc00078efcff */
[----:B------:R-:W-:-:S10]  /*21d0*/  DFMA R10, R10, 2, -R14 ;  /* 0x400000000a0a782b */ /* 0x000fd4000000080e */
[----:B------:R-:W-:-:S07]  /*21e0*/  LOP3.LUT R23, R11, 0x7ff00000, RZ, 0xc0, !PT ;  /* 0x7ff000000b177812 */ /* 0x000fce00078ec0ff */
.L_x_20:
[----:B------:R-:W-:Y:S01]  /*21f0*/  @!P0 LOP3.LUT R24, R27, 0x7ff00000, RZ, 0xc0, !PT ;  /* 0x7ff000001b188812 */ /* 0x000fe200078ec0ff */
[----:B------:R-:W-:Y:S01]  /*2200*/  VIADD R20, R23, 0xffffffff ;  /* 0xffffffff17147836 */ /* 0x000fe20000000000 */
[----:B------:R-:W-:-:S03]  /*2210*/  DMUL R14, R12, R10 ;  /* 0x0000000a0c0e7228 */ /* 0x000fc60000000000 */
[----:B------:R-:W-:Y:S01]  /*2220*/  VIADD R25, R24, 0xffffffff ;  /* 0xffffffff18197836 */ /* 0x000fe20000000000 */
[----:B------:R-:W-:-:S04]  /*2230*/  ISETP.GT.U32.AND P0, PT, R20, 0x7feffffe, PT ;  /* 0x7feffffe1400780c */ /* 0x000fc80003f04070 */
[----:B------:R-:W-:Y:S01]  /*2240*/  ISETP.GT.U32.OR P0, PT, R25, 0x7feffffe, P0 ;  /* 0x7feffffe1900780c */ /* 0x000fe20000704470 */
[----:B------:R-:W-:-:S08]  /*2250*/  DFMA R20, R14, -R26, R10 ;  /* 0x8000001a0e14722b */ /* 0x000fd0000000000a */
[----:B------:R-:W-:-:S04]  /*2260*/  DFMA R20, R12, R20, R14 ;  /* 0x000000140c14722b */ /* 0x000fc8000000000e */
[----:B------:R-:W-:Y:S07]  /*2270*/  @P0 BRA `(.L_x_21) ;  /* 0x00000000006c0947 */ /* 0x000fee0003800000 */
[----:B------:R-:W-:-:S04]  /*2280*/  LOP3.LUT R12, R9, 0x7ff00000, RZ, 0xc0, !PT ;  /* 0x7ff00000090c7812 */ /* 0x000fc800078ec0ff */
[CC--:B------:R-:W-:Y:S02]  /*2290*/  VIADDMNMX R6, R5.reuse, -R12.reuse, 0xb9600000, !PT ;  /* 0xb960000005067446 */ /* 0x0c0fe4000780090c */
[----:B------:R-:W-:Y:S02]  /*22a0*/  ISETP.GE.U32.AND P0, PT, R5, R12, PT ;  /* 0x0000000c0500720c */ /* 0x000fe40003f06070 */
[----:B------:R-:W-:Y:S01]  /*22b0*/  VIMNMX R5, PT, PT, R6, 0x46a00000, PT ;  /* 0x46a0000006057848 */ /* 0x000fe20003fe0100 */
[----:B------:R-:W-:Y:S01]  /*22c0*/  IMAD.MOV.U32 R6, RZ, RZ, RZ ;  /* 0x000000ffff067224 */ /* 0x000fe200078e00ff */
[----:B------:R-:W-:-:S05]  /*22d0*/  SEL R22, R22, 0x63400000, !P0 ;  /* 0x6340000016167807 */ /* 0x000fca0004000000 */
[----:B------:R-:W-:-:S04]  /*22e0*/  IMAD.IADD R5, R5, 0x1, -R22 ;  /* 0x0000000105057824 */ /* 0x000fc800078e0a16 */
[----:B------:R-:W-:-:S06]  /*22f0*/  VIADD R7, R5, 0x7fe00000 ;  /* 0x7fe0000005077836 */ /* 0x000fcc0000000000 */
[----:B------:R-:W-:-:S10]  /*2300*/  DMUL R12, R20, R6 ;  /* 0x00000006140c7228 */ /* 0x000fd40000000000 */
[----:B------:R-:W-:-:S13]  /*2310*/  FSETP.GTU.AND P0, PT, |R13|, 1.469367938527859385e-39, PT ;  /* 0x001000000d00780b */ /* 0x000fda0003f0c200 */
[----:B------:R-:W-:Y:S05]  /*2320*/  @P0 BRA `(.L_x_22) ;  /* 0x0000000000940947 */ /* 0x000fea0003800000 */
[----:B------:R-:W-:Y:S01]  /*2330*/  DFMA R10, R20, -R26, R10 ;  /* 0x8000001a140a722b */ /* 0x000fe2000000000a */
[----:B------:R-:W-:-:S09]  /*2340*/  IMAD.MOV.U32 R8, RZ, RZ, RZ ;  /* 0x000000ffff087224 */ /* 0x000fd200078e00ff */
[C---:B------:R-:W-:Y:S02]  /*2350*/  FSETP.NEU.AND P0, PT, R11.reuse, RZ, PT ;  /* 0x000000ff0b00720b */ /* 0x040fe40003f0d000 */
[----:B------:R-:W-:-:S04]  /*2360*/  LOP3.LUT R15, R11, 0x80000000, R9, 0x48, !PT ;  /* 0x800000000b0f7812 */ /* 0x000fc800078e4809 */
[----:B------:R-:W-:-:S07]  /*2370*/  LOP3.LUT R9, R15, R7, RZ, 0xfc, !PT ;  /* 0x000000070f097212 */ /* 0x000fce00078efcff */
[----:B------:R-:W-:Y:S05]  /*2380*/  @!P0 BRA `(.L_x_22) ;  /* 0x00000000007c8947 */ /* 0x000fea0003800000 */
[----:B------:R-:W-:Y:S01]  /*2390*/  IMAD.MOV R7, RZ, RZ, -R5 ;  /* 0x000000ffff077224 */ /* 0x000fe200078e0a05 */
[----:B------:R-:W-:Y:S01]  /*23a0*/  DMUL.RP R8, R20, R8 ;  /* 0x0000000814087228 */ /* 0x000fe20000008000 */
[----:B------:R-:W-:Y:S01]  /*23b0*/  IMAD.MOV.U32 R6, RZ, RZ, RZ ;  /* 0x000000ffff067224 */ /* 0x000fe200078e00ff */
[----:B------:R-:W-:-:S05]  /*23c0*/  IADD3 R5, PT, PT, -R5, -0x43300000, RZ ;  /* 0xbcd0000005057810 */ /* 0x000fca0007ffe1ff */
[----:B------:R-:W-:-:S03]  /*23d0*/  DFMA R6, R12, -R6, R20 ;  /* 0x800000060c06722b */ /* 0x000fc60000000014 */
[----:B------:R-:W-:-:S07]  /*23e0*/  LOP3.LUT R15, R9, R15, RZ, 0x3c, !PT ;  /* 0x0000000f090f7212 */ /* 0x000fce00078e3cff */
[----:B------:R-:W-:-:S04]  /*23f0*/  FSETP.NEU.AND P0, PT, |R7|, R5, PT ;  /* 0x000000050700720b */ /* 0x000fc80003f0d200 */
[----:B------:R-:W-:Y:S02]  /*2400*/  FSEL R12, R8, R12, !P0 ;  /* 0x0000000c080c7208 */ /* 0x000fe40004000000 */
[----:B------:R-:W-:Y:S01]  /*2410*/  FSEL R13, R15, R13, !P0 ;  /* 0x0000000d0f0d7208 */ /* 0x000fe20004000000 */
[----:B------:R-:W-:Y:S06]  /*2420*/  BRA `(.L_x_22) ;  /* 0x0000000000547947 */ /* 0x000fec0003800000 */
.L_x_21:
[----:B------:R-:W-:-:S14]  /*2430*/  DSETP.NAN.AND P0, PT, R6, R6, PT ;  /* 0x000000060600722a */ /* 0x000fdc0003f08000 */
[----:B------:R-:W-:Y:S05]  /*2440*/  @P0 BRA `(.L_x_23) ;  /* 0x0000000000440947 */ /* 0x000fea0003800000 */
[----:B------:R-:W-:-:S14]  /*2450*/  DSETP.NAN.AND P0, PT, R8, R8, PT ;  /* 0x000000080800722a */ /* 0x000fdc0003f08000 */
[----:B------:R-:W-:Y:S05]  /*2460*/  @P0 BRA `(.L_x_24) ;  /* 0x0000000000300947 */ /* 0x000fea0003800000 */
[----:B------:R-:W-:Y:S01]  /*2470*/  ISETP.NE.AND P0, PT, R23, R24, PT ;  /* 0x000000181700720c */ /* 0x000fe20003f05270 */
[----:B------:R-:W-:Y:S02]  /*2480*/  IMAD.MOV.U32 R12, RZ, RZ, 0x0 ;  /* 0x00000000ff0c7424 */ /* 0x000fe400078e00ff */
[----:B------:R-:W-:-:S10]  /*2490*/  IMAD.MOV.U32 R13, RZ, RZ, -0x80000 ;  /* 0xfff80000ff0d7424 */ /* 0x000fd400078e00ff */
[----:B------:R-:W-:Y:S05]  /*24a0*/  @!P0 BRA `(.L_x_22) ;  /* 0x0000000000348947 */ /* 0x000fea0003800000 */
[----:B------:R-:W-:Y:S02]  /*24b0*/  ISETP.NE.AND P0, PT, R23, 0x7ff00000, PT ;  /* 0x7ff000001700780c */ /* 0x000fe40003f05270 */
[----:B------:R-:W-:Y:S02]  /*24c0*/  LOP3.LUT R13, R7, 0x80000000, R9, 0x48, !PT ;  /* 0x80000000070d7812 */ /* 0x000fe400078e4809 */
[----:B------:R-:W-:-:S13]  /*24d0*/  ISETP.EQ.OR P0, PT, R24, RZ, !P0 ;  /* 0x000000ff1800720c */ /* 0x000fda0004702670 */
[----:B------:R-:W-:Y:S01]  /*24e0*/  @P0 LOP3.LUT R5, R13, 0x7ff00000, RZ, 0xfc, !PT ;  /* 0x7ff000000d050812 */ /* 0x000fe200078efcff */
[----:B------:R-:W-:Y:S02]  /*24f0*/  @!P0 IMAD.MOV.U32 R12, RZ, RZ, RZ ;  /* 0x000000ffff0c8224 */ /* 0x000fe400078e00ff */
[----:B------:R-:W-:Y:S02]  /*2500*/  @P0 IMAD.MOV.U32 R12, RZ, RZ, RZ ;  /* 0x000000ffff0c0224 */ /* 0x000fe400078e00ff */
[----:B------:R-:W-:Y:S01]  /*2510*/  @P0 IMAD.MOV.U32 R13, RZ, RZ, R5 ;  /* 0x000000ffff0d0224 */ /* 0x000fe200078e0005 */
[----:B------:R-:W-:Y:S06]  /*2520*/  BRA `(.L_x_22) ;  /* 0x0000000000147947 */ /* 0x000fec0003800000 */
.L_x_24:
[----:B------:R-:W-:Y:S01]  /*2530*/  LOP3.LUT R13, R9, 0x80000, RZ, 0xfc, !PT ;  /* 0x00080000090d7812 */ /* 0x000fe200078efcff */
[----:B------:R-:W-:Y:S01]  /*2540*/  IMAD.MOV.U32 R12, RZ, RZ, R8 ;  /* 0x000000ffff0c7224 */ /* 0x000fe200078e0008 */
[----:B------:R-:W-:Y:S06]  /*2550*/  BRA `(.L_x_22) ;  /* 0x0000000000087947 */ /* 0x000fec0003800000 */
.L_x_23:
[----:B------:R-:W-:Y:S01]  /*2560*/  LOP3.LUT R13, R7, 0x80000, RZ, 0xfc, !PT ;  /* 0x00080000070d7812 */ /* 0x000fe200078efcff */
[----:B------:R-:W-:-:S07]  /*2570*/  IMAD.MOV.U32 R12, RZ, RZ, R6 ;  /* 0x000000ffff0c7224 */ /* 0x000fce00078e0006 */
.L_x_22:
[----:B------:R-:W-:-:S04]  /*2580*/  IMAD.MOV.U32 R5, RZ, RZ, 0x0 ;  /* 0x00000000ff057424 */ /* 0x000fc800078e00ff */
[----:B------:R-:W-:Y:S05]  /*2590*/  RET.REL.NODEC R4 `(_Z9getErrorsPdS_iiiiiiddddidddi) ;  /* 0xffffffd804987950 */ /* 0x000fea0003c3ffff */
        .weak           $__internal_2_$__cuda_sm20_dsqrt_rn_f64_mediumpath_v1
        .type           $__internal_2_$__cuda_sm20_dsqrt_rn_f64_mediumpath_v1,@function
        .size           $__internal_2_$__cuda_sm20_dsqrt_rn_f64_mediumpath_v1,($_Z9getErrorsPdS_iiiiiiddddidddi$__internal_trig_reduction_slowpathd - $__internal_2_$__cuda_sm20_dsqrt_rn_f64_mediumpath_v1)
$__internal_2_$__cuda_sm20_dsqrt_rn_f64_mediumpath_v1:
[----:B------:R-:W-:Y:S01]  /*25a0*/  ISETP.GE.U32.AND P0, PT, R4, -0x3400000, PT ;  /* 0xfcc000000400780c */ /* 0x000fe20003f06070 */
[----:B------:R-:W-:Y:S02]  /*25b0*/  IMAD.MOV.U32 R8, RZ, RZ, R10 ;  /* 0x000000ffff087224 */ /* 0x000fe400078e000a */
[----:B------:R-:W-:Y:S02]  /*25c0*/  IMAD.MOV.U32 R6, RZ, RZ, R28 ;  /* 0x000000ffff067224 */ /* 0x000fe400078e001c */
[----:B------:R-:W-:Y:S02]  /*25d0*/  IMAD.MOV.U32 R7, RZ, RZ, R29 ;  /* 0x000000ffff077224 */ /* 0x000fe400078e001d */
[----:B------:R-:W-:Y:S02]  /*25e0*/  IMAD.MOV.U32 R4, RZ, RZ, R14 ;  /* 0x000000ffff047224 */ /* 0x000fe400078e000e */
[----:B------:R-:W-:-:S04]  /*25f0*/  IMAD.MOV.U32 R5, RZ, RZ, R15 ;  /* 0x000000ffff057224 */ /* 0x000fc800078e000f */
[----:B------:R-:W-:Y:S05]  /*2600*/  @!P0 BRA `(.L_x_25) ;  /* 0x0000000000208947 */ /* 0x000fea0003800000 */
[----:B------:R-:W-:-:S10]  /*2610*/  DFMA.RM R4, R4, R8, R12 ;  /* 0x000000080404722b */ /* 0x000fd4000000400c */
[----:B------:R-:W-:-:S05]  /*2620*/  IADD3 R8, P0, PT, R4, 0x1, RZ ;  /* 0x0000000104087810 */ /* 0x000fca0007f1e0ff */
[----:B------:R-:W-:-:S06]  /*2630*/  IMAD.X R9, RZ, RZ, R5, P0 ;  /* 0x000000ffff097224 */ /* 0x000fcc00000e0605 */
[----:B------:R-:W-:-:S08]  /*2640*/  DFMA.RP R6, -R4, R8, R6 ;  /* 0x000000080406722b */ /* 0x000fd00000008106 */
[----:B------:R-:W-:-:S06]  /*2650*/  DSETP.GT.AND P0, PT, R6, RZ, PT ;  /* 0x000000ff0600722a */ /* 0x000fcc0003f04000 */
[----:B------:R-:W-:Y:S02]  /*2660*/  FSEL R4, R8, R4, P0 ;  /* 0x0000000408047208 */ /* 0x000fe40000000000 */
[----:B------:R-:W-:Y:S01]  /*2670*/  FSEL R5, R9, R5, P0 ;  /* 0x0000000509057208 */ /* 0x000fe20000000000 */
[----:B------:R-:W-:Y:S06]  /*2680*/  BRA `(.L_x_26) ;  /* 0x0000000000647947 */ /* 0x000fec0003800000 */
.L_x_25:
[----:B------:R-:W-:-:S14]  /*2690*/  DSETP.NE.AND P0, PT, R6, RZ, PT ;  /* 0x000000ff0600722a */ /* 0x000fdc0003f05000 */
[----:B------:R-:W-:Y:S05]  /*26a0*/  @!P0 BRA `(.L_x_27) ;  /* 0x0000000000588947 */ /* 0x000fea0003800000 */
[----:B------:R-:W-:-:S13]  /*26b0*/  ISETP.GE.AND P0, PT, R7, RZ, PT ;  /* 0x000000ff0700720c */ /* 0x000fda0003f06270 */
[----:B------:R-:W-:Y:S02]  /*26c0*/  @!P0 IMAD.MOV.U32 R4, RZ, RZ, 0x0 ;  /* 0x00000000ff048424 */ /* 0x000fe400078e00ff */
[----:B------:R-:W-:Y:S01]  /*26d0*/  @!P0 IMAD.MOV.U32 R5, RZ, RZ, -0x80000 ;  /* 0xfff80000ff058424 */ /* 0x000fe200078e00ff */
[----:B------:R-:W-:Y:S06]  /*26e0*/  @!P0 BRA `(.L_x_26) ;  /* 0x00000000004c8947 */ /* 0x000fec0003800000 */
[----:B------:R-:W-:-:S13]  /*26f0*/  ISETP.GT.AND P0, PT, R7, 0x7fefffff, PT ;  /* 0x7fefffff0700780c */ /* 0x000fda0003f04270 */
[----:B------:R-:W-:Y:S05]  /*2700*/  @P0 BRA `(.L_x_27) ;  /* 0x0000000000400947 */ /* 0x000fea0003800000 */
[----:B------:R-:W-:Y:S01]  /*2710*/  DMUL R4, R6, 8.11296384146066816958e+31 ;  /* 0x4690000006047828 */ /* 0x000fe20000000000 */
[----:B------:R-:W-:Y:S02]  /*2720*/  IMAD.MOV.U32 R10, RZ, RZ, 0x0 ;  /* 0x00000000ff0a7424 */ /* 0x000fe400078e00ff */
[----:B------:R-:W-:Y:S02]  /*2730*/  IMAD.MOV.U32 R6, RZ, RZ, RZ ;  /* 0x000000ffff067224 */ /* 0x000fe400078e00ff */
[----:B------:R-:W-:Y:S01]  /*2740*/  IMAD.MOV.U32 R11, RZ, RZ, 0x3fd80000 ;  /* 0x3fd80000ff0b7424 */ /* 0x000fe200078e00ff */
[----:B------:R-:W0:Y:S03]  /*2750*/  MUFU.RSQ64H R7, R5 ;  /* 0x0000000500077308 */ /* 0x000e260000001c00 */
[----:B0-----:R-:W-:-:S08]  /*2760*/  DMUL R8, R6, R6 ;  /* 0x0000000606087228 */ /* 0x001fd00000000000 */
[----:B------:R-:W-:-:S08]  /*2770*/  DFMA R8, R4, -R8, 1 ;  /* 0x3ff000000408742b */ /* 0x000fd00000000808 */
[----:B------:R-:W-:Y:S02]  /*2780*/  DFMA R10, R8, R10, 0.5 ;  /* 0x3fe00000080a742b */ /* 0x000fe4000000000a */
[----:B------:R-:W-:-:S08]  /*2790*/  DMUL R8, R6, R8 ;  /* 0x0000000806087228 */ /* 0x000fd00000000000 */
[----:B------:R-:W-:-:S08]  /*27a0*/  DFMA R8, R10, R8, R6 ;  /* 0x000000080a08722b */ /* 0x000fd00000000006 */
[----:B------:R-:W-:Y:S02]  /*27b0*/  DMUL R6, R4, R8 ;  /* 0x0000000804067228 */ /* 0x000fe40000000000 */
[----:B------:R-:W-:-:S06]  /*27c0*/  VIADD R9, R9, 0xfff00000 ;  /* 0xfff0000009097836 */ /* 0x000fcc0000000000 */
[----:B------:R-:W-:-:S08]  /*27d0*/  DFMA R10, R6, -R6, R4 ;  /* 0x80000006060a722b */ /* 0x000fd00000000004 */
[----:B------:R-:W-:-:S10]  /*27e0*/  DFMA R4, R8, R10, R6 ;  /* 0x0000000a0804722b */ /* 0x000fd40000000006 */
[----:B------:R-:W-:Y:S01]  /*27f0*/  VIADD R5, R5, 0xfcb00000 ;  /* 0xfcb0000005057836 */ /* 0x000fe20000000000 */
[----:B------:R-:W-:Y:S06]  /*2800*/  BRA `(.L_x_26) ;  /* 0x0000000000047947 */ /* 0x000fec0003800000 */
.L_x_27:
[----:B------:R-:W-:-:S11]  /*2810*/  DADD R4, R6, R6 ;  /* 0x0000000006047229 */ /* 0x000fd60000000006 */
.L_x_26:
[----:B------:R-:W-:Y:S02]  /*2820*/  IMAD.MOV.U32 R6, RZ, RZ, R4 ;  /* 0x000000ffff067224 */ /* 0x000fe400078e0004 */
[----:B------:R-:W-:Y:S02]  /*2830*/  IMAD.MOV.U32 R7, RZ, RZ, R5 ;  /* 0x000000ffff077224 */ /* 0x000fe400078e0005 */
[----:B------:R-:W-:Y:S02]  /*2840*/  IMAD.MOV.U32 R4, RZ, RZ, R0 ;  /* 0x000000ffff047224 */ /* 0x000fe400078e0000 */
[----:B------:R-:W-:-:S04]  /*2850*/  IMAD.MOV.U32 R5, RZ, RZ, 0x0 ;  /* 0x00000000ff057424 */ /* 0x000fc800078e00ff */
[----:B------:R-:W-:Y:S05]  /*2860*/  RET.REL.NODEC R4 `(_Z9getErrorsPdS_iiiiiiddddidddi) ;  /* 0xffffffd404e47950 */ /* 0x000fea0003c3ffff */
        .type           $_Z9getErrorsPdS_iiiiiiddddidddi$__internal_trig_reduction_slowpathd,@function
        .size           $_Z9getErrorsPdS_iiiiiiddddidddi$__internal_trig_reduction_slowpathd,(.L_x_173 - $_Z9getErrorsPdS_iiiiiiddddidddi$__internal_trig_reduction_slowpathd)
$_Z9getErrorsPdS_iiiiiiddddidddi$__internal_trig_reduction_slowpathd:
[--C-:B------:R-:W-:Y:S01]  /*2870*/  SHF.R.U32.HI R6, RZ, 0x14, R5.reuse ;  /* 0x00000014ff067819 */ /* 0x100fe20000011605 */
[----:B------:R-:W-:Y:S02]  /*2880*/  IMAD.MOV.U32 R22, RZ, RZ, R8 ;  /* 0x000000ffff167224 */ /* 0x000fe400078e0008 */
[----:B------:R-:W-:Y:S01]  /*2890*/  IMAD.MOV.U32 R23, RZ, RZ, R5 ;  /* 0x000000ffff177224 */ /* 0x000fe200078e0005 */
[----:B------:R-:W-:Y:S01]  /*28a0*/  LOP3.LUT R9, R6, 0x7ff, RZ, 0xc0, !PT ;  /* 0x000007ff06097812 */ /* 0x000fe200078ec0ff */
[----:B------:R-:W-:-:S03]  /*28b0*/  IMAD.MOV.U32 R7, RZ, RZ, RZ ;  /* 0x000000ffff077224 */ /* 0x000fc600078e00ff */
[----:B------:R-:W-:-:S13]  /*28c0*/  ISETP.NE.AND P0, PT, R9, 0x7ff, PT ;  /* 0x000007ff0900780c */ /* 0x000fda0003f05270 */
[----:B------:R-:W-:Y:S05]  /*28d0*/  @!P0 BRA `(.L_x_28) ;  /* 0x0000000800588947 */ /* 0x000fea0003800000 */
[----:B------:R-:W-:Y:S01]  /*28e0*/  VIADD R8, R9, 0xfffffc00 ;  /* 0xfffffc0009087836 */ /* 0x000fe20000000000 */
[----:B------:R-:W-:Y:S01]  /*28f0*/  BSSY.RECONVERGENT B1, `(.L_x_29) ;  /* 0x0000033000017945 */ /* 0x000fe20003800200 */
[----:B------:R-:W-:-:S03]  /*2900*/  CS2R R14, SRZ ;  /* 0x00000000000e7805 */ /* 0x000fc6000001ff00 */
[----:B------:R-:W-:Y:S02]  /*2910*/  SHF.R.U32.HI R7, RZ, 0x6, R8 ;  /* 0x00000006ff077819 */ /* 0x000fe40000011608 */
[----:B------:R-:W-:Y:S02]  /*2920*/  ISETP.GE.U32.AND P0, PT, R8, 0x80, PT ;  /* 0x000000800800780c */ /* 0x000fe40003f06070 */
[C---:B------:R-:W-:Y:S02]  /*2930*/  IADD3 R8, PT, PT, -R7.reuse, 0x13, RZ ;  /* 0x0000001307087810 */ /* 0x040fe40007ffe1ff */
[----:B------:R-:W-:Y:S02]  /*2940*/  IADD3 R21, PT, PT, -R7, 0xf, RZ ;  /* 0x0000000f07157810 */ /* 0x000fe40007ffe1ff */
[----:B------:R-:W-:-:S04]  /*2950*/  SEL R20, R8, 0x12, P0 ;  /* 0x0000001208147807 */ /* 0x000fc80000000000 */
[----:B------:R-:W-:-:S13]  /*2960*/  ISETP.GE.AND P0, PT, R21, R20, PT ;  /* 0x000000141500720c */ /* 0x000fda0003f06270 */
[----:B------:R-:W-:Y:S05]  /*2970*/  @P0 BRA `(.L_x_30) ;  /* 0x0000000000a80947 */ /* 0x000fea0003800000 */
[----:B------:R-:W0:Y:S01]  /*2980*/  LDC.64 R10, c[0x0][0x358] ;  /* 0x0000d600ff0a7b82 */ /* 0x000e220000000a00 */
[C---:B------:R-:W-:Y:S01]  /*2990*/  SHF.L.U64.HI R8, R22.reuse, 0xb, R23 ;  /* 0x0000000b16087819 */ /* 0x040fe20000010217 */
[----:B------:R-:W-:Y:S01]  /*29a0*/  BSSY.RECONVERGENT B2, `(.L_x_31) ;  /* 0x0000022000027945 */ /* 0x000fe20003800200 */
[----:B------:R-:W-:Y:S01]  /*29b0*/  IMAD.SHL.U32 R9, R22, 0x800, RZ ;  /* 0x0000080016097824 */ /* 0x000fe200078e00ff */
[----:B------:R-:W-:Y:S01]  /*29c0*/  IADD3 R20, PT, PT, RZ, -R7, -R20 ;  /* 0x80000007ff147210 */ /* 0x000fe20007ffe814 */
[----:B------:R-:W-:Y:S01]  /*29d0*/  IMAD.MOV.U32 R22, RZ, RZ, RZ ;  /* 0x000000ffff167224 */ /* 0x000fe200078e00ff */
[----:B------:R-:W-:Y:S02]  /*29e0*/  CS2R R14, SRZ ;  /* 0x00000000000e7805 */ /* 0x000fe4000001ff00 */
[----:B------:R-:W-:-:S07]  /*29f0*/  LOP3.LUT R8, R8, 0x80000000, RZ, 0xfc, !PT ;  /* 0x8000000008087812 */ /* 0x000fce00078efcff */
.L_x_32:
[----:B------:R-:W1:Y:S01]  /*2a00*/  LDC.64 R12, c[0x4][RZ] ;  /* 0x01000000ff0c7b82 */ /* 0x000e620000000a00 */
[----:B0-----:R-:W-:Y:S02]  /*2a10*/  R2UR UR6, R10 ;  /* 0x000000000a0672ca */ /* 0x001fe400000e0000 */
[----:B------:R-:W-:Y:S01]  /*2a20*/  R2UR UR7, R11 ;  /* 0x000000000b0772ca */ /* 0x000fe200000e0000 */
[----:B-1----:R-:W-:-:S12]  /*2a30*/  IMAD.WIDE R26, R21, 0x8, R12 ;  /* 0x00000008151a7825 */ /* 0x002fd800078e020c */
[----:B------:R-:W2:Y:S01]  /*2a40*/  LDG.E.64.CONSTANT R12, desc[UR6][R26.64] ;  /* 0x000000061a0c7981 */ /* 0x000ea2000c1e9b00 */
[----:B------:R-:W-:Y:S02]  /*2a50*/  VIADD R20, R20, 0x1 ;  /* 0x0000000114147836 */ /* 0x000fe40000000000 */
[----:B------:R-:W-:Y:S02]  /*2a60*/  VIADD R21, R21, 0x1 ;  /* 0x0000000115157836 */ /* 0x000fe40000000000 */
[----:B--2---:R-:W-:-:S04]  /*2a70*/  IMAD.WIDE.U32 R14, P2, R12, R9, R14 ;  /* 0x000000090c0e7225 */ /* 0x004fc8000784000e */
[CC--:B------:R-:W-:Y:S02]  /*2a80*/  IMAD R25, R12.reuse, R8.reuse, RZ ;  /* 0x000000080c197224 */ /* 0x0c0fe400078e02ff */
[----:B------:R-:W-:Y:S02]  /*2a90*/  IMAD R23, R13, R9, RZ ;  /* 0x000000090d177224 */ /* 0x000fe400078e02ff */
[----:B------:R-:W-:Y:S01]  /*2aa0*/  IMAD.HI.U32 R12, R12, R8, RZ ;  /* 0x000000080c0c7227 */ /* 0x000fe200078e00ff */
[----:B------:R-:W-:-:S03]  /*2ab0*/  IADD3 R24, P0, PT, R25, R15, RZ ;  /* 0x0000000f19187210 */ /* 0x000fc60007f1e0ff */
[----:B------:R-:W-:Y:S01]  /*2ac0*/  IMAD.X R25, RZ, RZ, R12, P2 ;  /* 0x000000ffff197224 */ /* 0x000fe200010e060c */
[----:B------:R-:W-:Y:S01]  /*2ad0*/  IADD3 R15, P1, PT, R23, R24, RZ ;  /* 0x00000018170f7210 */ /* 0x000fe20007f3e0ff */
[----:B------:R-:W-:-:S04]  /*2ae0*/  IMAD.HI.U32 R24, R13, R9, RZ ;  /* 0x000000090d187227 */ /* 0x000fc800078e00ff */
[----:B------:R-:W-:Y:S01]  /*2af0*/  IMAD.HI.U32 R12, R13, R8, RZ ;  /* 0x000000080d0c7227 */ /* 0x000fe200078e00ff */
[----:B------:R-:W-:-:S03]  /*2b00*/  IADD3.X R24, P0, PT, R24, R25, RZ, P0, !PT ;  /* 0x0000001918187210 */ /* 0x000fc6000071e4ff */
[----:B------:R-:W-:Y:S02]  /*2b10*/  IMAD R13, R13, R8, RZ ;  /* 0x000000080d0d7224 */ /* 0x000fe400078e02ff */
[----:B------:R-:W-:Y:S01]  /*2b20*/  IMAD.X R12, RZ, RZ, R12, P0 ;  /* 0x000000ffff0c7224 */ /* 0x000fe200000e060c */
[----:B------:R-:W-:Y:S01]  /*2b30*/  ISETP.NE.AND P0, PT, R20, -0xf, PT ;  /* 0xfffffff11400780c */ /* 0x000fe20003f05270 */
[C---:B------:R-:W-:Y:S01]  /*2b40*/  IMAD R23, R22.reuse, 0x8, R1 ;  /* 0x0000000816177824 */ /* 0x040fe200078e0201 */
[----:B------:R-:W-:Y:S01]  /*2b50*/  IADD3.X R24, P1, PT, R13, R24, RZ, P1, !PT ;  /* 0x000000180d187210 */ /* 0x000fe20000f3e4ff */
[----:B------:R-:W-:-:S03]  /*2b60*/  VIADD R22, R22, 0x1 ;  /* 0x0000000116167836 */ /* 0x000fc60000000000 */
[----:B------:R0:W-:Y:S01]  /*2b70*/  STL.64 [R23], R14 ;  /* 0x0000000e17007387 */ /* 0x0001e20000100a00 */
[----:B------:R-:W-:Y:S02]  /*2b80*/  IMAD.X R25, RZ, RZ, R12, P1 ;  /* 0x000000ffff197224 */ /* 0x000fe400008e060c */
[----:B0-----:R-:W-:Y:S02]  /*2b90*/  IMAD.MOV.U32 R14, RZ, RZ, R24 ;  /* 0x000000ffff0e7224 */ /* 0x001fe400078e0018 */
[----:B------:R-:W-:Y:S02]  /*2ba0*/  IMAD.MOV.U32 R15, RZ, RZ, R25 ;  /* 0x000000ffff0f7224 */ /* 0x000fe400078e0019 */
[----:B------:R-:W-:Y:S05]  /*2bb0*/  @P0 BRA `(.L_x_32) ;  /* 0xfffffffc00900947 */ /* 0x000fea000383ffff */
[----:B------:R-:W-:Y:S05]  /*2bc0*/  BSYNC.RECONVERGENT B2 ;  /* 0x0000000000027941 */ /* 0x000fea0003800200 */
.L_x_31:
[----:B------:R-:W-:Y:S02]  /*2bd0*/  LOP3.LUT R8, R6, 0x7ff, RZ, 0xc0, !PT ;  /* 0x000007ff06087812 */ /* 0x000fe400078ec0ff */
[----:B------:R-:W-:-:S03]  /*2be0*/  IADD3 R21, PT, PT, -R7, 0x13, RZ ;  /* 0x0000001307157810 */ /* 0x000fc60007ffe1ff */
[----:B------:R-:W-:-:S05]  /*2bf0*/  VIADD R8, R8, 0xfffffc00 ;  /* 0xfffffc0008087836 */ /* 0x000fca0000000000 */
[----:B------:R-:W-:-:S04]  /*2c00*/  ISETP.GE.U32.AND P0, PT, R8, 0x80, PT ;  /* 0x000000800800780c */ /* 0x000fc80003f06070 */
[----:B------:R-:W-:-:S09]  /*2c10*/  SEL R21, R21, 0x12, P0 ;  /* 0x0000001215157807 */ /* 0x000fd20000000000 */
.L_x_30:
[----:B------:R-:W-:Y:S05]  /*2c20*/  BSYNC.RECONVERGENT B1 ;  /* 0x0000000000017941 */ /* 0x000fea0003800200 */
.L_x_29:
[----:B------:R-:W-:Y:S01]  /*2c30*/  LOP3.LUT P0, R23, R6, 0x3f, RZ, 0xc0, !PT ;  /* 0x0000003f06177812 */ /* 0x000fe2000780c0ff */
[----:B------:R-:W-:-:S04]  /*2c40*/  IMAD.IADD R6, R7, 0x1, R21 ;  /* 0x0000000107067824 */ /* 0x000fc800078e0215 */
[----:B------:R-:W-:-:S05]  /*2c50*/  IMAD.U32 R13, R6, 0x8, R1 ;  /* 0x00000008060d7824 */ /* 0x000fca00078e0001 */
[----:B------:R0:W-:Y:S04]  /*2c60*/  STL.64 [R13+-0x78], R14 ;  /* 0xffff880e0d007387 */ /* 0x0001e80000100a00 */
[----:B------:R-:W2:Y:S04]  /*2c70*/  @P0 LDL.64 R20, [R1+0x8] ;  /* 0x0000080001140983 */ /* 0x000ea80000100a00 */
[----:B------:R-:W3:Y:S04]  /*2c80*/  LDL.64 R8, [R1+0x10] ;  /* 0x0000100001087983 */ /* 0x000ee80000100a00 */
[----:B------:R-:W4:Y:S01]  /*2c90*/  LDL.64 R6, [R1+0x18] ;  /* 0x0000180001067983 */ /* 0x000f220000100a00 */
[----:B------:R-:W-:Y:S01]  /*2ca0*/  @P0 LOP3.LUT R11, R23, 0x3f, RZ, 0x3c, !PT ;  /* 0x0000003f170b0812 */ /* 0x000fe200078e3cff */
[----:B------:R-:W-:Y:S01]  /*2cb0*/  BSSY.RECONVERGENT B1, `(.L_x_33) ;  /* 0x0000034000017945 */ /* 0x000fe20003800200 */
[----:B--2---:R-:W-:-:S02]  /*2cc0*/  @P0 SHF.R.U64 R12, R20, 0x1, R21 ;  /* 0x00000001140c0819 */ /* 0x004fc40000001215 */
[----:B------:R-:W-:Y:S02]  /*2cd0*/  @P0 SHF.R.U32.HI R20, RZ, 0x1, R21 ;  /* 0x00000001ff140819 */ /* 0x000fe40000011615 */
[----:B---3--:R-:W-:Y:S02]  /*2ce0*/  @P0 SHF.L.U32 R21, R8, R23, RZ ;  /* 0x0000001708150219 */ /* 0x008fe400000006ff */
[----:B------:R-:W-:Y:S02]  /*2cf0*/  @P0 SHF.R.U64 R12, R12, R11, R20 ;  /* 0x0000000b0c0c0219 */ /* 0x000fe40000001214 */
[--C-:B------:R-:W-:Y:S02]  /*2d00*/  @P0 SHF.R.U32.HI R10, RZ, 0x1, R9.reuse ;  /* 0x00000001ff0a0819 */ /* 0x100fe40000011609 */
[C-C-:B------:R-:W-:Y:S02]  /*2d10*/  @P0 SHF.R.U64 R24, R8.reuse, 0x1, R9.reuse ;  /* 0x0000000108180819 */ /* 0x140fe40000001209 */
[----:B------:R-:W-:-:S02]  /*2d20*/  @P0 SHF.L.U64.HI R22, R8, R23, R9 ;  /* 0x0000001708160219 */ /* 0x000fc40000010209 */
[----:B0-----:R-:W-:Y:S02]  /*2d30*/  @P0 SHF.R.U32.HI R13, RZ, R11, R20 ;  /* 0x0000000bff0d0219 */ /* 0x001fe40000011614 */
[----:B------:R-:W-:Y:S02]  /*2d40*/  @P0 LOP3.LUT R8, R21, R12, RZ, 0xfc, !PT ;  /* 0x0000000c15080212 */ /* 0x000fe400078efcff */
[----:B----4-:R-:W-:Y:S02]  /*2d50*/  @P0 SHF.L.U32 R14, R6, R23, RZ ;  /* 0x00000017060e0219 */ /* 0x010fe400000006ff */
[--C-:B------:R-:W-:Y:S02]  /*2d60*/  @P0 SHF.R.U64 R15, R24, R11, R10.reuse ;  /* 0x0000000b180f0219 */ /* 0x100fe4000000120a */
[----:B------:R-:W-:Y:S02]  /*2d70*/  @P0 LOP3.LUT R9, R22, R13, RZ, 0xfc, !PT ;  /* 0x0000000d16090212 */ /* 0x000fe400078efcff */
[----:B------:R-:W-:Y:S01]  /*2d80*/  @P0 SHF.R.U32.HI R11, RZ, R11, R10 ;  /* 0x0000000bff0b0219 */ /* 0x000fe2000001160a */
[----:B------:R-:W-:Y:S01]  /*2d90*/  IMAD.SHL.U32 R10, R8, 0x4, RZ ;  /* 0x00000004080a7824 */ /* 0x000fe200078e00ff */
[----:B------:R-:W-:-:S02]  /*2da0*/  @P0 SHF.L.U64.HI R12, R6, R23, R7 ;  /* 0x00000017060c0219 */ /* 0x000fc40000010207 */
[----:B------:R-:W-:Y:S02]  /*2db0*/  @P0 LOP3.LUT R6, R14, R15, RZ, 0xfc, !PT ;  /* 0x0000000f0e060212 */ /* 0x000fe400078efcff */
[----:B------:R-:W-:Y:S02]  /*2dc0*/  SHF.L.U64.HI R8, R8, 0x2, R9 ;  /* 0x0000000208087819 */ /* 0x000fe40000010209 */
[----:B------:R-:W-:Y:S02]  /*2dd0*/  @P0 LOP3.LUT R7, R12, R11, RZ, 0xfc, !PT ;  /* 0x0000000b0c070212 */ /* 0x000fe400078efcff */
[----:B------:R-:W-:Y:S02]  /*2de0*/  SHF.L.W.U32.HI R9, R9, 0x2, R6 ;  /* 0x0000000209097819 */ /* 0x000fe40000010e06 */
[----:B------:R-:W-:Y:S02]  /*2df0*/  IADD3 RZ, P0, PT, RZ, -R10, RZ ;  /* 0x8000000affff7210 */ /* 0x000fe40007f1e0ff */
[----:B------:R-:W-:-:S02]  /*2e00*/  LOP3.LUT R11, RZ, R8, RZ, 0x33, !PT ;  /* 0x00000008ff0b7212 */ /* 0x000fc400078e33ff */
[----:B------:R-:W-:Y:S02]  /*2e10*/  SHF.L.W.U32.HI R6, R6, 0x2, R7 ;  /* 0x0000000206067819 */ /* 0x000fe40000010e07 */
[----:B------:R-:W-:Y:S02]  /*2e20*/  LOP3.LUT R12, RZ, R9, RZ, 0x33, !PT ;  /* 0x00000009ff0c7212 */ /* 0x000fe400078e33ff */
[----:B------:R-:W-:Y:S02]  /*2e30*/  IADD3.X R11, P0, PT, RZ, R11, RZ, P0, !PT ;  /* 0x0000000bff0b7210 */ /* 0x000fe4000071e4ff */
[----:B------:R-:W-:Y:S02]  /*2e40*/  LOP3.LUT R13, RZ, R6, RZ, 0x33, !PT ;  /* 0x00000006ff0d7212 */ /* 0x000fe400078e33ff */
[----:B------:R-:W-:Y:S02]  /*2e50*/  IADD3.X R12, P1, PT, RZ, R12, RZ, P0, !PT ;  /* 0x0000000cff0c7210 */ /* 0x000fe4000073e4ff */
[----:B------:R-:W-:-:S03]  /*2e60*/  ISETP.GT.U32.AND P2, PT, R9, -0x1, PT ;  /* 0xffffffff0900780c */ /* 0x000fc60003f44070 */
[----:B------:R-:W-:Y:S01]  /*2e70*/  IMAD.X R13, RZ, RZ, R13, P1 ;  /* 0x000000ffff0d7224 */ /* 0x000fe200008e060d */
[----:B------:R-:W-:-:S04]  /*2e80*/  ISETP.GT.AND.EX P0, PT, R6, -0x1, PT, P2 ;  /* 0xffffffff0600780c */ /* 0x000fc80003f04320 */
[----:B------:R-:W-:Y:S02]  /*2e90*/  SEL R13, R6, R13, P0 ;  /* 0x0000000d060d7207 */ /* 0x000fe40000000000 */
[----:B------:R-:W-:Y:S02]  /*2ea0*/  SEL R14, R9, R12, P0 ;  /* 0x0000000c090e7207 */ /* 0x000fe40000000000 */
[----:B------:R-:W-:-:S04]  /*2eb0*/  ISETP.NE.U32.AND P1, PT, R13, RZ, PT ;  /* 0x000000ff0d00720c */ /* 0x000fc80003f25070 */
[----:B------:R-:W-:Y:S01]  /*2ec0*/  SEL R9, R14, R13, !P1 ;  /* 0x0000000d0e097207 */ /* 0x000fe20004800000 */
[----:B------:R-:W-:-:S05]  /*2ed0*/  @!P0 IMAD.MOV R10, RZ, RZ, -R10 ;  /* 0x000000ffff0a8224 */ /* 0x000fca00078e0a0a */
[----:B------:R-:W0:Y:S02]  /*2ee0*/  FLO.U32 R9, R9 ;  /* 0x0000000900097300 */ /* 0x000e2400000e0000 */
[C---:B0-----:R-:W-:Y:S02]  /*2ef0*/  IADD3 R15, PT, PT, -R9.reuse, 0x1f, RZ ;  /* 0x0000001f090f7810 */ /* 0x041fe40007ffe1ff */
[----:B------:R-:W-:-:S03]  /*2f00*/  IADD3 R12, PT, PT, -R9, 0x3f, RZ ;  /* 0x0000003f090c7810 */ /* 0x000fc60007ffe1ff */
[----:B------:R-:W-:Y:S01]  /*2f10*/  @P1 IMAD.MOV R12, RZ, RZ, R15 ;  /* 0x000000ffff0c1224 */ /* 0x000fe200078e020f */
[----:B------:R-:W-:-:S04]  /*2f20*/  SEL R15, R8, R11, P0 ;  /* 0x0000000b080f7207 */ /* 0x000fc80000000000 */
[----:B------:R-:W-:-:S13]  /*2f30*/  ISETP.NE.AND P1, PT, R12, RZ, PT ;  /* 0x000000ff0c00720c */ /* 0x000fda0003f25270 */
[----:B------:R-:W-:Y:S05]  /*2f40*/  @!P1 BRA `(.L_x_34) ;  /* 0x0000000000289947 */ /* 0x000fea0003800000 */
[----:B------:R-:W-:Y:S02]  /*2f50*/  LOP3.LUT R9, R12, 0x3f, RZ, 0xc0, !PT ;  /* 0x0000003f0c097812 */ /* 0x000fe400078ec0ff */
[--C-:B------:R-:W-:Y:S02]  /*2f60*/  SHF.R.U64 R11, R10, 0x1, R15.reuse ;  /* 0x000000010a0b7819 */ /* 0x100fe4000000120f */
[----:B------:R-:W-:Y:S02]  /*2f70*/  SHF.R.U32.HI R15, RZ, 0x1, R15 ;  /* 0x00000001ff0f7819 */ /* 0x000fe4000001160f */
[----:B------:R-:W-:Y:S02]  /*2f80*/  LOP3.LUT R8, R12, 0x3f, RZ, 0xc, !PT ;  /* 0x0000003f0c087812 */ /* 0x000fe400078e0cff */
[CC--:B------:R-:W-:Y:S02]  /*2f90*/  SHF.L.U64.HI R13, R14.reuse, R9.reuse, R13 ;  /* 0x000000090e0d7219 */ /* 0x0c0fe4000001020d */
[----:B------:R-:W-:-:S02]  /*2fa0*/  SHF.L.U32 R9, R14, R9, RZ ;  /* 0x000000090e097219 */ /* 0x000fc400000006ff */
[-CC-:B------:R-:W-:Y:S02]  /*2fb0*/  SHF.R.U64 R14, R11, R8.reuse, R15.reuse ;  /* 0x000000080b0e7219 */ /* 0x180fe4000000120f */
[----:B------:R-:W-:Y:S02]  /*2fc0*/  SHF.R.U32.HI R8, RZ, R8, R15 ;  /* 0x00000008ff087219 */ /* 0x000fe4000001160f */
[----:B------:R-:W-:Y:S02]  /*2fd0*/  LOP3.LUT R14, R9, R14, RZ, 0xfc, !PT ;  /* 0x0000000e090e7212 */ /* 0x000fe400078efcff */
[----:B------:R-:W-:-:S07]  /*2fe0*/  LOP3.LUT R13, R13, R8, RZ, 0xfc, !PT ;  /* 0x000000080d0d7212 */ /* 0x000fce00078efcff */
.L_x_34:
[----:B------:R-:W-:Y:S05]  /*2ff0*/  BSYNC.RECONVERGENT B1 ;  /* 0x0000000000017941 */ /* 0x000fea0003800200 */
.L_x_33:
[----:B------:R-:W-:Y:S01]  /*3000*/  IMAD.WIDE.U32 R10, R14, 0x2168c235, RZ ;  /* 0x2168c2350e0a7825 */ /* 0x000fe200078e00ff */
[----:B------:R-:W-:-:S03]  /*3010*/  SHF.R.U32.HI R7, RZ, 0x1e, R7 ;  /* 0x0000001eff077819 */ /* 0x000fc60000011607 */
[----:B------:R-:W-:Y:S01]  /*3020*/  IMAD.MOV.U32 R8, RZ, RZ, R11 ;  /* 0x000000ffff087224 */ /* 0x000fe200078e000b */
[----:B------:R-:W-:Y:S01]  /*3030*/  IADD3 RZ, P1, PT, R10, R10, RZ ;  /* 0x0000000a0aff7210 */ /* 0x000fe20007f3e0ff */
[----:B------:R-:W-:Y:S01]  /*3040*/  IMAD.MOV.U32 R9, RZ, RZ, RZ ;  /* 0x000000ffff097224 */ /* 0x000fe200078e00ff */
[----:B------:R-:W-:Y:S01]  /*3050*/  LEA.HI R7, R6, R7, RZ, 0x1 ;  /* 0x0000000706077211 */ /* 0x000fe200078f08ff */
[----:B------:R-:W-:-:S04]  /*3060*/  IMAD.HI.U32 R11, R13, -0x36f0255e, RZ ;  /* 0xc90fdaa20d0b7827 */ /* 0x000fc800078e00ff */
[----:B------:R-:W-:-:S04]  /*3070*/  IMAD.WIDE.U32 R8, R14, -0x36f0255e, R8 ;  /* 0xc90fdaa20e087825 */ /* 0x000fc800078e0008 */
[----:B------:R-:W-:-:S04]  /*3080*/  IMAD.WIDE.U32 R8, P2, R13, 0x2168c235, R8 ;  /* 0x2168c2350d087825 */ /* 0x000fc80007840008 */
[----:B------:R-:W-:Y:S01]  /*3090*/  IMAD R13, R13, -0x36f0255e, RZ ;  /* 0xc90fdaa20d0d7824 */ /* 0x000fe200078e02ff */
[----:B------:R-:W-:Y:S01]  /*30a0*/  IADD3.X RZ, P1, PT, R8, R8, RZ, P1, !PT ;  /* 0x0000000808ff7210 */ /* 0x000fe20000f3e4ff */
[----:B------:R-:W-:-:S03]  /*30b0*/  IMAD.X R10, RZ, RZ, R11, P2 ;  /* 0x000000ffff0a7224 */ /* 0x000fc600010e060b */
[----:B------:R-:W-:-:S04]  /*30c0*/  IADD3 R9, P2, PT, R13, R9, RZ ;  /* 0x000000090d097210 */ /* 0x000fc80007f5e0ff */
[C---:B------:R-:W-:Y:S01]  /*30d0*/  ISETP.GT.U32.AND P3, PT, R9.reuse, RZ, PT ;  /* 0x000000ff0900720c */ /* 0x040fe20003f64070 */
[----:B------:R-:W-:Y:S01]  /*30e0*/  IMAD.X R10, RZ, RZ, R10, P2 ;  /* 0x000000ffff0a7224 */ /* 0x000fe200010e060a */
[----:B------:R-:W-:-:S04]  /*30f0*/  IADD3.X R8, P2, PT, R9, R9, RZ, P1, !PT ;  /* 0x0000000909087210 */ /* 0x000fc80000f5e4ff */
[C---:B------:R-:W-:Y:S01]  /*3100*/  ISETP.GT.AND.EX P1, PT, R10.reuse, RZ, PT, P3 ;  /* 0x000000ff0a00720c */ /* 0x040fe20003f24330 */
[----:B------:R-:W-:-:S03]  /*3110*/  IMAD.X R11, R10, 0x1, R10, P2 ;  /* 0x000000010a0b7824 */ /* 0x000fc600010e060a */
[----:B------:R-:W-:Y:S02]  /*3120*/  SEL R8, R8, R9, P1 ;  /* 0x0000000908087207 */ /* 0x000fe40000800000 */
[----:B------:R-:W-:Y:S02]  /*3130*/  SEL R9, R11, R10, P1 ;  /* 0x0000000a0b097207 */ /* 0x000fe40000800000 */
[----:B------:R-:W-:Y:S02]  /*3140*/  IADD3 R22, P2, PT, R8, 0x1, RZ ;  /* 0x0000000108167810 */ /* 0x000fe40007f5e0ff */
[----:B------:R-:W-:Y:S02]  /*3150*/  SEL R11, RZ, 0xffffffff, !P1 ;  /* 0xffffffffff0b7807 */ /* 0x000fe40004800000 */
[----:B------:R-:W-:Y:S01]  /*3160*/  LOP3.LUT P1, R5, R5, 0x80000000, RZ, 0xc0, !PT ;  /* 0x8000000005057812 */ /* 0x000fe2000782c0ff */
[----:B------:R-:W-:Y:S02]  /*3170*/  IMAD.X R9, RZ, RZ, R9, P2 ;  /* 0x000000ffff097224 */ /* 0x000fe400010e0609 */
[----:B------:R-:W-:Y:S01]  /*3180*/  IMAD.IADD R8, R11, 0x1, -R12 ;  /* 0x000000010b087824 */ /* 0x000fe200078e0a0c */
[----:B------:R-:W-:-:S02]  /*3190*/  @!P0 LOP3.LUT R5, R5, 0x80000000, RZ, 0x3c, !PT ;  /* 0x8000000005058812 */ /* 0x000fc400078e3cff */
[----:B------:R-:W-:Y:S01]  /*31a0*/  SHF.R.U64 R22, R22, 0xa, R9 ;  /* 0x0000000a16167819 */ /* 0x000fe20000001209 */
[----:B------:R-:W-:-:S03]  /*31b0*/  IMAD.SHL.U32 R8, R8, 0x100000, RZ ;  /* 0x0010000008087824 */ /* 0x000fc600078e00ff */
[----:B------:R-:W-:-:S03]  /*31c0*/  IADD3 R22, P2, PT, R22, 0x1, RZ ;  /* 0x0000000116167810 */ /* 0x000fc60007f5e0ff */
[----:B------:R-:W-:Y:S01]  /*31d0*/  @P1 IMAD.MOV R7, RZ, RZ, -R7 ;  /* 0x000000ffff071224 */ /* 0x000fe200078e0a07 */
[----:B------:R-:W-:-:S04]  /*31e0*/  LEA.HI.X R9, R9, RZ, RZ, 0x16, P2 ;  /* 0x000000ff09097211 */ /* 0x000fc800010fb4ff */
[--C-:B------:R-:W-:Y:S02]  /*31f0*/  SHF.R.U64 R22, R22, 0x1, R9.reuse ;  /* 0x0000000116167819 */ /* 0x100fe40000001209 */
[----:B------:R-:W-:Y:S02]  /*3200*/  SHF.R.U32.HI R9, RZ, 0x1, R9 ;  /* 0x00000001ff097819 */ /* 0x000fe40000011609 */
[----:B------:R-:W-:-:S04]  /*3210*/  IADD3 R22, P2, P3, RZ, RZ, R22 ;  /* 0x000000ffff167210 */ /* 0x000fc80007b5e016 */
[----:B------:R-:W-:-:S04]  /*3220*/  IADD3.X R6, PT, PT, R8, 0x3fe00000, R9, P2, P3 ;  /* 0x3fe0000008067810 */ /* 0x000fc800017e6409 */
[----:B------:R-:W-:-:S07]  /*3230*/  LOP3.LUT R23, R6, R5, RZ, 0xfc, !PT ;  /* 0x0000000506177212 */ /* 0x000fce00078efcff */
.L_x_28:
[----:B------:R-:W-:-:S04]  /*3240*/  IMAD.MOV.U32 R5, RZ, RZ, 0x0 ;  /* 0x00000000ff057424 */ /* 0x000fc800078e00ff */
[----:B------:R-:W-:Y:S05]  /*3250*/  RET.REL.NODEC R4 `(_Z9getErrorsPdS_iiiiiiddddidddi) ;  /* 0xffffffcc04687950 */ /* 0x000fea0003c3ffff */
.L_x_35:
[----:B------:R-:W-:-:S00]  /*3260*/  BRA `(.L_x_35) ;  /* 0xfffffffc00fc7947 */ /* 0x000fc0000383ffff */
[----:B------:R-:W-:-:S00]  /*3270*/  NOP ;  /* 0x0000000000007918 */ /* 0x000fc00000000000 */
        /* <DEDUP_REMOVED lines=8> */
.L_x_173:


//--------------------- .text._Z15getZRightBorderPdS_iii --------------------------
	.section	.text._Z15getZRightBorderPdS_iii,"ax",@progbits
	.align	128
        .global         _Z15getZRightBorderPdS_iii
        .type           _Z15getZRightBorderPdS_iii,@function
        .size           _Z15getZRightBorderPdS_iii,(.L_x_183 - _Z15getZRightBorderPdS_iii)
        .other          _Z15getZRightBorderPdS_iii,@"STO_CUDA_ENTRY STV_DEFAULT"
_Z15getZRightBorderPdS_iii:
.text._Z15getZRightBorderPdS_iii:
[----:B------:R-:W-:Y:S01]  /*0000*/  LDC R1, c[0x0][0x37c] ;  /* 0x0000df00ff017b82 */ /* 0x000fe20000000800 */
[----:B------:R-:W0:Y:S07]  /*0010*/  S2R R2, SR_TID.Y ;  /* 0x0000000000027919 */ /* 0x000e2e0000002200 */
[----:B------:R-:W1:Y:S01]  /*0020*/  LDC R0, c[0x0][0x360] ;  /* 0x0000d800ff007b82 */ /* 0x000e620000000800 */
[----:B------:R-:W2:Y:S01]  /*0030*/  LDCU.64 UR6, c[0x0][0x390] ;  /* 0x00007200ff0677ac */ /* 0x000ea20008000a00 */
[----:B------:R-:W1:Y:S06]  /*0040*/  S2R R3, SR_TID.X ;  /* 0x0000000000037919 */ /* 0x000e6c0000002100 */
[----:B------:R-:W0:Y:S08]  /*0050*/  S2UR UR5, SR_CTAID.Y ;  /* 0x00000000000579c3 */ /* 0x000e300000002600 */
[----:B------:R-:W0:Y:S08]  /*0060*/  LDC R5, c[0x0][0x364] ;  /* 0x0000d900ff057b82 */ /* 0x000e300000000800 */
[----:B------:R-:W1:Y:S01]  /*0070*/  S2UR UR4, SR_CTAID.X ;  /* 0x00000000000479c3 */ /* 0x000e620000002500 */
[----:B0-----:R-:W-:-:S05]  /*0080*/  IMAD R5, R5, UR5, R2 ;  /* 0x0000000505057c24 */ /* 0x001fca000f8e0202 */
[----:B--2---:R-:W-:Y:S01]  /*0090*/  ISETP.GE.AND P0, PT, R5, UR7, PT ;  /* 0x0000000705007c0c */ /* 0x004fe2000bf06270 */
[----:B-1----:R-:W-:-:S05]  /*00a0*/  IMAD R0, R0, UR4, R3 ;  /* 0x0000000400007c24 */ /* 0x002fca000f8e0203 */
[----:B------:R-:W-:-:S13]  /*00b0*/  ISETP.GE.OR P0, PT, R0, UR6, P0 ;  /* 0x0000000600007c0c */ /* 0x000fda0008706670 */
[----:B------:R-:W-:Y:S05]  /*00c0*/  @P0 EXIT ;  /* 0x000000000000094d */ /* 0x000fea0003800000 */
[----:B------:R-:W0:Y:S01]  /*00d0*/  LDC R11, c[0x0][0x398] ;  /* 0x0000e600ff0b7b82 */ /* 0x000e220000000800 */
[----:B------:R-:W1:Y:S01]  /*00e0*/  LDCU.64 UR8, c[0x0][0x380] ;  /* 0x00007000ff0877ac */ /* 0x000e620008000a00 */
[----:B------:R-:W-:Y:S01]  /*00f0*/  IMAD R5, R0, UR7, R5 ;  /* 0x0000000700057c24 */ /* 0x000fe2000f8e0205 */
[----:B------:R-:W2:Y:S05]  /*0100*/  LDCU.64 UR4, c[0x0][0x358] ;  /* 0x00006b00ff0477ac */ /* 0x000eaa0008000a00 */
[----:B------:R-:W3:Y:S01]  /*0110*/  LDC.64 R2, c[0x0][0x388] ;  /* 0x0000e200ff027b82 */ /* 0x000ee20000000a00 */
[----:B0-----:R-:W-:Y:S01]  /*0120*/  IMAD R0, R5, R11, RZ ;  /* 0x0000000b05007224 */ /* 0x001fe200078e02ff */
[----:B------:R-:W-:-:S04]  /*0130*/  SHF.R.S32.HI R7, RZ, 0x1f, R11 ;  /* 0x0000001fff077819 */ /* 0x000fc8000001140b */
[----:B------:R-:W-:Y:S01]  /*0140*/  IADD3 R4, P0, PT, R0, R11, RZ ;  /* 0x0000000b00047210 */ /* 0x000fe20007f1e0ff */
[----:B---3--:R-:W-:-:S03]  /*0150*/  IMAD.WIDE R2, R5, 0x8, R2 ;  /* 0x0000000805027825 */ /* 0x008fc600078e0202 */
[----:B------:R-:W-:Y:S02]  /*0160*/  LEA.HI.X.SX32 R7, R0, R7, 0x1, P0 ;  /* 0x0000000700077211 */ /* 0x000fe400000f0eff */
[C---:B-1----:R-:W-:Y:S01]  /*0170*/  LEA R8, P0, R4.reuse, UR8, 0x3 ;  /* 0x0000000804087c11 */ /* 0x042fe2000f8018ff */
[----:B--2---:R-:W2:Y:S03]  /*0180*/  LDG.E.64 R2, desc[UR4][R2.64] ;  /* 0x0000000402027981 */ /* 0x004ea6000c1e1b00 */
[----:B------:R-:W-:Y:S02]  /*0190*/  LEA.HI.X R9, R4, UR9, R7, 0x3, P0 ;  /* 0x0000000904097c11 */ /* 0x000fe400080f1c07 */
[----:B------:R-:W0:Y:S03]  /*01a0*/  LDC.64 R6, c[0x0][0x380] ;  /* 0x0000e000ff067b82 */ /* 0x000e260000000a00 */
[----:B------:R-:W2:Y:S01]  /*01b0*/  LDG.E.64 R4, desc[UR4][R8.64+-0x10] ;  /* 0xfffff00408047981 */ /* 0x000ea2000c1e1b00 */
[----:B------:R-:W-:-:S05]  /*01c0*/  IADD3 R11, PT, PT, R0, -0x1, R11 ;  /* 0xffffffff000b7810 */ /* 0x000fca0007ffe00b */
[----:B0-----:R-:W-:Y:S01]  /*01d0*/  IMAD.WIDE R6, R11, 0x8, R6 ;  /* 0x000000080b067825 */ /* 0x001fe200078e0206 */
[----:B--2---:R-:W-:-:S08]  /*01e0*/  DADD R4, R2, R4 ;  /* 0x0000000002047229 */ /* 0x004fd00000000004 */
[----:B------:R-:W-:-:S07]  /*01f0*/  DMUL R4, R4, 0.5 ;  /* 0x3fe0000004047828 */ /* 0x000fce0000000000 */
[----:B------:R-:W-:Y:S01]  /*0200*/  STG.E.64 desc[UR4][R6.64], R4 ;  /* 0x0000000406007986 */ /* 0x000fe2000c101b04 */
[----:B------:R-:W-:Y:S05]  /*0210*/  EXIT ;  /* 0x000000000000794d */ /* 0x000fea0003800000 */
.L_x_36:
        /* <DEDUP_REMOVED lines=14> */
.L_x_183:


//--------------------- .text._Z14getZLeftBorderPdS_iii --------------------------
	.section	.text._Z14getZLeftBorderPdS_iii,"ax",@progbits
	.align	128
        .global         _Z14getZLeftBorderPdS_iii
        .type           _Z14getZLeftBorderPdS_iii,@function
        .size           _Z14getZLeftBorderPdS_iii,(.L_x_184 - _Z14getZLeftBorderPdS_iii)
        .other          _Z14getZLeftBorderPdS_iii,@"STO_CUDA_ENTRY STV_DEFAULT"
_Z14getZLeftBorderPdS_iii:
.text._Z14getZLeftBorderPdS_iii:
        /* <DEDUP_REMOVED lines=13> */
[----:B------:R-:W0:Y:S01]  /*00d0*/  LDC.64 R2, c[0x0][0x388] ;  /* 0x0000e200ff027b82 */ /* 0x000e220000000a00 */
[----:B------:R-:W1:Y:S01]  /*00e0*/  LDCU UR6, c[0x0][0x398] ;  /* 0x00007300ff0677ac */ /* 0x000e620008000800 */
[----:B------:R-:W-:Y:S01]  /*00f0*/  IMAD R7, R0, UR7, R7 ;  /* 0x0000000700077c24 */ /* 0x000fe2000f8e0207 */
[----:B------:R-:W2:Y:S05]  /*0100*/  LDCU.64 UR4, c[0x0][0x358] ;  /* 0x00006b00ff0477ac */ /* 0x000eaa0008000a00 */
[----:B------:R-:W3:Y:S01]  /*0110*/  LDC.64 R4, c[0x0][0x380] ;  /* 0x0000e000ff047b82 */ /* 0x000ee20000000a00 */
[C---:B-1----:R-:W-:Y:S02]  /*0120*/  IMAD R9, R7.reuse, UR6, RZ ;  /* 0x0000000607097c24 */ /* 0x042fe4000f8e02ff */
[----:B0-----:R-:W-:-:S06]  /*0130*/  IMAD.WIDE R2, R7, 0x8, R2 ;  /* 0x0000000807027825 */ /* 0x001fcc00078e0202 */
[----:B--2---:R-:W2:Y:S01]  /*0140*/  LDG.E.64 R2, desc[UR4][R2.64] ;  /* 0x0000000402027981 */ /* 0x004ea2000c1e1b00 */
[----:B---3--:R-:W-:-:S05]  /*0150*/  IMAD.WIDE R4, R9, 0x8, R4 ;  /* 0x0000000809047825 */ /* 0x008fca00078e0204 */
[----:B------:R-:W2:Y:S02]  /*0160*/  LDG.E.64 R6, desc[UR4][R4.64+0x8] ;  /* 0x0000080404067981 */ /* 0x000ea4000c1e1b00 */
[----:B--2---:R-:W-:-:S08]  /*0170*/  DADD R6, R2, R6 ;  /* 0x0000000002067229 */ /* 0x004fd00000000006 */
[----:B------:R-:W-:-:S07]  /*0180*/  DMUL R6, R6, 0.5 ;  /* 0x3fe0000006067828 */ /* 0x000fce0000000000 */
[----:B------:R-:W-:Y:S01]  /*0190*/  STG.E.64 desc[UR4][R4.64], R6 ;  /* 0x0000000604007986 */ /* 0x000fe2000c101b04 */
[----:B------:R-:W-:Y:S05]  /*01a0*/  EXIT ;  /* 0x000000000000794d */ /* 0x000fea0003800000 */
.L_x_37:
        /* <DEDUP_REMOVED lines=13> */
.L_x_184:


//--------------------- .text._Z15getYRightBorderPdiii --------------------------
	.section	.text._Z15getYRightBorderPdiii,"ax",@progbits
	.align	128
        .global         _Z15getYRightBorderPdiii
        .type           _Z15getYRightBorderPdiii,@function
        .size           _Z15getYRightBorderPdiii,(.L_x_185 - _Z15getYRightBorderPdiii)
        .other          _Z15getYRightBorderPdiii,@"STO_CUDA_ENTRY STV_DEFAULT"
_Z15getYRightBorderPdiii:
.text._Z15getYRightBorderPdiii:
[----:B------:R-:W-:Y:S01]  /*0000*/  LDC R1, c[0x0][0x37c] ;  /* 0x0000df00ff017b82 */ /* 0x000fe20000000800 */
[----:B------:R-:W0:Y:S07]  /*0010*/  S2R R5, SR_TID.Y ;  /* 0x0000000000057919 */ /* 0x000e2e0000002200 */
[----:B------:R-:W1:Y:S01]  /*0020*/  LDC R0, c[0x0][0x360] ;  /* 0x0000d800ff007b82 */ /* 0x000e620000000800 */
[----:B------:R-:W2:Y:S01]  /*0030*/  LDCU UR6, c[0x0][0x390] ;  /* 0x00007200ff0677ac */ /* 0x000ea20008000800 */
[----:B------:R-:W1:Y:S01]  /*0040*/  S2R R3, SR_TID.X ;  /* 0x0000000000037919 */ /* 0x000e620000002100 */
[----:B------:R-:W3:Y:S05]  /*0050*/  LDCU UR7, c[0x0][0x388] ;  /* 0x00007100ff0777ac */ /* 0x000eea0008000800 */
[----:B------:R-:W0:Y:S08]  /*0060*/  S2UR UR5, SR_CTAID.Y ;  /* 0x00000000000579c3 */ /* 0x000e300000002600 */
[----:B------:R-:W0:Y:S08]  /*0070*/  LDC R4, c[0x0][0x364] ;  /* 0x0000d900ff047b82 */ /* 0x000e300000000800 */
[----:B------:R-:W1:Y:S01]  /*0080*/  S2UR UR4, SR_CTAID.X ;  /* 0x00000000000479c3 */ /* 0x000e620000002500 */
[----:B0-----:R-:W-:-:S05]  /*0090*/  IMAD R4, R4, UR5, R5 ;  /* 0x0000000504047c24 */ /* 0x001fca000f8e0205 */
[----:B--2---:R-:W-:Y:S01]  /*00a0*/  ISETP.GE.AND P0, PT, R4, UR6, PT ;  /* 0x0000000604007c0c */ /* 0x004fe2000bf06270 */
[----:B-1----:R-:W-:-:S05]  /*00b0*/  IMAD R0, R0, UR4, R3 ;  /* 0x0000000400007c24 */ /* 0x002fca000f8e0203 */
[----:B---3--:R-:W-:-:S13]  /*00c0*/  ISETP.GE.OR P0, PT, R0, UR7, P0 ;  /* 0x0000000700007c0c */ /* 0x008fda0008706670 */
[----:B------:R-:W-:Y:S05]  /*00d0*/  @P0 EXIT ;  /* 0x000000000000094d */ /* 0x000fea0003800000 */
[----:B------:R-:W0:Y:S01]  /*00e0*/  LDC R5, c[0x0][0x38c] ;  /* 0x0000e300ff057b82 */ /* 0x000e220000000800 */
[----:B------:R-:W1:Y:S07]  /*00f0*/  LDCU.64 UR4, c[0x0][0x358] ;  /* 0x00006b00ff0477ac */ /* 0x000e6e0008000a00 */
[----:B------:R-:W2:Y:S01]  /*0100*/  LDC.64 R2, c[0x0][0x380] ;  /* 0x0000e000ff027b82 */ /* 0x000ea20000000a00 */
[----:B0-----:R-:W-:-:S05]  /*0110*/  IMAD R0, R0, R5, R5 ;  /* 0x0000000500007224 */ /* 0x001fca00078e0205 */
[----:B------:R-:W-:-:S05]  /*0120*/  IADD3 R5, PT, PT, R0, -0x1, RZ ;  /* 0xffffffff00057810 */ /* 0x000fca0007ffe0ff */
[----:B------:R-:W-:-:S04]  /*0130*/  IMAD R5, R5, UR6, R4 ;  /* 0x0000000605057c24 */ /* 0x000fc8000f8e0204 */
[----:B--2---:R-:W-:-:S05]  /*0140*/  IMAD.WIDE R2, R5, 0x8, R2 ;  /* 0x0000000805027825 */ /* 0x004fca00078e0202 */
[----:B-1----:R-:W-:Y:S01]  /*0150*/  STG.E.64 desc[UR4][R2.64], RZ ;  /* 0x000000ff02007986 */ /* 0x002fe2000c101b04 */
[----:B------:R-:W-:Y:S05]  /*0160*/  EXIT ;  /* 0x000000000000794d */ /* 0x000fea0003800000 */
.L_x_38:
        /* <DEDUP_REMOVED lines=9> */
.L_x_185:


//--------------------- .text._Z14getYLeftBorderPdiii --------------------------
	.section	.text._Z14getYLeftBorderPdiii,"ax",@progbits
	.align	128
        .global         _Z14getYLeftBorderPdiii
        .type           _Z14getYLeftBorderPdiii,@function
        .size           _Z14getYLeftBorderPdiii,(.L_x_186 - _Z14getYLeftBorderPdiii)
        .other          _Z14getYLeftBorderPdiii,@"STO_CUDA_ENTRY STV_DEFAULT"
_Z14getYLeftBorderPdiii:
.text._Z14getYLeftBorderPdiii:
        /* <DEDUP_REMOVED lines=14> */
[----:B------:R-:W0:Y:S01]  /*00e0*/  LDCU UR7, c[0x0][0x38c] ;  /* 0x00007180ff0777ac */ /* 0x000e220008000800 */
[----:B------:R-:W1:Y:S01]  /*00f0*/  LDC.64 R2, c[0x0][0x380] ;  /* 0x0000e000ff027b82 */ /* 0x000e620000000a00 */
[----:B------:R-:W2:Y:S01]  /*0100*/  LDCU.64 UR4, c[0x0][0x358] ;  /* 0x00006b00ff0477ac */ /* 0x000ea20008000a00 */
[----:B0-----:R-:W-:-:S04]  /*0110*/  IMAD R5, R0, UR7, RZ ;  /* 0x0000000700057c24 */ /* 0x001fc8000f8e02ff */
[----:B------:R-:W-:-:S04]  /*0120*/  IMAD R5, R5, UR6, R4 ;  /* 0x0000000605057c24 */ /* 0x000fc8000f8e0204 */
[----:B-1----:R-:W-:-:S05]  /*0130*/  IMAD.WIDE R2, R5, 0x8, R2 ;  /* 0x0000000805027825 */ /* 0x002fca00078e0202 */
[----:B--2---:R-:W-:Y:S01]  /*0140*/  STG.E.64 desc[UR4][R2.64], RZ ;  /* 0x000000ff02007986 */ /* 0x004fe2000c101b04 */
[----:B------:R-:W-:Y:S05]  /*0150*/  EXIT ;  /* 0x000000000000794d */ /* 0x000fea0003800000 */
.L_x_39:
        /* <DEDUP_REMOVED lines=10> */
.L_x_186:


//--------------------- .text._Z15getXRightBorderPdS_iii --------------------------
	.section	.text._Z15getXRightBorderPdS_iii,"ax",@progbits
	.align	128
        .global         _Z15getXRightBorderPdS_iii
        .type           _Z15getXRightBorderPdS_iii,@function
        .size           _Z15getXRightBorderPdS_iii,(.L_x_187 - _Z15getXRightBorderPdS_iii)
        .other          _Z15getXRightBorderPdS_iii,@"STO_CUDA_ENTRY STV_DEFAULT"
_Z15getXRightBorderPdS_iii:
.text._Z15getXRightBorderPdS_iii:
        /* <DEDUP_REMOVED lines=15> */
[----:B------:R-:W1:Y:S01]  /*00f0*/  LDCU.64 UR4, c[0x0][0x358] ;  /* 0x00006b00ff0477ac */ /* 0x000e620008000a00 */
[----:B------:R-:W-:-:S06]  /*0100*/  IMAD R11, R0, UR6, R7 ;  /* 0x00000006000b7c24 */ /* 0x000fcc000f8e0207 */
[----:B------:R-:W2:Y:S08]  /*0110*/  LDC.64 R4, c[0x0][0x388] ;  /* 0x0000e200ff047b82 */ /* 0x000eb00000000a00 */
[----:B------:R-:W3:Y:S01]  /*0120*/  LDC.64 R2, c[0x0][0x380] ;  /* 0x0000e000ff027b82 */ /* 0x000ee20000000a00 */
[----:B0-----:R-:W-:-:S05]  /*0130*/  IADD3 R6, PT, PT, R6, -0x2, RZ ;  /* 0xfffffffe06067810 */ /* 0x001fca0007ffe0ff */
[----:B------:R-:W-:Y:S02]  /*0140*/  IMAD R0, R6, UR7, RZ ;  /* 0x0000000706007c24 */ /* 0x000fe4000f8e02ff */
[----:B--2---:R-:W-:-:S04]  /*0150*/  IMAD.WIDE R4, R11, 0x8, R4 ;  /* 0x000000080b047825 */ /* 0x004fc800078e0204 */
[----:B------:R-:W-:Y:S02]  /*0160*/  IMAD R7, R0, UR6, R11 ;  /* 0x0000000600077c24 */ /* 0x000fe4000f8e020b */
[----:B-1----:R-:W2:Y:S02]  /*0170*/  LDG.E.64 R4, desc[UR4][R4.64] ;  /* 0x0000000404047981 */ /* 0x002ea4000c1e1b00 */
[----:B---3--:R-:W-:-:S06]  /*0180*/  IMAD.WIDE R6, R7, 0x8, R2 ;  /* 0x0000000807067825 */ /* 0x008fcc00078e0202 */
[----:B------:R-:W2:Y:S01]  /*0190*/  LDG.E.64 R6, desc[UR4][R6.64] ;  /* 0x0000000406067981 */ /* 0x000ea2000c1e1b00 */
[----:B------:R-:W-:-:S05]  /*01a0*/  IADD3 R0, PT, PT, R0, UR7, RZ ;  /* 0x0000000700007c10 */ /* 0x000fca000fffe0ff */
[----:B------:R-:W-:-:S04]  /*01b0*/  IMAD R11, R0, UR6, R11 ;  /* 0x00000006000b7c24 */ /* 0x000fc8000f8e020b */
[----:B------:R-:W-:Y:S01]  /*01c0*/  IMAD.WIDE R2, R11, 0x8, R2 ;  /* 0x000000080b027825 */ /* 0x000fe200078e0202 */
[----:B--2---:R-:W-:-:S08]  /*01d0*/  DADD R8, R4, R6 ;  /* 0x0000000004087229 */ /* 0x004fd00000000006 */
[----:B------:R-:W-:-:S07]  /*01e0*/  DMUL R8, R8, 0.5 ;  /* 0x3fe0000008087828 */ /* 0x000fce0000000000 */
[----:B------:R-:W-:Y:S01]  /*01f0*/  STG.E.64 desc[UR4][R2.64], R8 ;  /* 0x0000000802007986 */ /* 0x000fe2000c101b04 */
[----:B------:R-:W-:Y:S05]  /*0200*/  EXIT ;  /* 0x000000000000794d */ /* 0x000fea0003800000 */
.L_x_40:
        /* <DEDUP_REMOVED lines=15> */
.L_x_187:


//--------------------- .text._Z14getXLeftBorderPdS_iii --------------------------
	.section	.text._Z14getXLeftBorderPdS_iii,"ax",@progbits
	.align	128
        .global         _Z14getXLeftBorderPdS_iii
        .type           _Z14getXLeftBorderPdS_iii,@function
        .size           _Z14getXLeftBorderPdS_iii,(.L_x_188 - _Z14getXLeftBorderPdS_iii)
        .other          _Z14getXLeftBorderPdS_iii,@"STO_CUDA_ENTRY STV_DEFAULT"
_Z14getXLeftBorderPdS_iii:
.text._Z14getXLeftBorderPdS_iii:
[----:B------:R-:W-:Y:S01]  /*0000*/  LDC R1, c[0x0][0x37c] ;  /* 0x0000df00ff017b82 */ /* 0x000fe20000000800 */
[----:B------:R-:W0:Y:S07]  /*0010*/  S2R R2, SR_TID.Y ;  /* 0x0000000000027919 */ /* 0x000e2e0000002200 */
[----:B------:R-:W1:Y:S01]  /*0020*/  LDC R0, c[0x0][0x360] ;  /* 0x0000d800ff007b82 */ /* 0x000e620000000800 */
[----:B------:R-:W2:Y:S01]  /*0030*/  LDCU UR6, c[0x0][0x398] ;  /* 0x00007300ff0677ac */ /* 0x000ea20008000800 */
[----:B------:R-:W1:Y:S06]  /*0040*/  S2R R3, SR_TID.X ;  /* 0x0000000000037919 */ /* 0x000e6c0000002100 */
[----:B------:R-:W0:Y:S08]  /*0050*/  S2UR UR5, SR_CTAID.Y ;  /* 0x00000000000579c3 */ /* 0x000e300000002600 */
[----:B------:R-:W0:Y:S08]  /*0060*/  LDC R5, c[0x0][0x364] ;  /* 0x0000d900ff057b82 */ /* 0x000e300000000800 */
[----:B------:R-:W1:Y:S08]  /*0070*/  S2UR UR4, SR_CTAID.X ;  /* 0x00000000000479c3 */ /* 0x000e700000002500 */
[----:B------:R-:W3:Y:S01]  /*0080*/  LDC R4, c[0x0][0x394] ;  /* 0x0000e500ff047b82 */ /* 0x000ee20000000800 */
[----:B0-----:R-:W-:-:S05]  /*0090*/  IMAD R5, R5, UR5, R2 ;  /* 0x0000000505057c24 */ /* 0x001fca000f8e0202 */
[----:B--2---:R-:W-:Y:S01]  /*00a0*/  ISETP.GE.AND P0, PT, R5, UR6, PT ;  /* 0x0000000605007c0c */ /* 0x004fe2000bf06270 */
[----:B-1----:R-:W-:-:S05]  /*00b0*/  IMAD R0, R0, UR4, R3 ;  /* 0x0000000400007c24 */ /* 0x002fca000f8e0203 */
[----:B---3--:R-:W-:-:S13]  /*00c0*/  ISETP.GE.OR P0, PT, R0, R4, P0 ;  /* 0x000000040000720c */ /* 0x008fda0000706670 */
[----:B------:R-:W-:Y:S05]  /*00d0*/  @P0 EXIT ;  /* 0x000000000000094d */ /* 0x000fea0003800000 */
[----:B------:R-:W0:Y:S01]  /*00e0*/  LDC.64 R2, c[0x0][0x388] ;  /* 0x0000e200ff027b82 */ /* 0x000e220000000a00 */
[----:B------:R-:W1:Y:S01]  /*00f0*/  LDCU.64 UR4, c[0x0][0x358] ;  /* 0x00006b00ff0477ac */ /* 0x000e620008000a00 */
[----:B------:R-:W-:-:S04]  /*0100*/  IMAD R11, R0, UR6, R5 ;  /* 0x00000006000b7c24 */ /* 0x000fc8000f8e0205 */
[----:B------:R-:W-:Y:S02]  /*0110*/  IMAD R5, R4, UR6, R11 ;  /* 0x0000000604057c24 */ /* 0x000fe4000f8e020b */
[----:B------:R-:W2:Y:S01]  /*0120*/  LDC.64 R8, c[0x0][0x380] ;  /* 0x0000e000ff087b82 */ /* 0x000ea20000000a00 */
[----:B0-----:R-:W-:-:S06]  /*0130*/  IMAD.WIDE R2, R11, 0x8, R2 ;  /* 0x000000080b027825 */ /* 0x001fcc00078e0202 */
[----:B-1----:R-:W3:Y:S01]  /*0140*/  LDG.E.64 R2, desc[UR4][R2.64] ;  /* 0x0000000402027981 */ /* 0x002ee2000c1e1b00 */
[----:B--2---:R-:W-:-:S06]  /*0150*/  IMAD.WIDE R4, R5, 0x8, R8 ;  /* 0x0000000805047825 */ /* 0x004fcc00078e0208 */
[----:B------:R-:W3:Y:S01]  /*0160*/  LDG.E.64 R4, desc[UR4][R4.64] ;  /* 0x0000000404047981 */ /* 0x000ee2000c1e1b00 */
[----:B------:R-:W-:Y:S01]  /*0170*/  IMAD.WIDE R8, R11, 0x8, R8 ;  /* 0x000000080b087825 */ /* 0x000fe200078e0208 */
[----:B---3--:R-:W-:-:S08]  /*0180*/  DADD R6, R2, R4 ;  /* 0x0000000002067229 */ /* 0x008fd00000000004 */
[----:B------:R-:W-:-:S07]  /*0190*/  DMUL R6, R6, 0.5 ;  /* 0x3fe0000006067828 */ /* 0x000fce0000000000 */
[----:B------:R-:W-:Y:S01]  /*01a0*/  STG.E.64 desc[UR4][R8.64], R6 ;  /* 0x0000000608007986 */ /* 0x000fe2000c101b04 */
[----:B------:R-:W-:Y:S05]  /*01b0*/  EXIT ;  /* 0x000000000000794d */ /* 0x000fea0003800000 */
.L_x_41:
        /* <DEDUP_REMOVED lines=12> */
.L_x_188:


//--------------------- .text._Z11getMainIterPdS_S_S_S_S_S_S_S_S_S_S_S_S_iiiiiiiiiiiiddddidddi --------------------------
	.section	.text._Z11getMainIterPdS_S_S_S_S_S_S_S_S_S_S_S_S_iiiiiiiiiiiiddddidddi,"ax",@progbits
	.align	128
        .global         _Z11getMainIterPdS_S_S_S_S_S_S_S_S_S_S_S_S_iiiiiiiiiiiiddddidddi
        .type           _Z11getMainIterPdS_S_S_S_S_S_S_S_S_S_S_S_S_iiiiiiiiiiiiddddidddi,@function
        .size           _Z11getMainIterPdS_S_S_S_S_S_S_S_S_S_S_S_S_iiiiiiiiiiiiddddidddi,(.L_x_175 - _Z11getMainIterPdS_S_S_S_S_S_S_S_S_S_S_S_S_iiiiiiiiiiiiddddidddi)
        .other          _Z11getMainIterPdS_S_S_S_S_S_S_S_S_S_S_S_S_iiiiiiiiiiiiddddidddi,@"STO_CUDA_ENTRY STV_DEFAULT"
_Z11getMainIterPdS_S_S_S_S_S_S_S_S_S_S_S_S_iiiiiiiiiiiiddddidddi:
.text._Z11getMainIterPdS_S_S_S_S_S_S_S_S_S_S_S_S_iiiiiiiiiiiiddddidddi:
[----:B------:R-:W-:Y:S01]  /*0000*/  LDC R1, c[0x0][0x37c] ;  /* 0x0000df00ff017b82 */ /* 0x000fe20000000800 */
[----:B------:R-:W0:Y:S07]  /*0010*/  S2R R3, SR_TID.Y ;  /* 0x0000000000037919 */ /* 0x000e2e0000002200 */
[----:B------:R-:W1:Y:S01]  /*0020*/  LDC R5, c[0x0][0x360] ;  /* 0x0000d800ff057b82 */ /* 0x000e620000000800 */
[----:B------:R-:W1:Y:S01]  /*0030*/  S2R R0, SR_TID.X ;  /* 0x0000000000007919 */ /* 0x000e620000002100 */
[----:B------:R-:W2:Y:S06]  /*0040*/  S2R R2, SR_TID.Z ;  /* 0x0000000000027919 */ /* 0x000eac0000002300 */
[----:B------:R-:W0:Y:S08]  /*0050*/  S2UR UR5, SR_CTAID.Y ;  /* 0x00000000000579c3 */ /* 0x000e300000002600 */
[----:B------:R-:W0:Y:S08]  /*0060*/  LDC R4, c[0x0][0x364] ;  /* 0x0000d900ff047b82 */ /* 0x000e300000000800 */
[----:B------:R-:W1:Y:S08]  /*0070*/  S2UR UR4, SR_CTAID.X ;  /* 0x00000000000479c3 */ /* 0x000e700000002500 */
[----:B------:R-:W3:Y:S08]  /*0080*/  LDC.64 R42, c[0x0][0x3f0] ;  /* 0x0000fc00ff2a7b82 */ /* 0x000ef00000000a00 */
[----:B------:R-:W2:Y:S01]  /*0090*/  S2UR UR6, SR_CTAID.Z ;  /* 0x00000000000679c3 */ /* 0x000ea20000002700 */
[----:B0-----:R-:W-:-:S07]  /*00a0*/  IMAD R4, R4, UR5, R3 ;  /* 0x0000000504047c24 */ /* 0x001fce000f8e0203 */
[----:B------:R-:W2:Y:S01]  /*00b0*/  LDC R7, c[0x0][0x368] ;  /* 0x0000da00ff077b82 */ /* 0x000ea20000000800 */
[----:B-1----:R-:W-:-:S04]  /*00c0*/  IMAD R5, R5, UR4, R0 ;  /* 0x0000000405057c24 */ /* 0x002fc8000f8e0200 */
[----:B------:R-:W-:-:S03]  /*00d0*/  IMAD.MOV R0, RZ, RZ, -R5 ;  /* 0x000000ffff007224 */ /* 0x000fc600078e0a05 */
[----:B------:R-:W0:Y:S01]  /*00e0*/  LDC.64 R18, c[0x0][0x3f8] ;  /* 0x0000fe00ff127b82 */ /* 0x000e220000000a00 */
[----:B---3--:R-:W-:-:S04]  /*00f0*/  ISETP.GE.AND P0, PT, R4, R43, PT ;  /* 0x0000002b0400720c */ /* 0x008fc80003f06270 */
[----:B------:R-:W-:Y:S01]  /*0100*/  ISETP.GE.OR P0, PT, R5, R42, P0 ;  /* 0x0000002a0500720c */ /* 0x000fe20000706670 */
[----:B--2---:R-:W-:-:S05]  /*0110*/  IMAD R7, R7, UR6, R2 ;  /* 0x0000000607077c24 */ /* 0x004fca000f8e0202 */
[----:B0-----:R-:W-:-:S04]  /*0120*/  ISETP.GE.OR P0, PT, R7, R18, P0 ;  /* 0x000000120700720c */ /* 0x001fc80000706670 */
[----:B------:R-:W-:-:S13]  /*0130*/  ISETP.EQ.OR P0, PT, R0, R19, P0 ;  /* 0x000000130000720c */ /* 0x000fda0000702670 */
[----:B------:R-:W-:Y:S05]  /*0140*/  @P0 EXIT ;  /* 0x000000000000094d */ /* 0x000fea0003800000 */
[----:B------:R-:W0:Y:S01]  /*0150*/  LDCU UR4, c[0x0][0x408] ;  /* 0x00008100ff0477ac */ /* 0x000e220008000800 */
[----:B------:R-:W1:Y:S01]  /*0160*/  LDC R0, c[0x0][0x414] ;  /* 0x00010500ff007b82 */ /* 0x000e620000000800 */
[----:B------:R-:W-:Y:S01]  /*0170*/  VIADD R6, R42, 0xffffffff ;  /* 0xffffffff2a067836 */ /* 0x000fe20000000000 */
[----:B------:R-:W2:Y:S01]  /*0180*/  LDCU UR5, c[0x0][0x400] ;  /* 0x00008000ff0577ac */ /* 0x000ea20008000800 */
[----:B------:R-:W-:-:S03]  /*0190*/  IMAD.MOV R2, RZ, RZ, -R4 ;  /* 0x000000ffff027224 */ /* 0x000fc600078e0a04 */
[----:B------:R-:W-:Y:S01]  /*01a0*/  ISETP.NE.AND P0, PT, R5, R6, PT ;  /* 0x000000060500720c */ /* 0x000fe20003f05270 */
[----:B0-----:R-:W-:-:S06]  /*01b0*/  UIADD3 UR4, UPT, UPT, UR4, -0x1, URZ ;  /* 0xffffffff04047890 */ /* 0x001fcc000fffe0ff */
[----:B-1----:R-:W-:-:S04]  /*01c0*/  ISETP.EQ.AND P0, PT, R0, UR4, !P0 ;  /* 0x0000000400007c0c */ /* 0x002fc8000c702270 */
[----:B--2---:R-:W-:-:S13]  /*01d0*/  ISETP.EQ.OR P0, PT, R2, UR5, P0 ;  /* 0x0000000502007c0c */ /* 0x004fda0008702670 */
        /* <DEDUP_REMOVED lines=13> */
[----:B------:R-:W-:-:S05]  /*02b0*/  VIADD R8, R18, 0xffffffff ;  /* 0xffffffff12087836 */ /* 0x000fca0000000000 */
[----:B------:R-:W-:Y:S01]  /*02c0*/  ISETP.NE.AND P0, PT, R7, R8, PT ;  /* 0x000000080700720c */ /* 0x000fe20003f05270 */
[----:B0-----:R-:W-:-:S06]  /*02d0*/  UIADD3 UR6, UPT, UPT, UR6, -0x1, URZ ;  /* 0xffffffff06067890 */ /* 0x001fcc000fffe0ff */
[----:B-1----:R-:W-:-:S13]  /*02e0*/  ISETP.EQ.AND P1, PT, R0, UR6, PT ;  /* 0x0000000600007c0c */ /* 0x002fda000bf22270 */
[----:B------:R-:W-:Y:S05]  /*02f0*/  @!P0 EXIT P1 ;  /* 0x000000000000894d */ /* 0x000fea0000800000 */
[----:B------:R-:W0:Y:S01]  /*0300*/  LDC.64 R12, c[0x0][0x3c8] ;  /* 0x0000f200ff0c7b82 */ /* 0x000e220000000a00 */
[----:B------:R-:W-:Y:S01]  /*0310*/  ISETP.GT.AND P0, PT, R5, RZ, PT ;  /* 0x000000ff0500720c */ /* 0x000fe20003f04270 */
[----:B------:R-:W-:Y:S01]  /*0320*/  IMAD R41, R4, R18, R7 ;  /* 0x0000001204297224 */ /* 0x000fe200078e0207 */
[----:B------:R-:W1:Y:S01]  /*0330*/  LDCU.64 UR8, c[0x0][0x358] ;  /* 0x00006b00ff0877ac */ /* 0x000e620008000a00 */
[----:B------:R-:W-:Y:S04]  /*0340*/  BSSY.RECONVERGENT B0, `(.L_x_42) ;  /* 0x000000f000007945 */ /* 0x000fe80003800200 */
[----:B------:R-:W2:Y:S01]  /*0350*/  LDC.64 R10, c[0x0][0x3c0] ;  /* 0x0000f000ff0a7b82 */ /* 0x000ea20000000a00 */
[----:B0-----:R-:W-:-:S04]  /*0360*/  IMAD.WIDE.U32 R12, R41, 0x8, R12 ;  /* 0x00000008290c7825 */ /* 0x001fc800078e000c */
[----:B--2---:R-:W-:Y:S01]  /*0370*/  IMAD.WIDE.U32 R2, R41, 0x8, R10 ;  /* 0x0000000829027825 */ /* 0x004fe200078e000a */
[----:B-1----:R-:W-:Y:S06]  /*0380*/  @P0 BRA `(.L_x_43) ;  /* 0x0000000000080947 */ /* 0x002fec0003800000 */
[----:B------:R1:W5:Y:S01]  /*0390*/  LDG.E.64 R24, desc[UR8][R2.64] ;  /* 0x0000000802187981 */ /* 0x000362000c1e1b00 */
[----:B------:R-:W-:Y:S05]  /*03a0*/  BRA `(.L_x_44) ;  /* 0x0000000000207947 */ /* 0x000fea0003800000 */
.L_x_43:
[----:B------:R-:W-:-:S13]  /*03b0*/  ISETP.GT.AND P0, PT, R5, R42, PT ;  /* 0x0000002a0500720c */ /* 0x000fda0003f04270 */
[----:B------:R0:W5:Y:S01]  /*03c0*/  @P0 LDG.E.64 R24, desc[UR8][R12.64] ;  /* 0x000000080c180981 */ /* 0x000162000c1e1b00 */
[----:B------:R-:W1:Y:S01]  /*03d0*/  @!P0 LDC.64 R14, c[0x0][0x388] ;  /* 0x0000e200ff0e8b82 */ /* 0x000e620000000a00 */
[----:B------:R-:W-:-:S04]  /*03e0*/  @!P0 VIADD R0, R5, 0xffffffff ;  /* 0xffffffff05008836 */ /* 0x000fc80000000000 */
[----:B------:R-:W-:-:S04]  /*03f0*/  @!P0 IMAD R0, R0, R43, R4 ;  /* 0x0000002b00008224 */ /* 0x000fc800078e0204 */
[----:B------:R-:W-:-:S04]  /*0400*/  @!P0 IMAD R17, R0, R18, R7 ;  /* 0x0000001200118224 */ /* 0x000fc800078e0207 */
[----:B-1----:R-:W-:-:S05]  /*0410*/  @!P0 IMAD.WIDE.U32 R14, R17, 0x8, R14 ;  /* 0x00000008110e8825 */ /* 0x002fca00078e000e */
[----:B------:R0:W5:Y:S02]  /*0420*/  @!P0 LDG.E.64 R24, desc[UR8][R14.64] ;  /* 0x000000080e188981 */ /* 0x000164000c1e1b00 */
.L_x_44:
[----:B------:R-:W-:Y:S05]  /*0430*/  BSYNC.RECONVERGENT B0 ;  /* 0x0000000000007941 */ /* 0x000fea0003800200 */
.L_x_42:
[----:B------:R-:W-:Y:S01]  /*0440*/  ISETP.GT.AND P0, PT, R5, -0x2, PT ;  /* 0xfffffffe0500780c */ /* 0x000fe20003f04270 */
[----:B------:R-:W-:-:S12]  /*0450*/  BSSY.RECONVERGENT B0, `(.L_x_45) ;  /* 0x000000d000007945 */ /* 0x000fd80003800200 */
[----:B------:R-:W-:Y:S05]  /*0460*/  @P0 BRA `(.L_x_46) ;  /* 0x0000000000080947 */ /* 0x000fea0003800000 */
[----:B-1----:R-:W5:Y:S01]  /*0470*/  LDG.E.64 R2, desc[UR8][R2.64] ;  /* 0x0000000802027981 */ /* 0x002f62000c1e1b00 */
[----:B------:R-:W-:Y:S05]  /*0480*/  BRA `(.L_x_47) ;  /* 0x0000000000247947 */ /* 0x000fea0003800000 */
.L_x_46:
[----:B-1----:R-:W-:-:S05]  /*0490*/  VIADD R3, R5, 0x1 ;  /* 0x0000000105037836 */ /* 0x002fca0000000000 */
[----:B------:R-:W-:-:S13]  /*04a0*/  ISETP.GE.AND P0, PT, R3, R42, PT ;  /* 0x0000002a0300720c */ /* 0x000fda0003f06270 */
[----:B------:R1:W5:Y:S01]  /*04b0*/  @P0 LDG.E.64 R2, desc[UR8][R12.64] ;  /* 0x000000080c020981 */ /* 0x000362000c1e1b00 */
[----:B0-----:R-:W0:Y:S01]  /*04c0*/  @!P0 LDC.64 R14, c[0x0][0x388] ;  /* 0x0000e200ff0e8b82 */ /* 0x001e220000000a00 */
[----:B------:R-:W-:-:S04]  /*04d0*/  @!P0 IMAD R17, R5, R43, R43 ;  /* 0x0000002b05118224 */ /* 0x000fc800078e022b */
[----:B------:R-:W-:-:S04]  /*04e0*/  @!P0 IMAD.IADD R17, R4, 0x1, R17 ;  /* 0x0000000104118824 */ /* 0x000fc800078e0211 */
[----:B------:R-:W-:-:S04]  /*04f0*/  @!P0 IMAD R17, R17, R18, R7 ;  /* 0x0000001211118224 */ /* 0x000fc800078e0207 */
[----:B0-----:R-:W-:-:S05]  /*0500*/  @!P0 IMAD.WIDE.U32 R14, R17, 0x8, R14 ;  /* 0x00000008110e8825 */ /* 0x001fca00078e000e */
[----:B------:R1:W5:Y:S02]  /*0510*/  @!P0 LDG.E.64 R2, desc[UR8][R14.64] ;  /* 0x000000080e028981 */ /* 0x000364000c1e1b00 */
.L_x_47:
[----:B------:R-:W-:Y:S05]  /*0520*/  BSYNC.RECONVERGENT B0 ;  /* 0x0000000000007941 */ /* 0x000fea0003800200 */
.L_x_45:
[----:B------:R-:W-:Y:S01]  /*0530*/  ISETP.GE.AND P0, PT, R5, RZ, PT ;  /* 0x000000ff0500720c */ /* 0x000fe20003f06270 */
[----:B------:R-:W-:-:S12]  /*0540*/  BSSY.RECONVERGENT B0, `(.L_x_48) ;  /* 0x000004a000007945 */ /* 0x000fd80003800200 */
[----:B------:R-:W-:Y:S05]  /*0550*/  @!P0 BRA `(.L_x_49) ;  /* 0x0000000000dc8947 */ /* 0x000fea0003800000 */
[----:B01----:R-:W0:Y:S01]  /*0560*/  LDC.64 R12, c[0x0][0x3d8] ;  /* 0x0000f600ff0c7b82 */ /* 0x003e220000000a00 */
[----:B------:R-:W-:Y:S01]  /*0570*/  ISETP.NE.AND P0, PT, R4, RZ, PT ;  /* 0x000000ff0400720c */ /* 0x000fe20003f05270 */
[----:B------:R-:W-:Y:S01]  /*0580*/  IMAD R15, R5, R18, R7 ;  /* 0x00000012050f7224 */ /* 0x000fe200078e0207 */
[----:B------:R-:W-:Y:S03]  /*0590*/  BSSY.RECONVERGENT B1, `(.L_x_50) ;  /* 0x000000f000017945 */ /* 0x000fe60003800200 */
[----:B0-----:R-:W-:-:S08]  /*05a0*/  IMAD.WIDE.U32 R12, R15, 0x8, R12 ;  /* 0x000000080f0c7825 */ /* 0x001fd000078e000c */
[----:B------:R-:W-:Y:S05]  /*05b0*/  @P0 BRA `(.L_x_51) ;  /* 0x0000000000100947 */ /* 0x000fea0003800000 */
[----:B------:R-:W0:Y:S02]  /*05c0*/  LDC.64 R10, c[0x0][0x3d0] ;  /* 0x0000f400ff0a7b82 */ /* 0x000e240000000a00 */
[----:B0-----:R-:W-:-:S06]  /*05d0*/  IMAD.WIDE.U32 R10, R15, 0x8, R10 ;  /* 0x000000080f0a7825 */ /* 0x001fcc00078e000a */
[----:B------:R-:W5:Y:S01]  /*05e0*/  LDG.E.64 R10, desc[UR8][R10.64] ;  /* 0x000000080a0a7981 */ /* 0x000f62000c1e1b00 */
[----:B------:R-:W-:Y:S05]  /*05f0*/  BRA `(.L_x_52) ;  /* 0x0000000000207947 */ /* 0x000fea0003800000 */
.L_x_51:
[----:B------:R-:W-:-:S13]  /*0600*/  ISETP.GT.U32.AND P0, PT, R4, R43, PT ;  /* 0x0000002b0400720c */ /* 0x000fda0003f04070 */
[----:B------:R0:W5:Y:S01]  /*0610*/  @P0 LDG.E.64 R10, desc[UR8][R12.64] ;  /* 0x000000080c0a0981 */ /* 0x000162000c1e1b00 */
[----:B------:R-:W1:Y:S01]  /*0620*/  @!P0 LDC.64 R14, c[0x0][0x388] ;  /* 0x0000e200ff0e8b82 */ /* 0x000e620000000a00 */
[----:B------:R-:W-:-:S04]  /*0630*/  @!P0 IMAD R0, R5, R43, R4 ;  /* 0x0000002b05008224 */ /* 0x000fc800078e0204 */
[----:B------:R-:W-:-:S04]  /*0640*/  @!P0 VIADD R0, R0, 0xffffffff ;  /* 0xffffffff00008836 */ /* 0x000fc80000000000 */
[----:B------:R-:W-:-:S04]  /*0650*/  @!P0 IMAD R17, R0, R18, R7 ;  /* 0x0000001200118224 */ /* 0x000fc800078e0207 */
[----:B-1----:R-:W-:-:S05]  /*0660*/  @!P0 IMAD.WIDE.U32 R14, R17, 0x8, R14 ;  /* 0x00000008110e8825 */ /* 0x002fca00078e000e */
[----:B------:R0:W5:Y:S02]  /*0670*/  @!P0 LDG.E.64 R10, desc[UR8][R14.64] ;  /* 0x000000080e0a8981 */ /* 0x000164000c1e1b00 */
.L_x_52:
[----:B------:R-:W-:Y:S05]  /*0680*/  BSYNC.RECONVERGENT B1 ;  /* 0x0000000000017941 */ /* 0x000fea0003800200 */
.L_x_50:
[----:B------:R-:W1:Y:S01]  /*0690*/  LDC.64 R20, c[0x0][0x3e8] ;  /* 0x0000fa00ff147b82 */ /* 0x000e620000000a00 */
[----:B------:R-:W-:Y:S02]  /*06a0*/  VIADD R0, R4, 0x1 ;  /* 0x0000000104007836 */ /* 0x000fe40000000000 */
[----:B0-----:R-:W-:Y:S02]  /*06b0*/  VIADD R15, R7, 0x1 ;  /* 0x00000001070f7836 */ /* 0x001fe40000000000 */
[-C--:B------:R-:W-:Y:S01]  /*06c0*/  IMAD R19, R5, R43.reuse, R4 ;  /* 0x0000002b05137224 */ /* 0x080fe200078e0204 */
[----:B------:R-:W-:Y:S02]  /*06d0*/  ISETP.GE.U32.AND P2, PT, R0, R43, PT ;  /* 0x0000002b0000720c */ /* 0x000fe40003f46070 */
[----:B------:R-:W-:-:S11]  /*06e0*/  ISETP.GE.U32.AND P1, PT, R15, R18, PT ;  /* 0x000000120f00720c */ /* 0x000fd60003f26070 */
[----:B------:R-:W5:Y:S01]  /*06f0*/  @P2 LDG.E.64 R12, desc[UR8][R12.64] ;  /* 0x000000080c0c2981 */ /* 0x000f62000c1e1b00 */
[----:B------:R-:W-:Y:S01]  /*0700*/  ISETP.NE.AND P0, PT, R7, RZ, PT ;  /* 0x000000ff0700720c */ /* 0x000fe20003f05270 */
[----:B------:R-:W0:Y:S01]  /*0710*/  @!P1 LDC.64 R22, c[0x0][0x388] ;  /* 0x0000e200ff169b82 */ /* 0x000e220000000a00 */
[----:B-1----:R-:W-:-:S05]  /*0720*/  IMAD.WIDE.U32 R20, R19, 0x8, R20 ;  /* 0x0000000813147825 */ /* 0x002fca00078e0014 */
[----:B------:R1:W5:Y:S02]  /*0730*/  @P1 LDG.E.64 R14, desc[UR8][R20.64] ;  /* 0x00000008140e1981 */ /* 0x000364000c1e1b00 */
[----:B------:R-:W2:Y:S08]  /*0740*/  @!P2 LDC.64 R26, c[0x0][0x388] ;  /* 0x0000e200ff1aab82 */ /* 0x000eb00000000a00 */
[----:B------:R-:W3:Y:S01]  /*0750*/  @!P0 LDC.64 R16, c[0x0][0x3e0] ;  /* 0x0000f800ff108b82 */ /* 0x000ee20000000a00 */
[----:B------:R-:W-:-:S02]  /*0760*/  @!P1 IMAD R28, R19, R18, RZ ;  /* 0x00000012131c9224 */ /* 0x000fc400078e02ff */
[----:B------:R-:W-:-:S03]  /*0770*/  @!P2 IMAD R0, R5, R43, R0 ;  /* 0x0000002b0500a224 */ /* 0x000fc600078e0200 */
[----:B------:R-:W-:Y:S01]  /*0780*/  @!P1 IADD3 R28, P3, PT, R28, R7, RZ ;  /* 0x000000071c1c9210 */ /* 0x000fe20007f7e0ff */
[----:B------:R-:W-:-:S04]  /*0790*/  @!P2 IMAD R29, R0, R18, R7 ;  /* 0x00000012001da224 */ /* 0x000fc800078e0207 */
[----:B------:R-:W-:Y:S01]  /*07a0*/  @!P1 IMAD.X R0, RZ, RZ, RZ, P3 ;  /* 0x000000ffff009224 */ /* 0x000fe200018e06ff */
[----:B0-----:R-:W-:Y:S01]  /*07b0*/  @!P1 LEA R22, P3, R28, R22, 0x3 ;  /* 0x000000161c169211 */ /* 0x001fe200078618ff */
[----:B--2---:R-:W-:-:S03]  /*07c0*/  @!P2 IMAD.WIDE.U32 R26, R29, 0x8, R26 ;  /* 0x000000081d1aa825 */ /* 0x004fc600078e001a */
[----:B------:R-:W-:Y:S01]  /*07d0*/  @!P1 LEA.HI.X R23, R28, R23, R0, 0x3, P3 ;  /* 0x000000171c179211 */ /* 0x000fe200018f1c00 */
[----:B---3--:R-:W-:-:S06]  /*07e0*/  @!P0 IMAD.WIDE.U32 R16, R19, 0x8, R16 ;  /* 0x0000000813108825 */ /* 0x008fcc00078e0010 */
[----:B------:R-:W5:Y:S04]  /*07f0*/  @!P0 LDG.E.64 R16, desc[UR8][R16.64] ;  /* 0x0000000810108981 */ /* 0x000f68000c1e1b00 */
[----:B------:R1:W5:Y:S04]  /*0800*/  @!P2 LDG.E.64 R12, desc[UR8][R26.64] ;  /* 0x000000081a0ca981 */ /* 0x000368000c1e1b00 */
[----:B------:R1:W5:Y:S01]  /*0810*/  @!P1 LDG.E.64 R14, desc[UR8][R22.64+0x8] ;  /* 0x00000808160e9981 */ /* 0x000362000c1e1b00 */
[----:B------:R-:W-:Y:S04]  /*0820*/  BSSY.RECONVERGENT B1, `(.L_x_53) ;  /* 0x0000009000017945 */ /* 0x000fe80003800200 */
[----:B------:R-:W-:Y:S05]  /*0830*/  @!P0 BRA `(.L_x_54) ;  /* 0x00000000001c8947 */ /* 0x000fea0003800000 */
[----:B------:R-:W-:-:S13]  /*0840*/  ISETP.GT.U32.AND P0, PT, R7, R18, PT ;  /* 0x000000120700720c */ /* 0x000fda0003f04070 */
[----:B-----5:R0:W5:Y:S01]  /*0850*/  @P0 LDG.E.64 R16, desc[UR8][R20.64] ;  /* 0x0000000814100981 */ /* 0x020162000c1e1b00 */
[----:B-1----:R-:W1:Y:S01]  /*0860*/  @!P0 LDC.64 R22, c[0x0][0x388] ;  /* 0x0000e200ff168b82 */ /* 0x002e620000000a00 */
[----:B------:R-:W-:-:S05]  /*0870*/  @!P0 IMAD R19, R19, R18, R7 ;  /* 0x0000001213138224 */ /* 0x000fca00078e0207 */
[----:B------:R-:W-:-:S05]  /*0880*/  @!P0 IADD3 R19, PT, PT, R19, -0x1, RZ ;  /* 0xffffffff13138810 */ /* 0x000fca0007ffe0ff */
[----:B-1----:R-:W-:-:S05]  /*0890*/  @!P0 IMAD.WIDE.U32 R22, R19, 0x8, R22 ;  /* 0x0000000813168825 */ /* 0x002fca00078e0016 */
[----:B------:R0:W5:Y:S02]  /*08a0*/  @!P0 LDG.E.64 R16, desc[UR8][R22.64] ;  /* 0x0000000816108981 */ /* 0x000164000c1e1b00 */
.L_x_54:
[----:B------:R-:W-:Y:S05]  /*08b0*/  BSYNC.RECONVERGENT B1 ;  /* 0x0000000000017941 */ /* 0x000fea0003800200 */
.L_x_53:
[----:B------:R-:W-:Y:S05]  /*08c0*/  BRA `(.L_x_55) ;  /* 0x0000000000447947 */ /* 0x000fea0003800000 */
.L_x_49:
[----:B01----:R-:W-:Y:S01]  /*08d0*/  VIADD R13, R4, 0xffffffff ;  /* 0xffffffff040d7836 */ /* 0x003fe20000000000 */
[----:B------:R-:W0:Y:S03]  /*08e0*/  LDCU.64 UR10, c[0x0][0x3c0] ;  /* 0x00007800ff0a77ac */ /* 0x000e260008000a00 */
[----:B------:R-:W-:-:S04]  /*08f0*/  IMAD R13, R13, R18, RZ ;  /* 0x000000120d0d7224 */ /* 0x000fc800078e02ff */
[--C-:B------:R-:W-:Y:S02]  /*0900*/  IMAD R0, R18, 0x2, R13.reuse ;  /* 0x0000000212007824 */ /* 0x100fe400078e020d */
[C---:B------:R-:W-:Y:S02]  /*0910*/  IMAD.IADD R21, R7.reuse, 0x1, R13 ;  /* 0x0000000107157824 */ /* 0x040fe400078e020d */
[----:B------:R-:W-:Y:S02]  /*0920*/  IMAD.IADD R12, R0, 0x1, -R18 ;  /* 0x00000001000c7824 */ /* 0x000fe400078e0a12 */
[----:B------:R-:W-:Y:S02]  /*0930*/  IMAD.IADD R13, R7, 0x1, R0 ;  /* 0x00000001070d7824 */ /* 0x000fe400078e0200 */
[----:B------:R-:W-:Y:S01]  /*0940*/  IMAD.WIDE R20, R21, 0x8, R10 ;  /* 0x0000000815147825 */ /* 0x000fe200078e020a */
[----:B------:R-:W-:-:S04]  /*0950*/  IADD3 R14, P0, PT, R7, R12, RZ ;  /* 0x0000000c070e7210 */ /* 0x000fc80007f1e0ff */
[----:B------:R-:W-:Y:S01]  /*0960*/  LEA.HI.X.SX32 R15, R12, RZ, 0x1, P0 ;  /* 0x000000ff0c0f7211 */ /* 0x000fe200000f0eff */
[----:B------:R-:W-:Y:S01]  /*0970*/  IMAD.WIDE.U32 R12, R13, 0x8, R10 ;  /* 0x000000080d0c7825 */ /* 0x000fe200078e000a */
[C---:B0-----:R-:W-:Y:S01]  /*0980*/  LEA R22, P0, R14.reuse, UR10, 0x3 ;  /* 0x0000000a0e167c11 */ /* 0x041fe2000f8018ff */
[----:B------:R0:W5:Y:S03]  /*0990*/  LDG.E.64 R10, desc[UR8][R20.64] ;  /* 0x00000008140a7981 */ /* 0x000166000c1e1b00 */
[----:B------:R-:W-:Y:S01]  /*09a0*/  LEA.HI.X R23, R14, UR11, R15, 0x3, P0 ;  /* 0x0000000b0e177c11 */ /* 0x000fe200080f1c0f */
[----:B------:R-:W5:Y:S04]  /*09b0*/  LDG.E.64 R12, desc[UR8][R12.64] ;  /* 0x000000080c0c7981 */ /* 0x000f68000c1e1b00 */
[----:B------:R0:W5:Y:S04]  /*09c0*/  LDG.E.64 R16, desc[UR8][R22.64+-0x8] ;  /* 0xfffff80816107981 */ /* 0x000168000c1e1b00 */
[----:B------:R0:W5:Y:S02]  /*09d0*/  LDG.E.64 R14, desc[UR8][R22.64+0x8] ;  /* 0x00000808160e7981 */ /* 0x000164000c1e1b00 */
.L_x_55:
[----:B------:R-:W-:Y:S05]  /*09e0*/  BSYNC.RECONVERGENT B0 ;  /* 0x0000000000007941 */ /* 0x000fea0003800200 */
.L_x_48:
[----:B------:R-:W2:Y:S01]  /*09f0*/  LDC.64 R32, c[0x0][0x388] ;  /* 0x0000e200ff207b82 */ /* 0x000ea20000000a00 */
[----:B------:R-:W-:Y:S01]  /*0a00*/  IMAD R43, R5, R43, RZ ;  /* 0x0000002b052b7224 */ /* 0x000fe200078e02ff */
[----:B------:R-:W3:Y:S03]  /*0a10*/  LDCU UR7, c[0x0][0x460] ;  /* 0x00008c00ff0777ac */ /* 0x000ee60008000800 */
[----:B------:R-:W-:-:S03]  /*0a20*/  IMAD R19, R43, R18, R41 ;  /* 0x000000122b137224 */ /* 0x000fc600078e0229 */
[----:B01----:R-:W0:Y:S01]  /*0a30*/  LDC.64 R22, c[0x0][0x380] ;  /* 0x0000e000ff167b82 */ /* 0x003e220000000a00 */
[----:B--2---:R-:W-:-:S05]  /*0a40*/  IMAD.WIDE R32, R19, 0x8, R32 ;  /* 0x0000000813207825 */ /* 0x004fca00078e0220 */
[----:B------:R1:W2:Y:S01]  /*0a50*/  LDG.E.64 R20, desc[UR8][R32.64] ;  /* 0x0000000820147981 */ /* 0x0002a2000c1e1b00 */
[----:B0-----:R-:W-:-:S05]  /*0a60*/  IMAD.WIDE R18, R19, 0x8, R22 ;  /* 0x0000000813127825 */ /* 0x001fca00078e0216 */
[----:B------:R-:W4:Y:S01]  /*0a70*/  LDG.E.64 R22, desc[UR8][R18.64] ;  /* 0x0000000812167981 */ /* 0x000f22000c1e1b00 */
[----:B---3--:R-:W0:Y:S08]  /*0a80*/  I2F.F64 R26, UR7 ;  /* 0x00000007001a7d12 */ /* 0x008e300008201c00 */
[----:B0-----:R-:W0:Y:S01]  /*0a90*/  MUFU.RCP64H R29, R27 ;  /* 0x0000001b001d7308 */ /* 0x001e220000001800 */
[----:B------:R-:W-:-:S05]  /*0aa0*/  VIADD R28, R27, 0x300402 ;  /* 0x003004021b1c7836 */ /* 0x000fca0000000000 */
[----:B------:R-:W-:Y:S01]  /*0ab0*/  FSETP.GEU.AND P0, PT, |R28|, 5.8789094863358348022e-39, PT ;  /* 0x004004021c00780b */ /* 0x000fe20003f0e200 */
[----:B0-----:R-:W-:-:S08]  /*0ac0*/  DFMA R30, -R26, R28, 1 ;  /* 0x3ff000001a1e742b */ /* 0x001fd0000000011c */
[----:B------:R-:W-:-:S08]  /*0ad0*/  DFMA R30, R30, R30, R30 ;  /* 0x0000001e1e1e722b */ /* 0x000fd0000000001e */
[----:B------:R-:W-:-:S08]  /*0ae0*/  DFMA R30, R28, R30, R28 ;  /* 0x0000001e1c1e722b */ /* 0x000fd0000000001c */
[----:B-1----:R-:W-:-:S08]  /*0af0*/  DFMA R32, -R26, R30, 1 ;  /* 0x3ff000001a20742b */ /* 0x002fd0000000011e */
[----:B------:R-:W-:Y:S02]  /*0b00*/  DFMA R28, R30, R32, R30 ;  /* 0x000000201e1c722b */ /* 0x000fe4000000001e */
[----:B--2---:R-:W-:-:S08]  /*0b10*/  DADD R20, R20, R20 ;  /* 0x0000000014147229 */ /* 0x004fd00000000014 */
[----:B----4-:R-:W-:Y:S01]  /*0b20*/  DADD R22, R20, -R22 ;  /* 0x0000000014167229 */ /* 0x010fe20000000816 */
[----:B------:R-:W-:Y:S10]  /*0b30*/  @P0 BRA `(.L_x_56) ;  /* 0x0000000000100947 */ /* 0x000ff40003800000 */
[----:B------:R-:W-:-:S05]  /*0b40*/  LOP3.LUT R0, R27, 0x7fffffff, RZ, 0xc0, !PT ;  /* 0x7fffffff1b007812 */ /* 0x000fca00078ec0ff */
[----:B------:R-:W-:Y:S01]  /*0b50*/  VIADD R30, R0, 0xfff00000 ;  /* 0xfff00000001e7836 */ /* 0x000fe20000000000 */
[----:B------:R-:W-:-:S07]  /*0b60*/  MOV R0, 0xb80 ;  /* 0x00000b8000007802 */ /* 0x000fce0000000f00 */
[----:B-----5:R-:W-:Y:S05]  /*0b70*/  CALL.REL.NOINC `($__internal_3_$__cuda_sm20_dblrcp_rn_slowpath_v3) ;  /* 0x00000008004c7944 */ /* 0x020fea0003c00000 */
.L_x_56:
[----:B------:R-:W0:Y:S01]  /*0b80*/  LDC.64 R26, c[0x0][0x420] ;  /* 0x00010800ff1a7b82 */ /* 0x000e220000000a00 */
[----:B------:R-:W-:Y:S01]  /*0b90*/  IMAD.MOV.U32 R32, RZ, RZ, 0x1 ;  /* 0x00000001ff207424 */ /* 0x000fe200078e00ff */
[----:B-----5:R-:W-:Y:S01]  /*0ba0*/  DADD R24, -R20, R24 ;  /* 0x0000000014187229 */ /* 0x020fe20000000118 */
[----:B------:R-:W-:Y:S01]  /*0bb0*/  BSSY.RECONVERGENT B0, `(.L_x_57) ;  /* 0x0000017000007945 */ /* 0x000fe20003800200 */
[----:B0-----:R-:W-:-:S06]  /*0bc0*/  DMUL R26, R26, R26 ;  /* 0x0000001a1a1a7228 */ /* 0x001fcc0000000000 */
[----:B------:R-:W0:Y:S02]  /*0bd0*/  MUFU.RCP64H R33, R27 ;  /* 0x0000001b00217308 */ /* 0x000e240000001800 */
[----:B0-----:R-:W-:-:S08]  /*0be0*/  DFMA R30, -R26, R32, 1 ;  /* 0x3ff000001a1e742b */ /* 0x001fd00000000120 */
[----:B------:R-:W-:-:S08]  /*0bf0*/  DFMA R30, R30, R30, R30 ;  /* 0x0000001e1e1e722b */ /* 0x000fd0000000001e */
[----:B------:R-:W-:Y:S02]  /*0c00*/  DFMA R32, R32, R30, R32 ;  /* 0x0000001e2020722b */ /* 0x000fe40000000020 */
[----:B------:R-:W-:-:S06]  /*0c10*/  DADD R30, R24, R2 ;  /* 0x00000000181e7229 */ /* 0x000fcc0000000002 */
[----:B------:R-:W-:-:S04]  /*0c20*/  DFMA R34, -R26, R32, 1 ;  /* 0x3ff000001a22742b */ /* 0x000fc80000000120 */
[----:B------:R-:W-:-:S04]  /*0c30*/  FSETP.GEU.AND P1, PT, |R31|, 6.5827683646048100446e-37, PT ;  /* 0x036000001f00780b */ /* 0x000fc80003f2e200 */
[----:B------:R-:W-:-:S08]  /*0c40*/  DFMA R34, R32, R34, R32 ;  /* 0x000000222022722b */ /* 0x000fd00000000020 */
[----:B------:R-:W-:-:S08]  /*0c50*/  DMUL R2, R30, R34 ;  /* 0x000000221e027228 */ /* 0x000fd00000000000 */
[----:B------:R-:W-:-:S08]  /*0c60*/  DFMA R24, -R26, R2, R30 ;  /* 0x000000021a18722b */ /* 0x000fd0000000011e */
[----:B------:R-:W-:Y:S02]  /*0c70*/  DFMA R2, R34, R24, R2 ;  /* 0x000000182202722b */ /* 0x000fe40000000002 */
[----:B------:R-:W-:-:S08]  /*0c80*/  DMUL R24, R28, R28 ;  /* 0x0000001c1c187228 */ /* 0x000fd00000000000 */
[----:B------:R-:W-:-:S05]  /*0c90*/  FFMA R0, RZ, R27, R3 ;  /* 0x0000001bff007223 */ /* 0x000fca0000000003 */
[----:B------:R-:W-:-:S13]  /*0ca0*/  FSETP.GT.AND P0, PT, |R0|, 1.469367938527859385e-39, PT ;  /* 0x001000000000780b */ /* 0x000fda0003f04200 */
[----:B------:R-:W-:Y:S05]  /*0cb0*/  @P0 BRA P1, `(.L_x_58) ;  /* 0x0000000000180947 */ /* 0x000fea0000800000 */
[----:B------:R-:W-:Y:S01]  /*0cc0*/  IMAD.MOV.U32 R28, RZ, RZ, R26 ;  /* 0x000000ffff1c7224 */ /* 0x000fe200078e001a */
[----:B------:R-:W-:Y:S01]  /*0cd0*/  MOV R0, 0xd00 ;  /* 0x00000d0000007802 */ /* 0x000fe20000000f00 */
[----:B------:R-:W-:-:S07]  /*0ce0*/  IMAD.MOV.U32 R29, RZ, RZ, R27 ;  /* 0x000000ffff1d7224 */ /* 0x000fce00078e001b */
[----:B------:R-:W-:Y:S05]  /*0cf0*/  CALL.REL.NOINC `($__internal_4_$__cuda_sm20_div_rn_f64_full) ;  /* 0x0000000800847944 */ /* 0x000fea0003c00000 */
[----:B------:R-:W-:Y:S01]  /*0d00*/  IMAD.MOV.U32 R2, RZ, RZ, R34 ;  /* 0x000000ffff027224 */ /* 0x000fe200078e0022 */
[----:B------:R-:W-:-:S07]  /*0d10*/  MOV R3, R35 ;  /* 0x0000002300037202 */ /* 0x000fce0000000f00 */
.L_x_58:
[----:B------:R-:W-:Y:S05]  /*0d20*/  BSYNC.RECONVERGENT B0 ;  /* 0x0000000000007941 */ /* 0x000fea0003800200 */
.L_x_57:
[----:B------:R-:W0:Y:S01]  /*0d30*/  LDC.64 R26, c[0x0][0x428] ;  /* 0x00010a00ff1a7b82 */ /* 0x000e220000000a00 */
[----:B------:R-:W-:Y:S01]  /*0d40*/  IMAD.MOV.U32 R28, RZ, RZ, 0x1 ;  /* 0x00000001ff1c7424 */ /* 0x000fe200078e00ff */
[----:B------:R-:W-:Y:S01]  /*0d50*/  DADD R10, -R20, R10 ;  /* 0x00000000140a7229 */ /* 0x000fe2000000010a */
        /* <DEDUP_REMOVED lines=19> */
[----:B------:R-:W-:Y:S05]  /*0e90*/  CALL.REL.NOINC `($__internal_4_$__cuda_sm20_div_rn_f64_full) ;  /* 0x00000008001c7944 */ /* 0x000fea0003c00000 */
[----:B------:R-:W-:Y:S02]  /*0ea0*/  IMAD.MOV.U32 R10, RZ, RZ, R34 ;  /* 0x000000ffff0a7224 */ /* 0x000fe400078e0022 */
[----:B------:R-:W-:-:S07]  /*0eb0*/  IMAD.MOV.U32 R11, RZ, RZ, R35 ;  /* 0x000000ffff0b7224 */ /* 0x000fce00078e0023 */
.L_x_60:
[----:B------:R-:W-:Y:S05]  /*0ec0*/  BSYNC.RECONVERGENT B0 ;  /* 0x0000000000007941 */ /* 0x000fea0003800200 */
.L_x_59:
[----:B------:R-:W0:Y:S01]  /*0ed0*/  LDC.64 R26, c[0x0][0x430] ;  /* 0x00010c00ff1a7b82 */ /* 0x000e220000000a00 */
[----:B------:R-:W-:Y:S01]  /*0ee0*/  IMAD.MOV.U32 R12, RZ, RZ, 0x1 ;  /* 0x00000001ff0c7424 */ /* 0x000fe200078e00ff */
[----:B------:R-:W-:Y:S01]  /*0ef0*/  DADD R16, -R20, R16 ;  /* 0x0000000014107229 */ /* 0x000fe20000000110 */
[----:B------:R-:W-:Y:S01]  /*0f00*/  BSSY.RECONVERGENT B0, `(.L_x_61) ;  /* 0x0000017000007945 */ /* 0x000fe20003800200 */
[----:B------:R-:W-:-:S06]  /*0f10*/  DADD R2, R10, R2 ;  /* 0x000000000a027229 */ /* 0x000fcc0000000002 */
[----:B------:R-:W-:-:S10]  /*0f20*/  DADD R30, R16, R14 ;  /* 0x00000000101e7229 */ /* 0x000fd4000000000e */
[----:B------:R-:W-:Y:S01]  /*0f30*/  FSETP.GEU.AND P1, PT, |R31|, 6.5827683646048100446e-37, PT ;  /* 0x036000001f00780b */ /* 0x000fe20003f2e200 */
[----:B0-----:R-:W-:-:S06]  /*0f40*/  DMUL R26, R26, R26 ;  /* 0x0000001a1a1a7228 */ /* 0x001fcc0000000000 */
[----:B------:R-:W0:Y:S02]  /*0f50*/  MUFU.RCP64H R13, R27 ;  /* 0x0000001b000d7308 */ /* 0x000e240000001800 */
[----:B0-----:R-:W-:-:S08]  /*0f60*/  DFMA R28, -R26, R12, 1 ;  /* 0x3ff000001a1c742b */ /* 0x001fd0000000010c */
[----:B------:R-:W-:-:S08]  /*0f70*/  DFMA R28, R28, R28, R28 ;  /* 0x0000001c1c1c722b */ /* 0x000fd0000000001c */
[----:B------:R-:W-:-:S08]  /*0f80*/  DFMA R28, R12, R28, R12 ;  /* 0x0000001c0c1c722b */ /* 0x000fd0000000000c */
[----:B------:R-:W-:-:S08]  /*0f90*/  DFMA R12, -R26, R28, 1 ;  /* 0x3ff000001a0c742b */ /* 0x000fd0000000011c */
        /* <DEDUP_REMOVED lines=13> */
.L_x_62:
[----:B------:R-:W-:Y:S05]  /*1070*/  BSYNC.RECONVERGENT B0 ;  /* 0x0000000000007941 */ /* 0x000fea0003800200 */
.L_x_61:
[----:B------:R-:W0:Y:S01]  /*1080*/  LDC R0, c[0x0][0x414] ;  /* 0x00010500ff007b82 */ /* 0x000e220000000800 */
[----:B------:R-:W1:Y:S01]  /*1090*/  LDCU UR7, c[0x0][0x3f0] ;  /* 0x00007e00ff0777ac */ /* 0x000e620008000800 */
[----:B------:R-:W-:-:S08]  /*10a0*/  DADD R2, R2, R12 ;  /* 0x0000000002027229 */ /* 0x000fd0000000000c */
[----:B------:R-:W-:-:S07]  /*10b0*/  DFMA R22, R24, R2, R22 ;  /* 0x000000021816722b */ /* 0x000fce0000000016 */
[----:B------:R-:W-:Y:S01]  /*10c0*/  STG.E.64 desc[UR8][R18.64], R22 ;  /* 0x0000001612007986 */ /* 0x000fe2000c101b08 */
[----:B-1----:R-:W-:Y:S01]  /*10d0*/  UIADD3 UR7, UPT, UPT, UR7, -0x2, URZ ;  /* 0xfffffffe07077890 */ /* 0x002fe2000fffe0ff */
[----:B0-----:R-:W-:-:S04]  /*10e0*/  ISETP.NE.AND P0, PT, R0, RZ, PT ;  /* 0x000000ff0000720c */ /* 0x001fc80003f05270 */
[----:B------:R-:W-:-:S04]  /*10f0*/  ISETP.NE.OR P0, PT, R5, 0x1, P0 ;  /* 0x000000010500780c */ /* 0x000fc80000705670 */
[C---:B------:R-:W-:Y:S02]  /*1100*/  ISETP.NE.AND P2, PT, R5.reuse, RZ, P0 ;  /* 0x000000ff0500720c */ /* 0x040fe40000745270 */
[----:B------:R-:W-:-:S04]  /*1110*/  ISETP.NE.AND P0, PT, R5, UR7, PT ;  /* 0x0000000705007c0c */ /* 0x000fc8000bf05270 */
[----:B------:R-:W-:Y:S01]  /*1120*/  ISETP.NE.OR P0, PT, R0, UR4, P0 ;  /* 0x0000000400007c0c */ /* 0x000fe20008705670 */
[----:B------:R-:W0:Y:S01]  /*1130*/  LDCU UR4, c[0x0][0x3f4] ;  /* 0x00007e80ff0477ac */ /* 0x000e220008000800 */
[----:B------:R-:W1:Y:S02]  /*1140*/  LDC R0, c[0x0][0x418] ;  /* 0x00010600ff007b82 */ /* 0x000e640000000800 */
[----:B------:R-:W-:-:S06]  /*1150*/  ISETP.NE.AND P1, PT, R5, R6, P0 ;  /* 0x000000060500720c */ /* 0x000fcc0000725270 */
[----:B------:R-:W2:Y:S08]  /*1160*/  @!P2 LDC.64 R10, c[0x0][0x390] ;  /* 0x0000e400ff0aab82 */ /* 0x000eb00000000a00 */
[----:B------:R-:W3:Y:S01]  /*1170*/  @!P1 LDC.64 R12, c[0x0][0x398] ;  /* 0x0000e600ff0c9b82 */ /* 0x000ee20000000a00 */
[----:B--2---:R-:W-:-:S05]  /*1180*/  @!P2 IMAD.WIDE.U32 R2, R41, 0x8, R10 ;  /* 0x000000082902a825 */ /* 0x004fca00078e000a */
[----:B------:R2:W-:Y:S04]  /*1190*/  @!P2 STG.E.64 desc[UR8][R2.64], R22 ;  /* 0x000000160200a986 */ /* 0x0005e8000c101b08 */
[----:B------:R-:W4:Y:S01]  /*11a0*/  @!P1 LDG.E.64 R10, desc[UR8][R18.64] ;  /* 0x00000008120a9981 */ /* 0x000f22000c1e1b00 */
[----:B------:R-:W-:Y:S01]  /*11b0*/  ISETP.NE.AND P0, PT, R4, 0x1, PT ;  /* 0x000000010400780c */ /* 0x000fe20003f05270 */
[----:B---3--:R-:W-:-:S03]  /*11c0*/  @!P1 IMAD.WIDE.U32 R12, R41, 0x8, R12 ;  /* 0x00000008290c9825 */ /* 0x008fc600078e000c */
[----:B-1----:R-:W-:-:S04]  /*11d0*/  ISETP.NE.OR P0, PT, R0, RZ, P0 ;  /* 0x000000ff0000720c */ /* 0x002fc80000705670 */
[----:B------:R-:W-:Y:S01]  /*11e0*/  ISETP.NE.AND P0, PT, R4, RZ, P0 ;  /* 0x000000ff0400720c */ /* 0x000fe20000705270 */
[----:B0-----:R-:W-:-:S12]  /*11f0*/  UIADD3 UR4, UPT, UPT, UR4, -0x2, URZ ;  /* 0xfffffffe04047890 */ /* 0x001fd8000fffe0ff */
[----:B------:R-:W0:Y:S08]  /*1200*/  @!P0 LDC R6, c[0x0][0x3f8] ;  /* 0x0000fe00ff068b82 */ /* 0x000e300000000800 */
[----:B--2---:R-:W1:Y:S01]  /*1210*/  @!P0 LDC.64 R2, c[0x0][0x3a0] ;  /* 0x0000e800ff028b82 */ /* 0x004e620000000a00 */
[----:B----4-:R2:W-:Y:S04]  /*1220*/  @!P1 STG.E.64 desc[UR8][R12.64], R10 ;  /* 0x0000000a0c009986 */ /* 0x0105e8000c101b08 */
[----:B------:R-:W3:Y:S01]  /*1230*/  @!P0 LDG.E.64 R14, desc[UR8][R18.64] ;  /* 0x00000008120e8981 */ /* 0x000ee2000c1e1b00 */
[----:B------:R-:W-:-:S04]  /*1240*/  ISETP.NE.AND P1, PT, R4, UR4, PT ;  /* 0x0000000404007c0c */ /* 0x000fc8000bf25270 */
[----:B------:R-:W-:-:S04]  /*1250*/  ISETP.NE.OR P1, PT, R0, UR5, P1 ;  /* 0x0000000500007c0c */ /* 0x000fc80008f25670 */
[----:B------:R-:W-:Y:S01]  /*1260*/  ISETP.NE.AND P1, PT, R4, R9, P1 ;  /* 0x000000090400720c */ /* 0x000fe20000f25270 */
[----:B0-----:R-:W-:Y:S02]  /*1270*/  @!P0 IMAD R9, R5, R6, R7 ;  /* 0x0000000605098224 */ /* 0x001fe400078e0207 */
[----:B------:R-:W0:Y:S02]  /*1280*/  LDC R6, c[0x0][0x41c] ;  /* 0x00010700ff067b82 */ /* 0x000e240000000800 */
[----:B-1----:R-:W-:-:S08]  /*1290*/  @!P0 IMAD.WIDE R2, R9, 0x8, R2 ;  /* 0x0000000809028825 */ /* 0x002fd000078e0202 */
[----:B------:R-:W1:Y:S08]  /*12a0*/  @!P1 LDC R0, c[0x0][0x3f8] ;  /* 0x0000fe00ff009b82 */ /* 0x000e700000000800 */
[----:B--2---:R-:W2:Y:S01]  /*12b0*/  @!P1 LDC.64 R12, c[0x0][0x3a8] ;  /* 0x0000ea00ff0c9b82 */ /* 0x004ea20000000a00 */
[----:B---3--:R3:W-:Y:S04]  /*12c0*/  @!P0 STG.E.64 desc[UR8][R2.64], R14 ;  /* 0x0000000e02008986 */ /* 0x0087e8000c101b08 */
[----:B------:R-:W4:Y:S01]  /*12d0*/  @!P1 LDG.E.64 R10, desc[UR8][R18.64] ;  /* 0x00000008120a9981 */ /* 0x000f22000c1e1b00 */
[----:B-1----:R-:W-:Y:S01]  /*12e0*/  @!P1 IMAD R9, R5, R0, R7 ;  /* 0x0000000005099224 */ /* 0x002fe200078e0207 */
[----:B------:R-:W-:Y:S01]  /*12f0*/  ISETP.NE.AND P3, PT, R7, R8, PT ;  /* 0x000000080700720c */ /* 0x000fe20003f65270 */
[----:B------:R-:W-:Y:S01]  /*1300*/  BSSY.RECONVERGENT B0, `(.L_x_63) ;  /* 0x000000c000007945 */ /* 0x000fe20003800200 */
[----:B0-----:R-:W-:Y:S01]  /*1310*/  ISETP.NE.AND P0, PT, R6, RZ, PT ;  /* 0x000000ff0600720c */ /* 0x001fe20003f05270 */
[----:B--2---:R-:W-:Y:S01]  /*1320*/  @!P1 IMAD.WIDE R8, R9, 0x8, R12 ;  /* 0x0000000809089825 */ /* 0x004fe200078e020c */
[----:B------:R-:W-:-:S02]  /*1330*/  ISETP.NE.AND P2, PT, R7, RZ, PT ;  /* 0x000000ff0700720c */ /* 0x000fc40003f45270 */
[----:B------:R-:W-:Y:S02]  /*1340*/  ISETP.NE.OR P0, PT, R7, 0x1, P0 ;  /* 0x000000010700780c */ /* 0x000fe40000705670 */
[----:B----4-:R3:W-:Y:S11]  /*1350*/  @!P1 STG.E.64 desc[UR8][R8.64], R10 ;  /* 0x0000000a08009986 */ /* 0x0107f6000c101b08 */
[----:B------:R-:W-:Y:S05]  /*1360*/  @P0 BRA P2, `(.L_x_64) ;  /* 0x0000000000140947 */ /* 0x000fea0001000000 */
[----:B---3--:R-:W2:Y:S01]  /*1370*/  LDG.E.64 R2, desc[UR8][R18.64] ;  /* 0x0000000812027981 */ /* 0x008ea2000c1e1b00 */
[----:B------:R-:W0:Y:S01]  /*1380*/  LDC.64 R8, c[0x0][0x3b0] ;  /* 0x0000ec00ff087b82 */ /* 0x000e220000000a00 */
[----:B------:R-:W-:-:S05]  /*1390*/  IADD3 R5, PT, PT, R4, R43, RZ ;  /* 0x0000002b04057210 */ /* 0x000fca0007ffe0ff */
[----:B0-----:R-:W-:-:S05]  /*13a0*/  IMAD.WIDE R8, R5, 0x8, R8 ;  /* 0x0000000805087825 */ /* 0x001fca00078e0208 */
[----:B--2---:R0:W-:Y:S02]  /*13b0*/  STG.E.64 desc[UR8][R8.64], R2 ;  /* 0x0000000208007986 */ /* 0x0041e4000c101b08 */
.L_x_64:
[----:B------:R-:W-:Y:S05]  /*13c0*/  BSYNC.RECONVERGENT B0 ;  /* 0x0000000000007941 */ /* 0x000fea0003800200 */
.L_x_63:
[----:B------:R-:W-:Y:S04]  /*13d0*/  BSSY.RECONVERGENT B0, `(.L_x_65) ;  /* 0x0000007000007945 */ /* 0x000fe80003800200 */
[----:B------:R-:W-:Y:S05]  /*13e0*/  @!P3 BRA `(.L_x_66) ;  /* 0x000000000014b947 */ /* 0x000fea0003800000 */
[----:B------:R-:W1:Y:S02]  /*13f0*/  LDCU UR4, c[0x0][0x3f8] ;  /* 0x00007f00ff0477ac */ /* 0x000e640008000800 */
[----:B-1----:R-:W-:-:S06]  /*1400*/  UIADD3 UR4, UPT, UPT, UR4, -0x2, URZ ;  /* 0xfffffffe04047890 */ /* 0x002fcc000fffe0ff */
[----:B------:R-:W-:-:S04]  /*1410*/  ISETP.NE.AND P0, PT, R7, UR4, PT ;  /* 0x0000000407007c0c */ /* 0x000fc8000bf05270 */
[----:B------:R-:W-:-:S13]  /*1420*/  ISETP.NE.OR P0, PT, R6, UR6, P0 ;  /* 0x0000000606007c0c */ /* 0x000fda0008705670 */
[----:B------:R-:W-:Y:S05]  /*1430*/  @P0 EXIT ;  /* 0x000000000000094d */ /* 0x000fea0003800000 */
.L_x_66:
[----:B------:R-:W-:Y:S05]  /*1440*/  BSYNC.RECONVERGENT B0 ;  /* 0x0000000000007941 */ /* 0x000fea0003800200 */
.L_x_65:
[----:B------:R-:W2:Y:S01]  /*1450*/  LDG.E.64 R18, desc[UR8][R18.64] ;  /* 0x0000000812127981 */ /* 0x000ea2000c1e1b00 */
[----:B0--3--:R-:W0:Y:S01]  /*1460*/  LDC.64 R2, c[0x0][0x3b8] ;  /* 0x0000ee00ff027b82 */ /* 0x009e220000000a00 */
[----:B------:R-:W-:-:S04]  /*1470*/  IMAD.IADD R43, R4, 0x1, R43 ;  /* 0x00000001042b7824 */ /* 0x000fc800078e022b */
[----:B0-----:R-:W-:-:S05]  /*1480*/  IMAD.WIDE R2, R43, 0x8, R2 ;  /* 0x000000082b027825 */ /* 0x001fca00078e0202 */
[----:B--2---:R-:W-:Y:S01]  /*1490*/  STG.E.64 desc[UR8][R2.64], R18 ;  /* 0x0000001202007986 */ /* 0x004fe2000c101b08 */
[----:B------:R-:W-:Y:S05]  /*14a0*/  EXIT ;  /* 0x000000000000794d */ /* 0x000fea0003800000 */
        .weak           $__internal_3_$__cuda_sm20_dblrcp_rn_slowpath_v3
        .type           $__internal_3_$__cuda_sm20_dblrcp_rn_slowpath_v3,@function
        .size           $__internal_3_$__cuda_sm20_dblrcp_rn_slowpath_v3,($__internal_4_$__cuda_sm20_div_rn_f64_full - $__internal_3_$__cuda_sm20_dblrcp_rn_slowpath_v3)
$__internal_3_$__cuda_sm20_dblrcp_rn_slowpath_v3:
        /* <DEDUP_REMOVED lines=23> */
.L_x_69:
        /* <DEDUP_REMOVED lines=10> */
.L_x_67:
[----:B------:R-:W-:Y:S01]  /*16c0*/  LOP3.LUT R29, R27, 0x80000, RZ, 0xfc, !PT ;  /* 0x000800001b1d7812 */ /* 0x000fe200078efcff */
[----:B------:R-:W-:-:S07]  /*16d0*/  IMAD.MOV.U32 R28, RZ, RZ, R26 ;  /* 0x000000ffff1c7224 */ /* 0x000fce00078e001a */
.L_x_68:
[----:B------:R-:W-:Y:S02]  /*16e0*/  IMAD.MOV.U32 R26, RZ, RZ, R0 ;  /* 0x000000ffff1a7224 */ /* 0x000fe400078e0000 */
[----:B------:R-:W-:-:S04]  /*16f0*/  IMAD.MOV.U32 R27, RZ, RZ, 0x0 ;  /* 0x00000000ff1b7424 */ /* 0x000fc800078e00ff */
[----:B------:R-:W-:Y:S05]  /*1700*/  RET.REL.NODEC R26 `(_Z11getMainIterPdS_S_S_S_S_S_S_S_S_S_S_S_S_iiiiiiiiiiiiddddidddi) ;  /* 0xffffffe81a3c7950 */ /* 0x000fea0003c3ffff */
        .weak           $__internal_4_$__cuda_sm20_div_rn_f64_full
        .type           $__internal_4_$__cuda_sm20_div_rn_f64_full,@function
        .size           $__internal_4_$__cuda_sm20_div_rn_f64_full,(.L_x_175 - $__internal_4_$__cuda_sm20_div_rn_f64_full)
$__internal_4_$__cuda_sm20_div_rn_f64_full:
[C---:B------:R-:W-:Y:S01]  /*1710*/  FSETP.GEU.AND P0, PT, |R29|.reuse, 1.469367938527859385e-39, PT ;  /* 0x001000001d00780b */ /* 0x040fe20003f0e200 */
[----:B------:R-:W-:Y:S01]  /*1720*/  IMAD.MOV.U32 R40, RZ, RZ, 0x1ca00000 ;  /* 0x1ca00000ff287424 */ /* 0x000fe200078e00ff */
[----:B------:R-:W-:Y:S01]  /*1730*/  LOP3.LUT R26, R29, 0x800fffff, RZ, 0xc0, !PT ;  /* 0x800fffff1d1a7812 */ /* 0x000fe200078ec0ff */
[----:B------:R-:W-:Y:S01]  /*1740*/  BSSY.RECONVERGENT B1, `(.L_x_70) ;  /* 0x0000054000017945 */ /* 0x000fe20003800200 */
[----:B------:R-:W-:Y:S02]  /*1750*/  MOV R32, 0x1 ;  /* 0x0000000100207802 */ /* 0x000fe40000000f00 */
[----:B------:R-:W-:Y:S01]  /*1760*/  LOP3.LUT R27, R26, 0x3ff00000, RZ, 0xfc, !PT ;  /* 0x3ff000001a1b7812 */ /* 0x000fe200078efcff */
[----:B------:R-:W-:Y:S01]  /*1770*/  IMAD.MOV.U32 R26, RZ, RZ, R28 ;  /* 0x000000ffff1a7224 */ /* 0x000fe200078e001c */
[C---:B------:R-:W-:Y:S02]  /*1780*/  FSETP.GEU.AND P2, PT, |R31|.reuse, 1.469367938527859385e-39, PT ;  /* 0x001000001f00780b */ /* 0x040fe40003f4e200 */
[----:B------:R-:W-:-:S02]  /*1790*/  LOP3.LUT R42, R31, 0x7ff00000, RZ, 0xc0, !PT ;  /* 0x7ff000001f2a7812 */ /* 0x000fc400078ec0ff */
[----:B------:R-:W-:Y:S01]  /*17a0*/  LOP3.LUT R45, R29, 0x7ff00000, RZ, 0xc0, !PT ;  /* 0x7ff000001d2d7812 */ /* 0x000fe200078ec0ff */
[----:B------:R-:W-:-:S03]  /*17b0*/  @!P0 DMUL R26, R28, 8.98846567431157953865e+307 ;  /* 0x7fe000001c1a8828 */ /* 0x000fc60000000000 */
[----:B------:R-:W-:-:S03]  /*17c0*/  ISETP.GE.U32.AND P1, PT, R42, R45, PT ;  /* 0x0000002d2a00720c */ /* 0x000fc60003f26070 */
[----:B------:R-:W0:Y:S02]  /*17d0*/  MUFU.RCP64H R33, R27 ;  /* 0x0000001b00217308 */ /* 0x000e240000001800 */
[----:B------:R-:W-:Y:S02]  /*17e0*/  @!P2 LOP3.LUT R35, R29, 0x7ff00000, RZ, 0xc0, !PT ;  /* 0x7ff000001d23a812 */ /* 0x000fe400078ec0ff */
[----:B------:R-:W-:Y:S02]  /*17f0*/  @!P0 LOP3.LUT R45, R27, 0x7ff00000, RZ, 0xc0, !PT ;  /* 0x7ff000001b2d8812 */ /* 0x000fe400078ec0ff */
[----:B------:R-:W-:-:S04]  /*1800*/  @!P2 ISETP.GE.U32.AND P3, PT, R42, R35, PT ;  /* 0x000000232a00a20c */ /* 0x000fc80003f66070 */
[----:B------:R-:W-:-:S04]  /*1810*/  @!P2 SEL R35, R40, 0x63400000, !P3 ;  /* 0x634000002823a807 */ /* 0x000fc80005800000 */
[----:B------:R-:W-:Y:S01]  /*1820*/  @!P2 LOP3.LUT R38, R35, 0x80000000, R31, 0xf8, !PT ;  /* 0x800000002326a812 */ /* 0x000fe200078ef81f */
[----:B0-----:R-:W-:-:S03]  /*1830*/  DFMA R36, R32, -R26, 1 ;  /* 0x3ff000002024742b */ /* 0x001fc6000000081a */
[----:B------:R-:W-:Y:S01]  /*1840*/  @!P2 LOP3.LUT R39, R38, 0x100000, RZ, 0xfc, !PT ;  /* 0x001000002627a812 */ /* 0x000fe200078efcff */
[----:B------:R-:W-:-:S04]  /*1850*/  @!P2 IMAD.MOV.U32 R38, RZ, RZ, RZ ;  /* 0x000000ffff26a224 */ /* 0x000fc800078e00ff */
[----:B------:R-:W-:-:S08]  /*1860*/  DFMA R36, R36, R36, R36 ;  /* 0x000000242424722b */ /* 0x000fd00000000024 */
[----:B------:R-:W-:Y:S01]  /*1870*/  DFMA R36, R32, R36, R32 ;  /* 0x000000242024722b */ /* 0x000fe20000000020 */
[----:B------:R-:W-:Y:S01]  /*1880*/  SEL R33, R40, 0x63400000, !P1 ;  /* 0x6340000028217807 */ /* 0x000fe20004800000 */
[----:B------:R-:W-:-:S03]  /*1890*/  IMAD.MOV.U32 R32, RZ, RZ, R30 ;  /* 0x000000ffff207224 */ /* 0x000fc600078e001e */
[----:B------:R-:W-:-:S03]  /*18a0*/  LOP3.LUT R33, R33, 0x800fffff, R31, 0xf8, !PT ;  /* 0x800fffff21217812 */ /* 0x000fc600078ef81f */
[----:B------:R-:W-:-:S03]  /*18b0*/  DFMA R34, R36, -R26, 1 ;  /* 0x3ff000002422742b */ /* 0x000fc6000000081a */
[----:B------:R-:W-:-:S05]  /*18c0*/  @!P2 DFMA R32, R32, 2, -R38 ;  /* 0x400000002020a82b */ /* 0x000fca0000000826 */
[----:B------:R-:W-:-:S05]  /*18d0*/  DFMA R34, R36, R34, R36 ;  /* 0x000000222422722b */ /* 0x000fca0000000024 */
[----:B------:R-:W-:-:S03]  /*18e0*/  @!P2 LOP3.LUT R42, R33, 0x7ff00000, RZ, 0xc0, !PT ;  /* 0x7ff00000212aa812 */ /* 0x000fc600078ec0ff */
[----:B------:R-:W-:-:S08]  /*18f0*/  DMUL R36, R34, R32 ;  /* 0x0000002022247228 */ /* 0x000fd00000000000 */
[----:B------:R-:W-:-:S08]  /*1900*/  DFMA R38, R36, -R26, R32 ;  /* 0x8000001a2426722b */ /* 0x000fd00000000020 */
[----:B------:R-:W-:Y:S01]  /*1910*/  DFMA R38, R34, R38, R36 ;  /* 0x000000262226722b */ /* 0x000fe20000000024 */
[----:B------:R-:W-:Y:S02]  /*1920*/  VIADD R34, R42, 0xffffffff ;  /* 0xffffffff2a227836 */ /* 0x000fe40000000000 */
[----:B------:R-:W-:-:S03]  /*1930*/  VIADD R35, R45, 0xffffffff ;  /* 0xffffffff2d237836 */ /* 0x000fc60000000000 */
[----:B------:R-:W-:-:S04]  /*1940*/  ISETP.GT.U32.AND P0, PT, R34, 0x7feffffe, PT ;  /* 0x7feffffe2200780c */ /* 0x000fc80003f04070 */
[----:B------:R-:W-:-:S13]  /*1950*/  ISETP.GT.U32.OR P0, PT, R35, 0x7feffffe, P0 ;  /* 0x7feffffe2300780c */ /* 0x000fda0000704470 */
[----:B------:R-:W-:Y:S05]  /*1960*/  @P0 BRA `(.L_x_71) ;  /* 0x0000000000700947 */ /* 0x000fea0003800000 */
[----:B------:R-:W-:Y:S02]  /*1970*/  LOP3.LUT R34, R31, 0x7ff00000, RZ, 0xc0, !PT ;  /* 0x7ff000001f227812 */ /* 0x000fe400078ec0ff */
[----:B------:R-:W-:-:S04]  /*1980*/  LOP3.LUT R31, R29, 0x7ff00000, RZ, 0xc0, !PT ;  /* 0x7ff000001d1f7812 */ /* 0x000fc800078ec0ff */
[CC--:B------:R-:W-:Y:S02]  /*1990*/  VIADDMNMX R30, R34.reuse, -R31.reuse, 0xb9600000, !PT ;  /* 0xb9600000221e7446 */ /* 0x0c0fe4000780091f */
[----:B------:R-:W-:Y:S02]  /*19a0*/  ISETP.GE.U32.AND P0, PT, R34, R31, PT ;  /* 0x0000001f2200720c */ /* 0x000fe40003f06070 */
[----:B------:R-:W-:Y:S02]  /*19b0*/  VIMNMX R30, PT, PT, R30, 0x46a00000, PT ;  /* 0x46a000001e1e7848 */ /* 0x000fe40003fe0100 */
[----:B------:R-:W-:-:S05]  /*19c0*/  SEL R31, R40, 0x63400000, !P0 ;  /* 0x63400000281f7807 */ /* 0x000fca0004000000 */
[----:B------:R-:W-:Y:S02]  /*19d0*/  IMAD.IADD R36, R30, 0x1, -R31 ;  /* 0x000000011e247824 */ /* 0x000fe400078e0a1f */
[----:B------:R-:W-:Y:S02]  /*19e0*/  IMAD.MOV.U32 R30, RZ, RZ, RZ ;  /* 0x000000ffff1e7224 */ /* 0x000fe400078e00ff */
        /* <DEDUP_REMOVED lines=11> */
[----:B------:R-:W-:Y:S01]  /*1aa0*/  MOV R26, RZ ;  /* 0x000000ff001a7202 */ /* 0x000fe20000000f00 */
[----:B------:R-:W-:-:S05]  /*1ab0*/  DMUL.RP R30, R38, R30 ;  /* 0x0000001e261e7228 */ /* 0x000fca0000008000 */
[----:B------:R-:W-:-:S05]  /*1ac0*/  DFMA R26, R34, -R26, R38 ;  /* 0x8000001a221a722b */ /* 0x000fca0000000026 */
[----:B------:R-:W-:Y:S02]  /*1ad0*/  LOP3.LUT R29, R31, R29, RZ, 0x3c, !PT ;  /* 0x0000001d1f1d7212 */ /* 0x000fe400078e3cff */
[----:B------:R-:W-:-:S04]  /*1ae0*/  IADD3 R26, PT, PT, -R36, -0x43300000, RZ ;  /* 0xbcd00000241a7810 */ /* 0x000fc80007ffe1ff */
[----:B------:R-:W-:-:S04]  /*1af0*/  FSETP.NEU.AND P0, PT, |R27|, R26, PT ;  /* 0x0000001a1b00720b */ /* 0x000fc80003f0d200 */
[----:B------:R-:W-:Y:S02]  /*1b00*/  FSEL R34, R30, R34, !P0 ;  /* 0x000000221e227208 */ /* 0x000fe40004000000 */
[----:B------:R-:W-:Y:S01]  /*1b10*/  FSEL R35, R29, R35, !P0 ;  /* 0x000000231d237208 */ /* 0x000fe20004000000 */
[----:B------:R-:W-:Y:S06]  /*1b20*/  BRA `(.L_x_72) ;  /* 0x0000000000547947 */ /* 0x000fec0003800000 */
.L_x_71:
        /* <DEDUP_REMOVED lines=16> */
.L_x_74:
[----:B------:R-:W-:Y:S01]  /*1c30*/  LOP3.LUT R35, R29, 0x80000, RZ, 0xfc, !PT ;  /* 0x000800001d237812 */ /* 0x000fe200078efcff */
[----:B------:R-:W-:Y:S01]  /*1c40*/  IMAD.MOV.U32 R34, RZ, RZ, R28 ;  /* 0x000000ffff227224 */ /* 0x000fe200078e001c */
[----:B------:R-:W-:Y:S06]  /*1c50*/  BRA `(.L_x_72) ;  /* 0x0000000000087947 */ /* 0x000fec0003800000 */
.L_x_73:
[----:B------:R-:W-:Y:S01]  /*1c60*/  LOP3.LUT R35, R31, 0x80000, RZ, 0xfc, !PT ;  /* 0x000800001f237812 */ /* 0x000fe200078efcff */
[----:B------:R-:W-:-:S07]  /*1c70*/  IMAD.MOV.U32 R34, RZ, RZ, R30 ;  /* 0x000000ffff227224 */ /* 0x000fce00078e001e */
.L_x_72:
[----:B------:R-:W-:Y:S05]  /*1c80*/  BSYNC.RECONVERGENT B1 ;  /* 0x0000000000017941 */ /* 0x000fea0003800200 */
.L_x_70:
[----:B------:R-:W-:Y:S02]  /*1c90*/  IMAD.MOV.U32 R26, RZ, RZ, R0 ;  /* 0x000000ffff1a7224 */ /* 0x000fe400078e0000 */
[----:B------:R-:W-:-:S04]  /*1ca0*/  IMAD.MOV.U32 R27, RZ, RZ, 0x0 ;  /* 0x00000000ff1b7424 */ /* 0x000fc800078e00ff */
[----:B------:R-:W-:Y:S05]  /*1cb0*/  RET.REL.NODEC R26 `(_Z11getMainIterPdS_S_S_S_S_S_S_S_S_S_S_S_S_iiiiiiiiiiiiddddidddi) ;  /* 0xffffffe01ad07950 */ /* 0x000fea0003c3ffff */
.L_x_75:
        /* <DEDUP_REMOVED lines=12> */
.L_x_175:


//--------------------- .text._Z13getSecondIterPdS_S_S_S_S_S_S_S_S_S_S_S_S_iiiiiiiiiiiiddddidddi --------------------------
	.section	.text._Z13getSecondIterPdS_S_S_S_S_S_S_S_S_S_S_S_S_iiiiiiiiiiiiddddidddi,"ax",@progbits
	.align	128
        .global         _Z13getSecondIterPdS_S_S_S_S_S_S_S_S_S_S_S_S_iiiiiiiiiiiiddddidddi
        .type           _Z13getSecondIterPdS_S_S_S_S_S_S_S_S_S_S_S_S_iiiiiiiiiiiiddddidddi,@function
        .size           _Z13getSecondIterPdS_S_S_S_S_S_S_S_S_S_S_S_S_iiiiiiiiiiiiddddidddi,(.L_x_179 - _Z13getSecondIterPdS_S_S_S_S_S_S_S_S_S_S_S_S_iiiiiiiiiiiiddddidddi)
        .other          _Z13getSecondIterPdS_S_S_S_S_S_S_S_S_S_S_S_S_iiiiiiiiiiiiddddidddi,@"STO_CUDA_ENTRY STV_DEFAULT"
_Z13getSecondIterPdS_S_S_S_S_S_S_S_S_S_S_S_S_iiiiiiiiiiiiddddidddi:
.text._Z13getSecondIterPdS_S_S_S_S_S_S_S_S_S_S_S_S_iiiiiiiiiiiiddddidddi:
[----:B------:R-:W0:Y:S01]  /*0000*/  LDC R1, c[0x0][0x37c] ;  /* 0x0000df00ff017b82 */ /* 0x000e220000000800 */
[----:B------:R-:W1:Y:S07]  /*0010*/  S2R R7, SR_TID.Y ;  /* 0x0000000000077919 */ /* 0x000e6e0000002200 */
[----:B------:R-:W2:Y:S01]  /*0020*/  LDC R38, c[0x0][0x360] ;  /* 0x0000d800ff267b82 */ /* 0x000ea20000000800 */
[----:B0-----:R-:W-:Y:S01]  /*0030*/  VIADD R1, R1, 0xffffffd8 ;  /* 0xffffffd801017836 */ /* 0x001fe20000000000 */
[----:B------:R-:W2:Y:S01]  /*0040*/  S2R R5, SR_TID.X ;  /* 0x0000000000057919 */ /* 0x000ea20000002100 */
[----:B------:R-:W0:Y:S05]  /*0050*/  S2R R9, SR_TID.Z ;  /* 0x0000000000097919 */ /* 0x000e2a0000002300 */
[----:B------:R-:W1:Y:S08]  /*0060*/  S2UR UR5, SR_CTAID.Y ;  /* 0x00000000000579c3 */ /* 0x000e700000002600 */
[----:B------:R-:W1:Y:S08]  /*0070*/  LDC R40, c[0x0][0x364] ;  /* 0x0000d900ff287b82 */ /* 0x000e700000000800 */
[----:B------:R-:W2:Y:S08]  /*0080*/  S2UR UR4, SR_CTAID.X ;  /* 0x00000000000479c3 */ /* 0x000eb00000002500 */
[----:B------:R-:W3:Y:S08]  /*0090*/  LDC.64 R2, c[0x0][0x3f0] ;  /* 0x0000fc00ff027b82 */ /* 0x000ef00000000a00 */
[----:B------:R-:W0:Y:S01]  /*00a0*/  S2UR UR6, SR_CTAID.Z ;  /* 0x00000000000679c3 */ /* 0x000e220000002700 */
[----:B-1----:R-:W-:-:S07]  /*00b0*/  IMAD R40, R40, UR5, R7 ;  /* 0x0000000528287c24 */ /* 0x002fce000f8e0207 */
[----:B------:R-:W0:Y:S01]  /*00c0*/  LDC R10, c[0x0][0x368] ;  /* 0x0000da00ff0a7b82 */ /* 0x000e220000000800 */
[----:B--2---:R-:W-:-:S07]  /*00d0*/  IMAD R38, R38, UR4, R5 ;  /* 0x0000000426267c24 */ /* 0x004fce000f8e0205 */
[----:B------:R-:W1:Y:S01]  /*00e0*/  LDC R39, c[0x0][0x3f8] ;  /* 0x0000fe00ff277b82 */ /* 0x000e620000000800 */
[----:B---3--:R-:W-:-:S04]  /*00f0*/  ISETP.GE.AND P0, PT, R40, R3, PT ;  /* 0x000000032800720c */ /* 0x008fc80003f06270 */
[----:B------:R-:W-:Y:S01]  /*0100*/  ISETP.GE.OR P0, PT, R38, R2, P0 ;  /* 0x000000022600720c */ /* 0x000fe20000706670 */
[----:B0-----:R-:W-:-:S05]  /*0110*/  IMAD R10, R10, UR6, R9 ;  /* 0x000000060a0a7c24 */ /* 0x001fca000f8e0209 */
[----:B-1----:R-:W-:-:S13]  /*0120*/  ISETP.GE.OR P0, PT, R10, R39, P0 ;  /* 0x000000270a00720c */ /* 0x002fda0000706670 */
[----:B------:R-:W-:Y:S05]  /*0130*/  @P0 EXIT ;  /* 0x000000000000094d */ /* 0x000fea0003800000 */
[----:B------:R-:W0:Y:S01]  /*0140*/  LDCU UR4, c[0x0][0x3fc] ;  /* 0x00007f80ff0477ac */ /* 0x000e220008000800 */
[----:B------:R-:W-:Y:S01]  /*0150*/  IMAD.MOV R0, RZ, RZ, -R38 ;  /* 0x000000ffff007224 */ /* 0x000fe200078e0a26 */
[----:B------:R-:W-:Y:S01]  /*0160*/  BSSY.RECONVERGENT B0, `(.L_x_76) ;  /* 0x000001f000007945 */ /* 0x000fe20003800200 */
[----:B------:R-:W1:Y:S03]  /*0170*/  LDCU.64 UR6, c[0x0][0x358] ;  /* 0x00006b00ff0677ac */ /* 0x000e660008000a00 */
[----:B0-----:R-:W-:-:S13]  /*0180*/  ISETP.NE.AND P0, PT, R0, UR4, PT ;  /* 0x0000000400007c0c */ /* 0x001fda000bf05270 */
[----:B-1----:R-:W-:Y:S05]  /*0190*/  @!P0 BRA `(.L_x_77) ;  /* 0x00000000006c8947 */ /* 0x002fea0003800000 */
[----:B------:R-:W0:Y:S01]  /*01a0*/  LDC R8, c[0x0][0x408] ;  /* 0x00010200ff087b82 */ /* 0x000e220000000800 */
[----:B------:R-:W1:Y:S01]  /*01b0*/  LDCU UR4, c[0x0][0x414] ;  /* 0x00008280ff0477ac */ /* 0x000e620008000800 */
[----:B------:R-:W-:Y:S02]  /*01c0*/  VIADD R9, R2, 0xffffffff ;  /* 0xffffffff02097836 */ /* 0x000fe40000000000 */
[----:B------:R-:W-:Y:S01]  /*01d0*/  IMAD.MOV R0, RZ, RZ, -R40 ;  /* 0x000000ffff007224 */ /* 0x000fe200078e0a28 */
[----:B------:R-:W2:Y:S02]  /*01e0*/  LDCU UR5, c[0x0][0x400] ;  /* 0x00008000ff0577ac */ /* 0x000ea40008000800 */
[----:B------:R-:W-:Y:S01]  /*01f0*/  ISETP.NE.AND P0, PT, R38, R9, PT ;  /* 0x000000092600720c */ /* 0x000fe20003f05270 */
[----:B0-----:R-:W-:-:S05]  /*0200*/  VIADD R8, R8, 0xffffffff ;  /* 0xffffffff08087836 */ /* 0x001fca0000000000 */
[----:B-1----:R-:W-:-:S04]  /*0210*/  ISETP.EQ.AND P0, PT, R8, UR4, !P0 ;  /* 0x0000000408007c0c */ /* 0x002fc8000c702270 */
[----:B--2---:R-:W-:-:S13]  /*0220*/  ISETP.EQ.OR P0, PT, R0, UR5, P0 ;  /* 0x0000000500007c0c */ /* 0x004fda0008702670 */
[----:B------:R-:W-:Y:S05]  /*0230*/  @P0 BRA `(.L_x_77) ;  /* 0x0000000000440947 */ /* 0x000fea0003800000 */
        /* <DEDUP_REMOVED lines=12> */
[----:B------:R-:W-:-:S05]  /*0300*/  VIADD R5, R39, 0xffffffff ;  /* 0xffffffff27057836 */ /* 0x000fca0000000000 */
[----:B------:R-:W-:Y:S01]  /*0310*/  ISETP.NE.AND P0, PT, R10, R5, PT ;  /* 0x000000050a00720c */ /* 0x000fe20003f05270 */
[----:B0-----:R-:W-:-:S05]  /*0320*/  VIADD R4, R4, 0xffffffff ;  /* 0xffffffff04047836 */ /* 0x001fca0000000000 */
[----:B-1----:R-:W-:-:S13]  /*0330*/  ISETP.NE.OR P0, PT, R4, UR4, P0 ;  /* 0x0000000404007c0c */ /* 0x002fda0008705670 */
[----:B------:R-:W-:Y:S05]  /*0340*/  @P0 BRA `(.L_x_78) ;  /* 0x0000001c00000947 */ /* 0x000fea0003800000 */
.L_x_77:
[----:B------:R-:W-:Y:S05]  /*0350*/  BSYNC.RECONVERGENT B0 ;  /* 0x0000000000007941 */ /* 0x000fea0003800200 */
.L_x_76:
[----:B------:R-:W0:Y:S01]  /*0360*/  LDCU UR4, c[0x0][0x44c] ;  /* 0x00008980ff0477ac */ /* 0x000e220008000800 */
[----:B------:R-:W1:Y:S01]  /*0370*/  LDC.64 R6, c[0x0][0x448] ;  /* 0x00011200ff067b82 */ /* 0x000e620000000a00 */
[----:B------:R-:W-:Y:S01]  /*0380*/  IMAD.MOV.U32 R2, RZ, RZ, 0x1 ;  /* 0x00000001ff027424 */ /* 0x000fe200078e00ff */
[----:B------:R-:W-:Y:S01]  /*0390*/  UMOV UR8, 0x54442d18 ;  /* 0x54442d1800087882 */ /* 0x000fe20000000000 */
[----:B------:R-:W-:Y:S01]  /*03a0*/  UMOV UR9, 0x401921fb ;  /* 0x401921fb00097882 */ /* 0x000fe20000000000 */
[----:B0-----:R-:W1:Y:S03]  /*03b0*/  MUFU.RCP64H R3, UR4 ;  /* 0x0000000400037d08 */ /* 0x001e660008001800 */
[----:B-1----:R-:W-:-:S08]  /*03c0*/  DFMA R4, R2, -R6, 1 ;  /* 0x3ff000000204742b */ /* 0x002fd00000000806 */
        /* <DEDUP_REMOVED lines=10> */
[----:B------:R-:W0:Y:S01]  /*0470*/  LDCU.64 UR4, c[0x0][0x448] ;  /* 0x00008900ff0477ac */ /* 0x000e220008000a00 */
[----:B------:R-:W-:Y:S01]  /*0480*/  IMAD.MOV.U32 R26, RZ, RZ, 0x54442d18 ;  /* 0x54442d18ff1a7424 */ /* 0x000fe200078e00ff */
[----:B------:R-:W-:Y:S01]  /*0490*/  MOV R42, 0x4e0 ;  /* 0x000004e0002a7802 */ /* 0x000fe20000000f00 */
[----:B------:R-:W-:Y:S02]  /*04a0*/  IMAD.MOV.U32 R27, RZ, RZ, 0x401921fb ;  /* 0x401921fbff1b7424 */ /* 0x000fe400078e00ff */
[----:B0-----:R-:W-:Y:S02]  /*04b0*/  IMAD.U32 R28, RZ, RZ, UR4 ;  /* 0x00000004ff1c7e24 */ /* 0x001fe4000f8e00ff */
[----:B------:R-:W-:-:S07]  /*04c0*/  IMAD.U32 R29, RZ, RZ, UR5 ;  /* 0x00000005ff1d7e24 */ /* 0x000fce000f8e00ff */
[----:B------:R-:W-:Y:S05]  /*04d0*/  CALL.REL.NOINC `($__internal_6_$__cuda_sm20_div_rn_f64_full) ;  /* 0x0000002c00907944 */ /* 0x000fea0003c00000 */
[----:B------:R-:W-:Y:S02]  /*04e0*/  IMAD.MOV.U32 R2, RZ, RZ, R34 ;  /* 0x000000ffff027224 */ /* 0x000fe400078e0022 */
[----:B------:R-:W-:-:S07]  /*04f0*/  IMAD.MOV.U32 R3, RZ, RZ, R35 ;  /* 0x000000ffff037224 */ /* 0x000fce00078e0023 */
.L_x_79:
[----:B------:R-:W0:Y:S01]  /*0500*/  LDCU UR8, c[0x0][0x3fc] ;  /* 0x00007f80ff0877ac */ /* 0x000e220008000800 */
[----:B------:R-:W-:Y:S01]  /*0510*/  BSSY.RECONVERGENT B0, `(.L_x_80) ;  /* 0x000001e000007945 */ /* 0x000fe20003800200 */
[----:B------:R-:W1:Y:S01]  /*0520*/  LDCU.64 UR4, c[0x0][0x438] ;  /* 0x00008700ff0477ac */ /* 0x000e620008000a00 */
[----:B0-----:R-:W-:Y:S01]  /*0530*/  VIADD R4, R38, UR8 ;  /* 0x0000000826047c36 */ /* 0x001fe20008000000 */
[----:B------:R-:W0:Y:S01]  /*0540*/  LDCU.64 UR8, c[0x0][0x420] ;  /* 0x00008400ff0877ac */ /* 0x000e220008000a00 */
[----:B-1----:R-:W-:-:S04]  /*0550*/  DMUL R2, R2, UR4 ;  /* 0x0000000402027c28 */ /* 0x002fc80008000000 */
[----:B------:R-:W1:Y:S04]  /*0560*/  I2F.F64 R4, R4 ;  /* 0x0000000400047312 */ /* 0x000e680000201c00 */
[----:B-1----:R-:W-:-:S08]  /*0570*/  DMUL R2, R2, R4 ;  /* 0x0000000402027228 */ /* 0x002fd00000000000 */
        /* <DEDUP_REMOVED lines=21> */
[----:B------:R-:W-:-:S07]  /*06d0*/  MOV R14, 0x6f0 ;  /* 0x000006f0000e7802 */ /* 0x000fce0000000f00 */
[----:B------:R-:W-:Y:S05]  /*06e0*/  CALL.REL.NOINC `($_Z13getSecondIterPdS_S_S_S_S_S_S_S_S_S_S_S_S_iiiiiiiiiiiiddddidddi$__internal_trig_reduction_slowpathd) ;  /* 0x0000003400387944 */ /* 0x000fea0003c00000 */
.L_x_81:
[----:B------:R-:W-:Y:S05]  /*06f0*/  BSYNC.RECONVERGENT B0 ;  /* 0x0000000000007941 */ /* 0x000fea0003800200 */
.L_x_80:
[----:B------:R-:W0:Y:S01]  /*0700*/  LDCU.64 UR4, c[0x4][0x8] ;  /* 0x01000100ff0477ac */ /* 0x000e220008000a00 */
[----:B------:R-:W-:Y:S01]  /*0710*/  IMAD.SHL.U32 R4, R0, 0x40, RZ ;  /* 0x0000004000047824 */ /* 0x000fe200078e00ff */
[----:B------:R-:W1:Y:S04]  /*0720*/  LDC.64 R20, c[0x0][0x450] ;  /* 0x00011400ff147b82 */ /* 0x000e680000000a00 */
[----:B------:R-:W-:-:S04]  /*0730*/  LOP3.LUT R4, R4, 0x40, RZ, 0xc0, !PT ;  /* 0x0000004004047812 */ /* 0x000fc800078ec0ff */
[----:B0-----:R-:W-:Y:S01]  /*0740*/  IADD3 R22, P0, PT, R4, UR4, RZ ;  /* 0x0000000404167c10 */ /* 0x001fe2000ff1e0ff */
[----:B------:R-:W0:Y:S04]  /*0750*/  LDCU UR4, c[0x0][0x454] ;  /* 0x00008a80ff0477ac */ /* 0x000e280008000800 */
[----:B------:R-:W-:-:S05]  /*0760*/  IMAD.X R23, RZ, RZ, UR5, P0 ;  /* 0x00000005ff177e24 */ /* 0x000fca00080e06ff */
[----:B------:R-:W2:Y:S04]  /*0770*/  LDG.E.128.CONSTANT R4, desc[UR6][R22.64] ;  /* 0x0000000616047981 */ /* 0x000ea8000c1e9d00 */
[----:B------:R-:W3:Y:S04]  /*0780*/  LDG.E.128.CONSTANT R12, desc[UR6][R22.64+0x10] ;  /* 0x00001006160c7981 */ /* 0x000ee8000c1e9d00 */
[----:B------:R1:W4:Y:S01]  /*0790*/  LDG.E.128.CONSTANT R16, desc[UR6][R22.64+0x20] ;  /* 0x0000200616107981 */ /* 0x000322000c1e9d00 */
[----:B0-----:R-:W1:Y:S01]  /*07a0*/  MUFU.RCP64H R25, UR4 ;  /* 0x0000000400197d08 */ /* 0x001e620008001800 */
[----:B------:R-:W-:Y:S01]  /*07b0*/  LOP3.LUT R8, R0, 0x1, RZ, 0xc0, !PT ;  /* 0x0000000100087812 */ /* 0x000fe200078ec0ff */
[----:B------:R-:W-:Y:S01]  /*07c0*/  IMAD.MOV.U32 R24, RZ, RZ, 0x1 ;  /* 0x00000001ff187424 */ /* 0x000fe200078e00ff */
[----:B------:R-:W-:Y:S01]  /*07d0*/  UMOV UR8, 0x54442d18 ;  /* 0x54442d1800087882 */ /* 0x000fe20000000000 */
[----:B------:R-:W-:Y:S01]  /*07e0*/  IMAD.MOV.U32 R26, RZ, RZ, 0x20fd8164 ;  /* 0x20fd8164ff1a7424 */ /* 0x000fe200078e00ff */
[----:B------:R-:W-:Y:S01]  /*07f0*/  ISETP.NE.U32.AND P0, PT, R8, 0x1, PT ;  /* 0x000000010800780c */ /* 0x000fe20003f05070 */
[----:B------:R-:W-:Y:S01]  /*0800*/  IMAD.MOV.U32 R11, RZ, RZ, 0x3da8ff83 ;  /* 0x3da8ff83ff0b7424 */ /* 0x000fe200078e00ff */
[----:B------:R-:W-:Y:S01]  /*0810*/  DMUL R8, R2, R2 ;  /* 0x0000000202087228 */ /* 0x000fe20000000000 */
[----:B------:R-:W-:Y:S01]  /*0820*/  UMOV UR9, 0x400921fb ;  /* 0x400921fb00097882 */ /* 0x000fe20000000000 */
[----:B------:R-:W-:-:S02]  /*0830*/  FSEL R26, R26, -8.06006814911005101289e+34, !P0 ;  /* 0xf9785eba1a1a7808 */ /* 0x000fc40004000000 */
[----:B------:R-:W-:Y:S01]  /*0840*/  FSEL R27, -R11, 0.11223486810922622681, !P0 ;  /* 0x3de5db650b1b7808 */ /* 0x000fe20004000100 */
[----:B-1----:R-:W-:-:S08]  /*0850*/  DFMA R22, R24, -R20, 1 ;  /* 0x3ff000001816742b */ /* 0x002fd00000000814 */
[----:B------:R-:W-:-:S08]  /*0860*/  DFMA R22, R22, R22, R22 ;  /* 0x000000161616722b */ /* 0x000fd00000000016 */
[----:B------:R-:W-:Y:S02]  /*0870*/  DFMA R22, R24, R22, R24 ;  /* 0x000000161816722b */ /* 0x000fe40000000018 */
[----:B--2---:R-:W-:-:S08]  /*0880*/  DFMA R4, R8, R26, R4 ;  /* 0x0000001a0804722b */ /* 0x004fd00000000004 */
[----:B------:R-:W-:Y:S02]  /*0890*/  DFMA R4, R8, R4, R6 ;  /* 0x000000040804722b */ /* 0x000fe40000000006 */
[----:B------:R-:W-:-:S06]  /*08a0*/  DFMA R6, R22, -R20, 1 ;  /* 0x3ff000001606742b */ /* 0x000fcc0000000814 */
[----:B---3--:R-:W-:Y:S02]  /*08b0*/  DFMA R4, R8, R4, R12 ;  /* 0x000000040804722b */ /* 0x008fe4000000000c */
[----:B------:R-:W-:-:S06]  /*08c0*/  DFMA R22, R22, R6, R22 ;  /* 0x000000061616722b */ /* 0x000fcc0000000016 */
[----:B------:R-:W-:Y:S02]  /*08d0*/  DFMA R4, R8, R4, R14 ;  /* 0x000000040804722b */ /* 0x000fe4000000000e */
[----:B------:R-:W-:-:S06]  /*08e0*/  DMUL R12, R22, UR8 ;  /* 0x00000008160c7c28 */ /* 0x000fcc0008000000 */
[----:B----4-:R-:W-:Y:S02]  /*08f0*/  DFMA R4, R8, R4, R16 ;  /* 0x000000040804722b */ /* 0x010fe40000000010 */
[----:B------:R-:W-:-:S06]  /*0900*/  DFMA R20, R12, -R20, UR8 ;  /* 0x000000080c147e2b */ /* 0x000fcc0008000814 */
[----:B------:R-:W-:-:S08]  /*0910*/  DFMA R4, R8, R4, R18 ;  /* 0x000000040804722b */ /* 0x000fd00000000012 */
[----:B------:R-:W-:Y:S02]  /*0920*/  DFMA R6, R4, R2, R2 ;  /* 0x000000020406722b */ /* 0x000fe40000000002 */
[----:B------:R-:W-:Y:S02]  /*0930*/  DFMA R2, R22, R20, R12 ;  /* 0x000000141602722b */ /* 0x000fe4000000000c */
[----:B------:R-:W-:-:S08]  /*0940*/  DFMA R4, R8, R4, 1 ;  /* 0x3ff000000804742b */ /* 0x000fd00000000004 */
[----:B------:R-:W-:Y:S02]  /*0950*/  FFMA R8, RZ, UR4, R3 ;  /* 0x00000004ff087c23 */ /* 0x000fe40008000003 */
[----:B------:R-:W-:Y:S02]  /*0960*/  FSEL R6, R4, R6, !P0 ;  /* 0x0000000604067208 */ /* 0x000fe40004000000 */
[----:B------:R-:W-:Y:S02]  /*0970*/  FSEL R7, R5, R7, !P0 ;  /* 0x0000000705077208 */ /* 0x000fe40004000000 */
[----:B------:R-:W-:Y:S02]  /*0980*/  FSETP.GT.AND P1, PT, |R8|, 1.469367938527859385e-39, PT ;  /* 0x001000000800780b */ /* 0x000fe40003f24200 */
[----:B------:R-:W-:Y:S02]  /*0990*/  LOP3.LUT P0, RZ, R0, 0x2, RZ, 0xc0, !PT ;  /* 0x0000000200ff7812 */ /* 0x000fe4000780c0ff */
[----:B------:R-:W-:-:S10]  /*09a0*/  DADD R4, RZ, -R6 ;  /* 0x00000000ff047229 */ /* 0x000fd40000000806 */
[----:B------:R-:W-:Y:S02]  /*09b0*/  FSEL R4, R6, R4, !P0 ;  /* 0x0000000406047208 */ /* 0x000fe40004000000 */
[----:B------:R-:W-:Y:S01]  /*09c0*/  FSEL R5, R7, R5, !P0 ;  /* 0x0000000507057208 */ /* 0x000fe20004000000 */
[----:B------:R-:W-:Y:S06]  /*09d0*/  @P1 BRA `(.L_x_82) ;  /* 0x0000000000241947 */ /* 0x000fec0003800000 */
        /* <DEDUP_REMOVED lines=9> */
.L_x_82:
        /* <DEDUP_REMOVED lines=33> */
[----:B------:R-:W-:Y:S02]  /*0c80*/  IMAD.MOV.U32 R8, RZ, RZ, R2 ;  /* 0x000000ffff087224 */ /* 0x000fe400078e0002 */
[----:B------:R-:W-:-:S07]  /*0c90*/  IMAD.MOV.U32 R9, RZ, RZ, R3 ;  /* 0x000000ffff097224 */ /* 0x000fce00078e0003 */
.L_x_84:
[----:B------:R-:W-:Y:S05]  /*0ca0*/  BSYNC.RECONVERGENT B0 ;  /* 0x0000000000007941 */ /* 0x000fea0003800200 */
.L_x_83:
[----:B------:R-:W0:Y:S01]  /*0cb0*/  LDCU.64 UR4, c[0x4][0x8] ;  /* 0x01000100ff0477ac */ /* 0x000e220008000a00 */
[----:B------:R-:W-:-:S05]  /*0cc0*/  IMAD.SHL.U32 R2, R0, 0x40, RZ ;  /* 0x0000004000027824 */ /* 0x000fca00078e00ff */
[----:B------:R-:W-:-:S04]  /*0cd0*/  LOP3.LUT R2, R2, 0x40, RZ, 0xc0, !PT ;  /* 0x0000004002027812 */ /* 0x000fc800078ec0ff */
[----:B0-----:R-:W-:Y:S01]  /*0ce0*/  IADD3 R26, P0, PT, R2, UR4, RZ ;  /* 0x00000004021a7c10 */ /* 0x001fe2000ff1e0ff */
[----:B------:R-:W0:Y:S01]  /*0cf0*/  LDCU UR4, c[0x0][0x45c] ;  /* 0x00008b80ff0477ac */ /* 0x000e220008000800 */
[----:B------:R-:W1:Y:S03]  /*0d00*/  LDC.64 R2, c[0x0][0x458] ;  /* 0x00011600ff027b82 */ /* 0x000e660000000a00 */
[----:B------:R-:W-:-:S05]  /*0d10*/  IMAD.X R27, RZ, RZ, UR5, P0 ;  /* 0x00000005ff1b7e24 */ /* 0x000fca00080e06ff */
[----:B------:R-:W2:Y:S04]  /*0d20*/  LDG.E.128.CONSTANT R12, desc[UR6][R26.64] ;  /* 0x000000061a0c7981 */ /* 0x000ea8000c1e9d00 */
[----:B------:R-:W3:Y:S04]  /*0d30*/  LDG.E.128.CONSTANT R16, desc[UR6][R26.64+0x10] ;  /* 0x000010061a107981 */ /* 0x000ee8000c1e9d00 */
[----:B------:R1:W4:Y:S01]  /*0d40*/  LDG.E.128.CONSTANT R20, desc[UR6][R26.64+0x20] ;  /* 0x000020061a147981 */ /* 0x000322000c1e9d00 */
[----:B------:R-:W-:Y:S01]  /*0d50*/  LOP3.LUT R6, R0, 0x1, RZ, 0xc0, !PT ;  /* 0x0000000100067812 */ /* 0x000fe200078ec0ff */
[----:B0-----:R-:W1:Y:S01]  /*0d60*/  MUFU.RCP64H R25, UR4 ;  /* 0x0000000400197d08 */ /* 0x001e620008001800 */
[----:B------:R-:W-:Y:S01]  /*0d70*/  IMAD.MOV.U32 R28, RZ, RZ, 0x20fd8164 ;  /* 0x20fd8164ff1c7424 */ /* 0x000fe200078e00ff */
[----:B------:R-:W-:Y:S01]  /*0d80*/  UMOV UR8, 0x54442d18 ;  /* 0x54442d1800087882 */ /* 0x000fe20000000000 */
[----:B------:R-:W-:Y:S01]  /*0d90*/  IMAD.MOV.U32 R11, RZ, RZ, 0x3da8ff83 ;  /* 0x3da8ff83ff0b7424 */ /* 0x000fe200078e00ff */
[----:B------:R-:W-:Y:S01]  /*0da0*/  ISETP.NE.U32.AND P0, PT, R6, 0x1, PT ;  /* 0x000000010600780c */ /* 0x000fe20003f05070 */
[----:B------:R-:W-:Y:S01]  /*0db0*/  DMUL R6, R8, R8 ;  /* 0x0000000808067228 */ /* 0x000fe20000000000 */
[----:B------:R-:W-:Y:S01]  /*0dc0*/  IMAD.MOV.U32 R24, RZ, RZ, 0x1 ;  /* 0x00000001ff187424 */ /* 0x000fe200078e00ff */
[----:B------:R-:W-:Y:S01]  /*0dd0*/  UMOV UR9, 0x401921fb ;  /* 0x401921fb00097882 */ /* 0x000fe20000000000 */
[----:B------:R-:W-:-:S02]  /*0de0*/  FSEL R28, R28, -8.06006814911005101289e+34, !P0 ;  /* 0xf9785eba1c1c7808 */ /* 0x000fc40004000000 */
[----:B------:R-:W-:Y:S02]  /*0df0*/  FSEL R29, -R11, 0.11223486810922622681, !P0 ;  /* 0x3de5db650b1d7808 */ /* 0x000fe40004000100 */
        /* <DEDUP_REMOVED lines=12> */
[----:B------:R-:W-:Y:S02]  /*0ec0*/  DFMA R12, R6, R12, R22 ;  /* 0x0000000c060c722b */ /* 0x000fe40000000016 */
[----:B------:R-:W-:-:S06]  /*0ed0*/  DFMA R2, R14, R2, R16 ;  /* 0x000000020e02722b */ /* 0x000fcc0000000010 */
[----:B------:R-:W-:Y:S02]  /*0ee0*/  DFMA R8, R12, R8, R8 ;  /* 0x000000080c08722b */ /* 0x000fe40000000008 */
[----:B------:R-:W-:-:S10]  /*0ef0*/  DFMA R6, R6, R12, 1 ;  /* 0x3ff000000606742b */ /* 0x000fd4000000000c */
[----:B------:R-:W-:Y:S02]  /*0f00*/  FSEL R8, R6, R8, !P0 ;  /* 0x0000000806087208 */ /* 0x000fe40004000000 */
[----:B------:R-:W-:Y:S02]  /*0f10*/  FSEL R9, R7, R9, !P0 ;  /* 0x0000000907097208 */ /* 0x000fe40004000000 */
[----:B------:R-:W-:Y:S01]  /*0f20*/  LOP3.LUT P0, RZ, R0, 0x2, RZ, 0xc0, !PT ;  /* 0x0000000200ff7812 */ /* 0x000fe2000780c0ff */
[----:B------:R-:W-:-:S03]  /*0f30*/  FFMA R0, RZ, UR4, R3 ;  /* 0x00000004ff007c23 */ /* 0x000fc60008000003 */
[----:B------:R-:W-:-:S10]  /*0f40*/  DADD R6, RZ, -R8 ;  /* 0x00000000ff067229 */ /* 0x000fd40000000808 */
[----:B------:R-:W-:Y:S02]  /*0f50*/  FSEL R6, R8, R6, !P0 ;  /* 0x0000000608067208 */ /* 0x000fe40004000000 */
[----:B------:R-:W-:Y:S02]  /*0f60*/  FSEL R7, R9, R7, !P0 ;  /* 0x0000000709077208 */ /* 0x000fe40004000000 */
[----:B------:R-:W-:-:S04]  /*0f70*/  FSETP.GT.AND P0, PT, |R0|, 1.469367938527859385e-39, PT ;  /* 0x001000000000780b */ /* 0x000fc80003f04200 */
[----:B------:R-:W-:-:S09]  /*0f80*/  DMUL R4, R4, R6 ;  /* 0x0000000604047228 */ /* 0x000fd20000000000 */
        /* <DEDUP_REMOVED lines=10> */
.L_x_85:
[----:B------:R-:W0:Y:S01]  /*1030*/  LDCU UR4, c[0x0][0x404] ;  /* 0x00008080ff0477ac */ /* 0x000e220008000800 */
[----:B------:R-:W-:Y:S01]  /*1040*/  IMAD.MOV.U32 R18, RZ, RZ, 0x54442d18 ;  /* 0x54442d18ff127424 */ /* 0x000fe200078e00ff */
[----:B------:R-:W-:Y:S01]  /*1050*/  BSSY.RECONVERGENT B0, `(.L_x_86) ;  /* 0x0000020000007945 */ /* 0x000fe20003800200 */
[----:B------:R-:W-:Y:S01]  /*1060*/  IMAD.MOV.U32 R19, RZ, RZ, 0x401921fb ;  /* 0x401921fbff137424 */ /* 0x000fe200078e00ff */
[----:B------:R-:W1:Y:S01]  /*1070*/  LDCU.128 UR8, c[0x0][0x430] ;  /* 0x00008600ff0877ac */ /* 0x000e620008000c00 */
[----:B0-----:R-:W-:-:S04]  /*1080*/  VIADD R8, R10, UR4 ;  /* 0x000000040a087c36 */ /* 0x001fc80008000000 */
[----:B------:R-:W0:Y:S01]  /*1090*/  I2F.F64 R6, R8 ;  /* 0x0000000800067312 */ /* 0x000e220000201c00 */
[----:B-1----:R-:W-:-:S08]  /*10a0*/  DMUL R2, R2, UR10 ;  /* 0x0000000a02027c28 */ /* 0x002fd00008000000 */
[----:B0-----:R-:W-:-:S08]  /*10b0*/  DMUL R2, R2, R6 ;  /* 0x0000000602027228 */ /* 0x001fd00000000000 */
[----:B------:R-:W-:-:S08]  /*10c0*/  DFMA R18, R2, UR8, R18 ;  /* 0x0000000802127c2b */ /* 0x000fd00008000012 */
        /* <DEDUP_REMOVED lines=24> */
.L_x_87:
[----:B------:R-:W-:Y:S05]  /*1250*/  BSYNC.RECONVERGENT B0 ;  /* 0x0000000000007941 */ /* 0x000fea0003800200 */
.L_x_86:
        /* <DEDUP_REMOVED lines=8> */
[----:B------:R0:W4:Y:S01]  /*12e0*/  LDG.E.128.CONSTANT R20, desc[UR6][R24.64+0x20] ;  /* 0x0000200618147981 */ /* 0x000122000c1e9d00 */
[----:B-1----:R-:W-:Y:S01]  /*12f0*/  DMUL R28, R28, R28 ;  /* 0x0000001c1c1c7228 */ /* 0x002fe20000000000 */
[----:B------:R-:W-:Y:S01]  /*1300*/  LOP3.LUT R2, R0, 0x1, RZ, 0xc0, !PT ;  /* 0x0000000100027812 */ /* 0x000fe200078ec0ff */
[----:B------:R-:W-:-:S02]  /*1310*/  IMAD.MOV.U32 R26, RZ, RZ, 0x20fd8164 ;  /* 0x20fd8164ff1a7424 */ /* 0x000fc400078e00ff */
[----:B------:R-:W-:Y:S01]  /*1320*/  IMAD.MOV.U32 R8, RZ, RZ, 0x3da8ff83 ;  /* 0x3da8ff83ff087424 */ /* 0x000fe200078e00ff */
[----:B------:R-:W-:Y:S01]  /*1330*/  ISETP.NE.U32.AND P0, PT, R2, 0x1, PT ;  /* 0x000000010200780c */ /* 0x000fe20003f05070 */
[----:B------:R-:W0:Y:S01]  /*1340*/  MUFU.RCP64H R9, R29 ;  /* 0x0000001d00097308 */ /* 0x000e220000001800 */
[----:B------:R-:W-:Y:S02]  /*1350*/  DMUL R2, R6, R6 ;  /* 0x0000000606027228 */ /* 0x000fe40000000000 */
[----:B------:R-:W-:Y:S02]  /*1360*/  FSEL R26, R26, -8.06006814911005101289e+34, !P0 ;  /* 0xf9785eba1a1a7808 */ /* 0x000fe40004000000 */
[----:B------:R-:W-:Y:S01]  /*1370*/  FSEL R27, -R8, 0.11223486810922622681, !P0 ;  /* 0x3de5db65081b7808 */ /* 0x000fe20004000100 */
[----:B------:R-:W-:-:S06]  /*1380*/  IMAD.MOV.U32 R8, RZ, RZ, 0x1 ;  /* 0x00000001ff087424 */ /* 0x000fcc00078e00ff */
[----:B0-----:R-:W-:-:S08]  /*1390*/  DFMA R24, -R28, R8, 1 ;  /* 0x3ff000001c18742b */ /* 0x001fd00000000108 */
[----:B------:R-:W-:-:S08]  /*13a0*/  DFMA R24, R24, R24, R24 ;  /* 0x000000181818722b */ /* 0x000fd00000000018 */
[----:B------:R-:W-:-:S08]  /*13b0*/  DFMA R24, R8, R24, R8 ;  /* 0x000000180818722b */ /* 0x000fd00000000008 */
[----:B------:R-:W-:-:S08]  /*13c0*/  DFMA R8, -R28, R24, 1 ;  /* 0x3ff000001c08742b */ /* 0x000fd00000000118 */
[----:B------:R-:W-:Y:S02]  /*13d0*/  DFMA R8, R24, R8, R24 ;  /* 0x000000081808722b */ /* 0x000fe40000000018 */
[----:B--2---:R-:W-:-:S08]  /*13e0*/  DFMA R12, R2, R26, R12 ;  /* 0x0000001a020c722b */ /* 0x004fd0000000000c */
[----:B------:R-:W-:Y:S02]  /*13f0*/  DFMA R12, R2, R12, R14 ;  /* 0x0000000c020c722b */ /* 0x000fe4000000000e */
[----:B------:R-:W-:-:S06]  /*1400*/  DMUL R14, R8, 4 ;  /* 0x40100000080e7828 */ /* 0x000fcc0000000000 */
[----:B---3--:R-:W-:-:S08]  /*1410*/  DFMA R12, R2, R12, R16 ;  /* 0x0000000c020c722b */ /* 0x008fd00000000010 */
[----:B------:R-:W-:-:S08]  /*1420*/  DFMA R12, R2, R12, R18 ;  /* 0x0000000c020c722b */ /* 0x000fd00000000012 */
[----:B----4-:R-:W-:-:S08]  /*1430*/  DFMA R12, R2, R12, R20 ;  /* 0x0000000c020c722b */ /* 0x010fd00000000014 */
[----:B------:R-:W-:-:S08]  /*1440*/  DFMA R12, R2, R12, R22 ;  /* 0x0000000c020c722b */ /* 0x000fd00000000016 */
[----:B------:R-:W-:Y:S02]  /*1450*/  DFMA R6, R12, R6, R6 ;  /* 0x000000060c06722b */ /* 0x000fe40000000006 */
[----:B------:R-:W-:Y:S02]  /*1460*/  DFMA R2, R2, R12, 1 ;  /* 0x3ff000000202742b */ /* 0x000fe4000000000c */
[----:B------:R-:W-:-:S08]  /*1470*/  DFMA R12, -R28, R14, 4 ;  /* 0x401000001c0c742b */ /* 0x000fd0000000010e */
[----:B------:R-:W-:Y:S02]  /*1480*/  FSEL R16, R2, R6, !P0 ;  /* 0x0000000602107208 */ /* 0x000fe40004000000 */
[----:B------:R-:W-:Y:S01]  /*1490*/  FSEL R17, R3, R7, !P0 ;  /* 0x0000000703117208 */ /* 0x000fe20004000000 */
[----:B------:R-:W-:Y:S01]  /*14a0*/  DFMA R6, R8, R12, R14 ;  /* 0x0000000c0806722b */ /* 0x000fe2000000000e */
[----:B------:R-:W-:-:S04]  /*14b0*/  LOP3.LUT P0, RZ, R0, 0x2, RZ, 0xc0, !PT ;  /* 0x0000000200ff7812 */ /* 0x000fc8000780c0ff */
[----:B------:R-:W-:-:S05]  /*14c0*/  DADD R2, RZ, -R16 ;  /* 0x00000000ff027229 */ /* 0x000fca0000000810 */
[----:B------:R-:W-:-:S05]  /*14d0*/  FFMA R0, RZ, R29, R7 ;  /* 0x0000001dff007223 */ /* 0x000fca0000000007 */
[----:B------:R-:W-:Y:S02]  /*14e0*/  FSEL R2, R16, R2, !P0 ;  /* 0x0000000210027208 */ /* 0x000fe40004000000 */
[----:B------:R-:W-:Y:S02]  /*14f0*/  FSEL R3, R17, R3, !P0 ;  /* 0x0000000311037208 */ /* 0x000fe40004000000 */
[----:B------:R-:W-:-:S04]  /*1500*/  FSETP.GT.AND P0, PT, |R0|, 1.469367938527859385e-39, PT ;  /* 0x001000000000780b */ /* 0x000fc80003f04200 */
[----:B------:R-:W-:-:S09]  /*1510*/  DMUL R4, R4, R2 ;  /* 0x0000000204047228 */ /* 0x000fd20000000000 */
[----:B------:R-:W-:Y:S05]  /*1520*/  @P0 BRA `(.L_x_88) ;  /* 0x0000000000180947 */ /* 0x000fea0003800000 */
[----:B------:R-:W-:Y:S01]  /*1530*/  IMAD.MOV.U32 R26, RZ, RZ, RZ ;  /* 0x000000ffff1a7224 */ /* 0x000fe200078e00ff */
[----:B------:R-:W-:Y:S01]  /*1540*/  MOV R42, 0x1570 ;  /* 0x00001570002a7802 */ /* 0x000fe20000000f00 */
[----:B------:R-:W-:-:S07]  /*1550*/  IMAD.MOV.U32 R27, RZ, RZ, 0x40100000 ;  /* 0x40100000ff1b7424 */ /* 0x000fce00078e00ff */
[----:B------:R-:W-:Y:S05]  /*1560*/  CALL.REL.NOINC `($__internal_6_$__cuda_sm20_div_rn_f64_full) ;  /* 0x0000001c006c7944 */ /* 0x000fea0003c00000 */
[----:B------:R-:W-:Y:S02]  /*1570*/  IMAD.MOV.U32 R6, RZ, RZ, R34 ;  /* 0x000000ffff067224 */ /* 0x000fe400078e0022 */
[----:B------:R-:W-:-:S07]  /*1580*/  IMAD.MOV.U32 R7, RZ, RZ, R35 ;  /* 0x000000ffff077224 */ /* 0x000fce00078e0023 */
.L_x_88:
        /* <DEDUP_REMOVED lines=11> */
[----:B------:R-:W-:Y:S02]  /*1640*/  LOP3.LUT R25, R3, 0x7fffffff, RZ, 0xc0, !PT ;  /* 0x7fffffff03197812 */ /* 0x000fe400078ec0ff */
[----:B------:R-:W-:-:S03]  /*1650*/  MOV R30, 0x1680 ;  /* 0x00001680001e7802 */ /* 0x000fc60000000f00 */
[----:B------:R-:W-:-:S07]  /*1660*/  VIADD R25, R25, 0xfff00000 ;  /* 0xfff0000019197836 */ /* 0x000fce0000000000 */
[----:B------:R-:W-:Y:S05]  /*1670*/  CALL.REL.NOINC `($__internal_5_$__cuda_sm20_dblrcp_rn_slowpath_v3) ;  /* 0x0000001800807944 */ /* 0x000fea0003c00000 */
[----:B------:R-:W-:Y:S02]  /*1680*/  IMAD.MOV.U32 R12, RZ, RZ, R22 ;  /* 0x000000ffff0c7224 */ /* 0x000fe400078e0016 */
[----:B------:R-:W-:-:S07]  /*1690*/  IMAD.MOV.U32 R13, RZ, RZ, R23 ;  /* 0x000000ffff0d7224 */ /* 0x000fce00078e0017 */
.L_x_89:
[----:B------:R-:W0:Y:S01]  /*16a0*/  LDC.64 R28, c[0x0][0x458] ;  /* 0x00011600ff1c7b82 */ /* 0x000e220000000a00 */
[----:B------:R-:W-:Y:S01]  /*16b0*/  IMAD.MOV.U32 R2, RZ, RZ, 0x1 ;  /* 0x00000001ff027424 */ /* 0x000fe200078e00ff */
        /* <DEDUP_REMOVED lines=9> */
[----:B------:R-:W-:Y:S02]  /*1750*/  DFMA R8, R2, R14, R8 ;  /* 0x0000000e0208722b */ /* 0x000fe40000000008 */
[----:B------:R-:W-:-:S08]  /*1760*/  DADD R2, R12, R6 ;  /* 0x000000000c027229 */ /* 0x000fd00000000006 */
[----:B------:R-:W-:-:S05]  /*1770*/  FFMA R0, RZ, R29, R9 ;  /* 0x0000001dff007223 */ /* 0x000fca0000000009 */
[----:B------:R-:W-:-:S13]  /*1780*/  FSETP.GT.AND P0, PT, |R0|, 1.469367938527859385e-39, PT ;  /* 0x001000000000780b */ /* 0x000fda0003f04200 */
[----:B------:R-:W-:Y:S05]  /*1790*/  @P0 BRA `(.L_x_90) ;  /* 0x0000000000180947 */ /* 0x000fea0003800000 */
[----:B------:R-:W-:Y:S01]  /*17a0*/  IMAD.MOV.U32 R26, RZ, RZ, RZ ;  /* 0x000000ffff1a7224 */ /* 0x000fe200078e00ff */
[----:B------:R-:W-:Y:S01]  /*17b0*/  MOV R42, 0x17e0 ;  /* 0x000017e0002a7802 */ /* 0x000fe20000000f00 */
[----:B------:R-:W-:-:S07]  /*17c0*/  IMAD.MOV.U32 R27, RZ, RZ, 0x40100000 ;  /* 0x40100000ff1b7424 */ /* 0x000fce00078e00ff */
[----:B------:R-:W-:Y:S05]  /*17d0*/  CALL.REL.NOINC `($__internal_6_$__cuda_sm20_div_rn_f64_full) ;  /* 0x0000001800d07944 */ /* 0x000fea0003c00000 */
[----:B------:R-:W-:Y:S02]  /*17e0*/  IMAD.MOV.U32 R8, RZ, RZ, R34 ;  /* 0x000000ffff087224 */ /* 0x000fe400078e0022 */
[----:B------:R-:W-:-:S07]  /*17f0*/  IMAD.MOV.U32 R9, RZ, RZ, R35 ;  /* 0x000000ffff097224 */ /* 0x000fce00078e0023 */
.L_x_90:
[----:B------:R-:W-:Y:S01]  /*1800*/  DADD R12, R2, R8 ;  /* 0x00000000020c7229 */ /* 0x000fe20000000008 */
[----:B------:R-:W-:Y:S01]  /*1810*/  BSSY.RECONVERGENT B0, `(.L_x_91) ;  /* 0x0000013000007945 */ /* 0x000fe20003800200 */
[----:B------:R-:W-:Y:S02]  /*1820*/  IMAD.MOV.U32 R8, RZ, RZ, 0x0 ;  /* 0x00000000ff087424 */ /* 0x000fe400078e00ff */
[----:B------:R-:W-:Y:S02]  /*1830*/  IMAD.MOV.U32 R9, RZ, RZ, 0x3fd80000 ;  /* 0x3fd80000ff097424 */ /* 0x000fe400078e00ff */
        /* <DEDUP_REMOVED lines=15> */
[----:B------:R-:W-:Y:S05]  /*1930*/  CALL.REL.NOINC `($__internal_7_$__cuda_sm20_dsqrt_rn_f64_mediumpath_v1) ;  /* 0x0000001c00e87944 */ /* 0x000fea0003c00000 */
.L_x_92:
[----:B------:R-:W-:Y:S05]  /*1940*/  BSYNC.RECONVERGENT B0 ;  /* 0x0000000000007941 */ /* 0x000fea0003800200 */
.L_x_91:
[----:B------:R-:W0:Y:S01]  /*1950*/  LDCU UR4, c[0x0][0x460] ;  /* 0x00008c00ff0477ac */ /* 0x000e220008000800 */
[----:B------:R-:W-:Y:S01]  /*1960*/  IMAD.MOV.U32 R8, RZ, RZ, 0x1 ;  /* 0x00000001ff087424 */ /* 0x000fe200078e00ff */
[----:B------:R-:W-:Y:S01]  /*1970*/  BSSY.RECONVERGENT B0, `(.L_x_93) ;  /* 0x0000019000007945 */ /* 0x000fe20003800200 */
        /* <DEDUP_REMOVED lines=20> */
[----:B------:R-:W-:-:S07]  /*1ac0*/  MOV R42, 0x1ae0 ;  /* 0x00001ae0002a7802 */ /* 0x000fce0000000f00 */
[----:B------:R-:W-:Y:S05]  /*1ad0*/  CALL.REL.NOINC `($__internal_6_$__cuda_sm20_div_rn_f64_full) ;  /* 0x0000001800107944 */ /* 0x000fea0003c00000 */
[----:B------:R-:W-:Y:S02]  /*1ae0*/  IMAD.MOV.U32 R2, RZ, RZ, R34 ;  /* 0x000000ffff027224 */ /* 0x000fe400078e0022 */
[----:B------:R-:W-:-:S07]  /*1af0*/  IMAD.MOV.U32 R3, RZ, RZ, R35 ;  /* 0x000000ffff037224 */ /* 0x000fce00078e0023 */
.L_x_94:
[----:B------:R-:W-:Y:S05]  /*1b00*/  BSYNC.RECONVERGENT B0 ;  /* 0x0000000000007941 */ /* 0x000fea0003800200 */
.L_x_93:
[----:B------:R-:W-:Y:S01]  /*1b10*/  UMOV UR4, 0x54442d18 ;  /* 0x54442d1800047882 */ /* 0x000fe20000000000 */
[----:B------:R-:W-:Y:S01]  /*1b20*/  UMOV UR5, 0x400921fb ;  /* 0x400921fb00057882 */ /* 0x000fe20000000000 */
[----:B------:R-:W-:Y:S01]  /*1b30*/  BSSY.RECONVERGENT B0, `(.L_x_95) ;  /* 0x000001b000007945 */ /* 0x000fe20003800200 */
[----:B------:R-:W-:-:S08]  /*1b40*/  DADD R18, R2, UR4 ;  /* 0x0000000402127e29 */ /* 0x000fd00008000000 */
[----:B------:R-:W-:-:S14]  /*1b50*/  DSETP.NEU.AND P0, PT, |R18|, +INF , PT ;  /* 0x7ff000001200742a */ /* 0x000fdc0003f0d200 */
[----:B------:R-:W-:Y:S01]  /*1b60*/  @!P0 DMUL R2, RZ, R18 ;  /* 0x00000012ff028228 */ /* 0x000fe20000000000 */
[----:B------:R-:W-:Y:S01]  /*1b70*/  @!P0 IMAD.MOV.U32 R0, RZ, RZ, 0x1 ;  /* 0x00000001ff008424 */ /* 0x000fe200078e00ff */
[----:B------:R-:W-:Y:S09]  /*1b80*/  @!P0 BRA `(.L_x_96) ;  /* 0x0000000000548947 */ /* 0x000ff20003800000 */
[----:B------:R-:W-:Y:S01]  /*1b90*/  UMOV UR4, 0x6dc9c883 ;  /* 0x6dc9c88300047882 */ /* 0x000fe20000000000 */
[----:B------:R-:W-:Y:S01]  /*1ba0*/  UMOV UR5, 0x3fe45f30 ;  /* 0x3fe45f3000057882 */ /* 0x000fe20000000000 */
[C---:B------:R-:W-:Y:S01]  /*1bb0*/  DSETP.GE.AND P0, PT, |R18|.reuse, 2.14748364800000000000e+09, PT ;  /* 0x41e000001200742a */ /* 0x040fe20003f06200 */
[----:B------:R-:W-:Y:S01]  /*1bc0*/  BSSY.RECONVERGENT B1, `(.L_x_97) ;  /* 0x0000010000017945 */ /* 0x000fe20003800200 */
        /* <DEDUP_REMOVED lines=15> */
.L_x_98:
[----:B------:R-:W-:Y:S05]  /*1cc0*/  BSYNC.RECONVERGENT B1 ;  /* 0x0000000000017941 */ /* 0x000fea0003800200 */
.L_x_97:
[----:B------:R-:W-:-:S07]  /*1cd0*/  VIADD R0, R0, 0x1 ;  /* 0x0000000100007836 */ /* 0x000fce0000000000 */
.L_x_96:
[----:B------:R-:W-:Y:S05]  /*1ce0*/  BSYNC.RECONVERGENT B0 ;  /* 0x0000000000007941 */ /* 0x000fea0003800200 */
.L_x_95:
[----:B------:R-:W0:Y:S01]  /*1cf0*/  LDCU.64 UR4, c[0x4][0x8] ;  /* 0x01000100ff0477ac */ /* 0x000e220008000a00 */
[----:B------:R-:W-:-:S05]  /*1d00*/  IMAD.SHL.U32 R6, R0, 0x40, RZ ;  /* 0x0000004000067824 */ /* 0x000fca00078e00ff */
[----:B------:R-:W-:-:S04]  /*1d10*/  LOP3.LUT R6, R6, 0x40, RZ, 0xc0, !PT ;  /* 0x0000004006067812 */ /* 0x000fc800078ec0ff */
[----:B0-----:R-:W-:Y:S01]  /*1d20*/  IADD3 R8, P0, PT, R6, UR4, RZ ;  /* 0x0000000406087c10 */ /* 0x001fe2000ff1e0ff */
[----:B------:R-:W-:Y:S01]  /*1d30*/  IMAD.MOV.U32 R24, RZ, RZ, 0x20fd8164 ;  /* 0x20fd8164ff187424 */ /* 0x000fe200078e00ff */
[----:B------:R-:W-:Y:S01]  /*1d40*/  LOP3.LUT R6, R0, 0x1, RZ, 0xc0, !PT ;  /* 0x0000000100067812 */ /* 0x000fe200078ec0ff */
[----:B------:R-:W-:Y:S01]  /*1d50*/  IMAD.MOV.U32 R11, RZ, RZ, 0x3da8ff83 ;  /* 0x3da8ff83ff0b7424 */ /* 0x000fe200078e00ff */
[----:B------:R-:W0:Y:S01]  /*1d60*/  LDCU UR4, c[0x0][0x3f4] ;  /* 0x00007e80ff0477ac */ /* 0x000e220008000800 */
[----:B------:R-:W-:Y:S01]  /*1d70*/  IMAD.X R9, RZ, RZ, UR5, P0 ;  /* 0x00000005ff097e24 */ /* 0x000fe200080e06ff */
[----:B------:R-:W1:Y:S04]  /*1d80*/  LDCU UR5, c[0x0][0x3f8] ;  /* 0x00007f00ff0577ac */ /* 0x000e680008000800 */
[----:B------:R-:W2:Y:S04]  /*1d90*/  LDG.E.128.CONSTANT R12, desc[UR6][R8.64] ;  /* 0x00000006080c7981 */ /* 0x000ea8000c1e9d00 */
[----:B------:R-:W3:Y:S04]  /*1da0*/  LDG.E.128.CONSTANT R16, desc[UR6][R8.64+0x10] ;  /* 0x0000100608107981 */ /* 0x000ee8000c1e9d00 */
[----:B------:R4:W5:Y:S01]  /*1db0*/  LDG.E.128.CONSTANT R20, desc[UR6][R8.64+0x20] ;  /* 0x0000200608147981 */ /* 0x000962000c1e9d00 */
[----:B------:R-:W-:Y:S01]  /*1dc0*/  ISETP.NE.U32.AND P0, PT, R6, 0x1, PT ;  /* 0x000000010600780c */ /* 0x000fe20003f05070 */
[----:B------:R-:W-:-:S03]  /*1dd0*/  DMUL R6, R2, R2 ;  /* 0x0000000202067228 */ /* 0x000fc60000000000 */
[----:B------:R-:W-:Y:S02]  /*1de0*/  FSEL R24, R24, -8.06006814911005101289e+34, !P0 ;  /* 0xf9785eba18187808 */ /* 0x000fe40004000000 */
[----:B------:R-:W-:Y:S01]  /*1df0*/  FSEL R25, -R11, 0.11223486810922622681, !P0 ;  /* 0x3de5db650b197808 */ /* 0x000fe20004000100 */
[----:B0-----:R-:W-:Y:S01]  /*1e00*/  IMAD R11, R38, UR4, R40 ;  /* 0x00000004260b7c24 */ /* 0x001fe2000f8e0228 */
[----:B----4-:R-:W0:Y:S03]  /*1e10*/  LDC.64 R8, c[0x0][0x380] ;  /* 0x0000e000ff087b82 */ /* 0x010e260000000a00 */
[----:B-1----:R-:W-:Y:S01]  /*1e20*/  IMAD R11, R11, UR5, R10 ;  /* 0x000000050b0b7c24 */ /* 0x002fe2000f8e020a */
[----:B--2---:R-:W-:-:S08]  /*1e30*/  DFMA R12, R6, R24, R12 ;  /* 0x00000018060c722b */ /* 0x004fd0000000000c */
[----:B------:R-:W-:-:S08]  /*1e40*/  DFMA R12, R6, R12, R14 ;  /* 0x0000000c060c722b */ /* 0x000fd0000000000e */
[----:B---3--:R-:W-:-:S08]  /*1e50*/  DFMA R12, R6, R12, R16 ;  /* 0x0000000c060c722b */ /* 0x008fd00000000010 */
[----:B------:R-:W-:-:S08]  /*1e60*/  DFMA R12, R6, R12, R18 ;  /* 0x0000000c060c722b */ /* 0x000fd00000000012 */
[----:B-----5:R-:W-:-:S08]  /*1e70*/  DFMA R12, R6, R12, R20 ;  /* 0x0000000c060c722b */ /* 0x020fd00000000014 */
[----:B------:R-:W-:-:S08]  /*1e80*/  DFMA R12, R6, R12, R22 ;  /* 0x0000000c060c722b */ /* 0x000fd00000000016 */
        /* <DEDUP_REMOVED lines=8> */
[----:B------:R-:W-:Y:S01]  /*1f10*/  DMUL R4, R4, R2 ;  /* 0x0000000204047228 */ /* 0x000fe20000000000 */
[----:B0-----:R-:W-:-:S06]  /*1f20*/  IMAD.WIDE R2, R11, 0x8, R8 ;  /* 0x000000080b027825 */ /* 0x001fcc00078e0208 */
[----:B------:R-:W-:Y:S01]  /*1f30*/  STG.E.64 desc[UR6][R2.64], R4 ;  /* 0x0000000402007986 */ /* 0x000fe2000c101b06 */
[----:B------:R-:W-:Y:S05]  /*1f40*/  EXIT ;  /* 0x000000000000794d */ /* 0x000fea0003800000 */
.L_x_78:
[----:B------:R-:W0:Y:S01]  /*1f50*/  LDC.64 R14, c[0x0][0x3c8] ;  /* 0x0000f200ff0e7b82 */ /* 0x000e220000000a00 */
[----:B------:R-:W-:Y:S01]  /*1f60*/  ISETP.GT.AND P0, PT, R38, RZ, PT ;  /* 0x000000ff2600720c */ /* 0x000fe20003f04270 */
[----:B------:R-:W-:Y:S01]  /*1f70*/  IMAD R0, R40, R39, R10 ;  /* 0x0000002728007224 */ /* 0x000fe200078e020a */
[----:B------:R-:W-:Y:S05]  /*1f80*/  BSSY.RECONVERGENT B1, `(.L_x_99) ;  /* 0x000000f000017945 */ /* 0x000fea0003800200 */
[----:B------:R-:W1:Y:S01]  /*1f90*/  LDC.64 R12, c[0x0][0x3c0] ;  /* 0x0000f000ff0c7b82 */ /* 0x000e620000000a00 */
[----:B0-----:R-:W-:-:S04]  /*1fa0*/  IMAD.WIDE.U32 R14, R0, 0x8, R14 ;  /* 0x00000008000e7825 */ /* 0x001fc800078e000e */
[----:B-1----:R-:W-:Y:S01]  /*1fb0*/  IMAD.WIDE.U32 R26, R0, 0x8, R12 ;  /* 0x00000008001a7825 */ /* 0x002fe200078e000c */
[----:B------:R-:W-:Y:S06]  /*1fc0*/  @P0 BRA `(.L_x_100) ;  /* 0x0000000000080947 */ /* 0x000fec0003800000 */
[----:B------:R1:W5:Y:S01]  /*1fd0*/  LDG.E.64 R28, desc[UR6][R26.64] ;  /* 0x000000061a1c7981 */ /* 0x000362000c1e1b00 */
[----:B------:R-:W-:Y:S05]  /*1fe0*/  BRA `(.L_x_101) ;  /* 0x0000000000207947 */ /* 0x000fea0003800000 */
.L_x_100:
        /* <DEDUP_REMOVED lines=8> */
.L_x_101:
[----:B------:R-:W-:Y:S05]  /*2070*/  BSYNC.RECONVERGENT B1 ;  /* 0x0000000000017941 */ /* 0x000fea0003800200 */
.L_x_99:
[C---:B------:R-:W-:Y:S01]  /*2080*/  ISETP.GT.AND P0, PT, R38.reuse, -0x2, PT ;  /* 0xfffffffe2600780c */ /* 0x040fe20003f04270 */
[----:B------:R-:W-:Y:S01]  /*2090*/  BSSY.RECONVERGENT B1, `(.L_x_102) ;  /* 0x000000c000017945 */ /* 0x000fe20003800200 */
[----:B------:R-:W-:-:S11]  /*20a0*/  VIADD R11, R38, 0x1 ;  /* 0x00000001260b7836 */ /* 0x000fd60000000000 */
[----:B------:R-:W-:Y:S05]  /*20b0*/  @P0 BRA `(.L_x_103) ;  /* 0x0000000000080947 */ /* 0x000fea0003800000 */
[----:B-1----:R-:W5:Y:S01]  /*20c0*/  LDG.E.64 R26, desc[UR6][R26.64] ;  /* 0x000000061a1a7981 */ /* 0x002f62000c1e1b00 */
[----:B------:R-:W-:Y:S05]  /*20d0*/  BRA `(.L_x_104) ;  /* 0x00000000001c7947 */ /* 0x000fea0003800000 */
.L_x_103:
[----:B------:R-:W-:-:S13]  /*20e0*/  ISETP.GE.AND P0, PT, R11, R2, PT ;  /* 0x000000020b00720c */ /* 0x000fda0003f06270 */
[----:B-1----:R1:W5:Y:S01]  /*20f0*/  @P0 LDG.E.64 R26, desc[UR6][R14.64] ;  /* 0x000000060e1a0981 */ /* 0x002362000c1e1b00 */
[----:B0-----:R-:W0:Y:S01]  /*2100*/  @!P0 LDC.64 R16, c[0x0][0x388] ;  /* 0x0000e200ff108b82 */ /* 0x001e220000000a00 */
[----:B------:R-:W-:-:S04]  /*2110*/  @!P0 IMAD R11, R11, R3, R40 ;  /* 0x000000030b0b8224 */ /* 0x000fc800078e0228 */
[----:B------:R-:W-:-:S04]  /*2120*/  @!P0 IMAD R11, R11, R39, R10 ;  /* 0x000000270b0b8224 */ /* 0x000fc800078e020a */
[----:B0-----:R-:W-:-:S05]  /*2130*/  @!P0 IMAD.WIDE.U32 R16, R11, 0x8, R16 ;  /* 0x000000080b108825 */ /* 0x001fca00078e0010 */
[----:B------:R1:W5:Y:S02]  /*2140*/  @!P0 LDG.E.64 R26, desc[UR6][R16.64] ;  /* 0x00000006101a8981 */ /* 0x000364000c1e1b00 */
.L_x_104:
[----:B------:R-:W-:Y:S05]  /*2150*/  BSYNC.RECONVERGENT B1 ;  /* 0x0000000000017941 */ /* 0x000fea0003800200 */
.L_x_102:
[----:B------:R-:W-:Y:S01]  /*2160*/  ISETP.GE.AND P0, PT, R38, RZ, PT ;  /* 0x000000ff2600720c */ /* 0x000fe20003f06270 */
[----:B------:R-:W-:Y:S01]  /*2170*/  BSSY.RECONVERGENT B1, `(.L_x_105) ;  /* 0x0000049000017945 */ /* 0x000fe20003800200 */
[----:B------:R-:W-:-:S11]  /*2180*/  VIADD R2, R40, 0xffffffff ;  /* 0xffffffff28027836 */ /* 0x000fd60000000000 */
[----:B------:R-:W-:Y:S05]  /*2190*/  @!P0 BRA `(.L_x_106) ;  /* 0x0000000000d88947 */ /* 0x000fea0003800000 */
[----:B------:R-:W2:Y:S01]  /*21a0*/  LDC.64 R12, c[0x0][0x3d8] ;  /* 0x0000f600ff0c7b82 */ /* 0x000ea20000000a00 */
[----:B------:R-:W-:Y:S01]  /*21b0*/  ISETP.NE.AND P0, PT, R40, RZ, PT ;  /* 0x000000ff2800720c */ /* 0x000fe20003f05270 */
[----:B------:R-:W-:Y:S01]  /*21c0*/  IMAD R11, R38, R39, R10 ;  /* 0x00000027260b7224 */ /* 0x000fe200078e020a */
[----:B------:R-:W-:Y:S03]  /*21d0*/  BSSY.RECONVERGENT B2, `(.L_x_107) ;  /* 0x000000e000027945 */ /* 0x000fe60003800200 */
[----:B--2---:R-:W-:-:S08]  /*21e0*/  IMAD.WIDE.U32 R12, R11, 0x8, R12 ;  /* 0x000000080b0c7825 */ /* 0x004fd000078e000c */
[----:B------:R-:W-:Y:S05]  /*21f0*/  @P0 BRA `(.L_x_108) ;  /* 0x0000000000100947 */ /* 0x000fea0003800000 */
[----:B------:R-:W2:Y:S02]  /*2200*/  LDC.64 R46, c[0x0][0x3d0] ;  /* 0x0000f400ff2e7b82 */ /* 0x000ea40000000a00 */
[----:B--2---:R-:W-:-:S06]  /*2210*/  IMAD.WIDE.U32 R46, R11, 0x8, R46 ;  /* 0x000000080b2e7825 */ /* 0x004fcc00078e002e */
[----:B------:R-:W5:Y:S01]  /*2220*/  LDG.E.64 R46, desc[UR6][R46.64] ;  /* 0x000000062e2e7981 */ /* 0x000f62000c1e1b00 */
[----:B------:R-:W-:Y:S05]  /*2230*/  BRA `(.L_x_109) ;  /* 0x00000000001c7947 */ /* 0x000fea0003800000 */
.L_x_108:
[----:B------:R-:W-:-:S13]  /*2240*/  ISETP.GT.U32.AND P0, PT, R40, R3, PT ;  /* 0x000000032800720c */ /* 0x000fda0003f04070 */
[----:B------:R2:W5:Y:S01]  /*2250*/  @P0 LDG.E.64 R46, desc[UR6][R12.64] ;  /* 0x000000060c2e0981 */ /* 0x000562000c1e1b00 */
[----:B01----:R-:W0:Y:S01]  /*2260*/  @!P0 LDC.64 R14, c[0x0][0x388] ;  /* 0x0000e200ff0e8b82 */ /* 0x003e220000000a00 */
[----:B------:R-:W-:-:S04]  /*2270*/  @!P0 IMAD R2, R38, R3, R2 ;  /* 0x0000000326028224 */ /* 0x000fc800078e0202 */
[----:B------:R-:W-:-:S04]  /*2280*/  @!P0 IMAD R11, R2, R39, R10 ;  /* 0x00000027020b8224 */ /* 0x000fc800078e020a */
[----:B0-----:R-:W-:-:S05]  /*2290*/  @!P0 IMAD.WIDE.U32 R14, R11, 0x8, R14 ;  /* 0x000000080b0e8825 */ /* 0x001fca00078e000e */
[----:B------:R2:W5:Y:S02]  /*22a0*/  @!P0 LDG.E.64 R46, desc[UR6][R14.64] ;  /* 0x000000060e2e8981 */ /* 0x000564000c1e1b00 */
.L_x_109:
[----:B------:R-:W-:Y:S05]  /*22b0*/  BSYNC.RECONVERGENT B2 ;  /* 0x0000000000027941 */ /* 0x000fea0003800200 */
.L_x_107:
[----:B------:R-:W3:Y:S01]  /*22c0*/  LDC.64 R18, c[0x0][0x3e8] ;  /* 0x0000fa00ff127b82 */ /* 0x000ee20000000a00 */
[----:B------:R-:W-:Y:S02]  /*22d0*/  VIADD R22, R40, 0x1 ;  /* 0x0000000128167836 */ /* 0x000fe40000000000 */
[----:B------:R-:W-:-:S03]  /*22e0*/  VIADD R2, R10, 0x1 ;  /* 0x000000010a027836 */ /* 0x000fc60000000000 */
[----:B------:R-:W-:Y:S02]  /*22f0*/  ISETP.GE.U32.AND P2, PT, R22, R3, PT ;  /* 0x000000031600720c */ /* 0x000fe40003f46070 */
[----:B------:R-:W-:Y:S01]  /*2300*/  ISETP.GE.U32.AND P1, PT, R2, R39, PT ;  /* 0x000000270200720c */ /* 0x000fe20003f26070 */
[----:B------:R-:W-:-:S10]  /*2310*/  IMAD R2, R38, R3, R40 ;  /* 0x0000000326027224 */ /* 0x000fd400078e0228 */
[----:B--2---:R-:W5:Y:S01]  /*2320*/  @P2 LDG.E.64 R12, desc[UR6][R12.64] ;  /* 0x000000060c0c2981 */ /* 0x004f62000c1e1b00 */
[----:B------:R-:W-:Y:S01]  /*2330*/  ISETP.NE.AND P0, PT, R10, RZ, PT ;  /* 0x000000ff0a00720c */ /* 0x000fe20003f05270 */
[----:B01----:R-:W0:Y:S01]  /*2340*/  @!P1 LDC.64 R16, c[0x0][0x388] ;  /* 0x0000e200ff109b82 */ /* 0x003e220000000a00 */
[----:B---3--:R-:W-:-:S05]  /*2350*/  IMAD.WIDE.U32 R18, R2, 0x8, R18 ;  /* 0x0000000802127825 */ /* 0x008fca00078e0012 */
        /* <DEDUP_REMOVED lines=11> */
[----:B---3--:R-:W-:-:S05]  /*2410*/  @!P0 IMAD.WIDE.U32 R20, R2, 0x8, R20 ;  /* 0x0000000802148825 */ /* 0x008fca00078e0014 */
[----:B------:R1:W5:Y:S04]  /*2420*/  @!P0 LDG.E.64 R16, desc[UR6][R20.64] ;  /* 0x0000000614108981 */ /* 0x000368000c1e1b00 */
[----:B------:R1:W5:Y:S04]  /*2430*/  @!P2 LDG.E.64 R12, desc[UR6][R24.64] ;  /* 0x00000006180ca981 */ /* 0x000368000c1e1b00 */
[----:B------:R1:W5:Y:S01]  /*2440*/  @!P1 LDG.E.64 R14, desc[UR6][R22.64+0x8] ;  /* 0x00000806160e9981 */ /* 0x000362000c1e1b00 */
[----:B------:R-:W-:Y:S04]  /*2450*/  BSSY.RECONVERGENT B2, `(.L_x_110) ;  /* 0x0000009000027945 */ /* 0x000fe80003800200 */
[----:B------:R-:W-:Y:S05]  /*2460*/  @!P0 BRA `(.L_x_111) ;  /* 0x00000000001c8947 */ /* 0x000fea0003800000 */
[----:B------:R-:W-:-:S13]  /*2470*/  ISETP.GT.U32.AND P0, PT, R10, R39, PT ;  /* 0x000000270a00720c */ /* 0x000fda0003f04070 */
[----:B-----5:R0:W5:Y:S01]  /*2480*/  @P0 LDG.E.64 R16, desc[UR6][R18.64] ;  /* 0x0000000612100981 */ /* 0x020162000c1e1b00 */
[----:B-1----:R-:W1:Y:S01]  /*2490*/  @!P0 LDC.64 R20, c[0x0][0x388] ;  /* 0x0000e200ff148b82 */ /* 0x002e620000000a00 */
[----:B------:R-:W-:-:S04]  /*24a0*/  @!P0 IMAD R11, R2, R39, R10 ;  /* 0x00000027020b8224 */ /* 0x000fc800078e020a */
[----:B------:R-:W-:-:S04]  /*24b0*/  @!P0 VIADD R11, R11, 0xffffffff ;  /* 0xffffffff0b0b8836 */ /* 0x000fc80000000000 */
[----:B-1----:R-:W-:-:S05]  /*24c0*/  @!P0 IMAD.WIDE.U32 R20, R11, 0x8, R20 ;  /* 0x000000080b148825 */ /* 0x002fca00078e0014 */
[----:B------:R0:W5:Y:S02]  /*24d0*/  @!P0 LDG.E.64 R16, desc[UR6][R20.64] ;  /* 0x0000000614108981 */ /* 0x000164000c1e1b00 */
.L_x_111:
[----:B------:R-:W-:Y:S05]  /*24e0*/  BSYNC.RECONVERGENT B2 ;  /* 0x0000000000027941 */ /* 0x000fea0003800200 */
.L_x_110:
[----:B------:R-:W-:Y:S05]  /*24f0*/  BRA `(.L_x_112) ;  /* 0x0000000000407947 */ /* 0x000fea0003800000 */
.L_x_106:
[----:B------:R-:W-:Y:S01]  /*2500*/  IMAD R2, R2, R39, RZ ;  /* 0x0000002702027224 */ /* 0x000fe200078e02ff */
[----:B------:R-:W2:Y:S03]  /*2510*/  LDCU.64 UR4, c[0x0][0x3c0] ;  /* 0x00007800ff0477ac */ /* 0x000ea60008000a00 */
[--C-:B------:R-:W-:Y:S02]  /*2520*/  IMAD R11, R39, 0x2, R2.reuse ;  /* 0x00000002270b7824 */ /* 0x100fe400078e0202 */
[C---:B------:R-:W-:Y:S02]  /*2530*/  IMAD.IADD R47, R10.reuse, 0x1, R2 ;  /* 0x000000010a2f7824 */ /* 0x040fe400078e0202 */
[----:B01----:R-:W-:Y:S02]  /*2540*/  IMAD.IADD R15, R11, 0x1, -R39 ;  /* 0x000000010b0f7824 */ /* 0x003fe400078e0a27 */
[----:B------:R-:W-:-:S02]  /*2550*/  IMAD.IADD R11, R10, 0x1, R11 ;  /* 0x000000010a0b7824 */ /* 0x000fc400078e020b */
[----:B------:R-:W-:Y:S01]  /*2560*/  IMAD.WIDE R46, R47, 0x8, R12 ;  /* 0x000000082f2e7825 */ /* 0x000fe200078e020c */
[----:B------:R-:W-:-:S03]  /*2570*/  IADD3 R14, P0, PT, R10, R15, RZ ;  /* 0x0000000f0a0e7210 */ /* 0x000fc60007f1e0ff */
[----:B------:R-:W-:Y:S01]  /*2580*/  IMAD.WIDE.U32 R12, R11, 0x8, R12 ;  /* 0x000000080b0c7825 */ /* 0x000fe200078e000c */
[----:B------:R-:W-:Y:S01]  /*2590*/  LEA.HI.X.SX32 R15, R15, RZ, 0x1, P0 ;  /* 0x000000ff0f0f7211 */ /* 0x000fe200000f0eff */
[----:B------:R-:W5:Y:S01]  /*25a0*/  LDG.E.64 R46, desc[UR6][R46.64] ;  /* 0x000000062e2e7981 */ /* 0x000f62000c1e1b00 */
[----:B--2---:R-:W-:-:S03]  /*25b0*/  LEA R18, P0, R14, UR4, 0x3 ;  /* 0x000000040e127c11 */ /* 0x004fc6000f8018ff */
[----:B------:R-:W5:Y:S01]  /*25c0*/  LDG.E.64 R12, desc[UR6][R12.64] ;  /* 0x000000060c0c7981 */ /* 0x000f62000c1e1b00 */
[----:B------:R-:W-:-:S05]  /*25d0*/  LEA.HI.X R19, R14, UR5, R15, 0x3, P0 ;  /* 0x000000050e137c11 */ /* 0x000fca00080f1c0f */
[----:B------:R0:W5:Y:S04]  /*25e0*/  LDG.E.64 R16, desc[UR6][R18.64+-0x8] ;  /* 0xfffff80612107981 */ /* 0x000168000c1e1b00 */
[----:B------:R0:W5:Y:S02]  /*25f0*/  LDG.E.64 R14, desc[UR6][R18.64+0x8] ;  /* 0x00000806120e7981 */ /* 0x000164000c1e1b00 */
.L_x_112:
[----:B------:R-:W-:Y:S05]  /*2600*/  BSYNC.RECONVERGENT B1 ;  /* 0x0000000000017941 */ /* 0x000fea0003800200 */
.L_x_105:
[----:B01----:R-:W0:Y:S01]  /*2610*/  LDC.64 R18, c[0x0][0x388] ;  /* 0x0000e200ff127b82 */ /* 0x003e220000000a00 */
[----:B------:R-:W-:Y:S01]  /*2620*/  IMAD R11, R38, R3, RZ ;  /* 0x00000003260b7224 */ /* 0x000fe200078e02ff */
[----:B------:R-:W1:Y:S03]  /*2630*/  LDCU UR4, c[0x0][0x460] ;  /* 0x00008c00ff0477ac */ /* 0x000e660008000800 */
[----:B------:R-:W-:-:S04]  /*2640*/  IMAD R39, R11, R39, R0 ;  /* 0x000000270b277224 */ /* 0x000fc800078e0200 */
[----:B0-----:R-:W-:-:S06]  /*2650*/  IMAD.WIDE R18, R39, 0x8, R18 ;  /* 0x0000000827127825 */ /* 0x001fcc00078e0212 */
[----:B------:R-:W5:Y:S01]  /*2660*/  LDG.E.64 R18, desc[UR6][R18.64] ;  /* 0x0000000612127981 */ /* 0x000f62000c1e1b00 */
[----:B-1----:R-:W0:Y:S08]  /*2670*/  I2F.F64 R2, UR4 ;  /* 0x0000000400027d12 */ /* 0x002e300008201c00 */
[----:B0-----:R-:W0:Y:S01]  /*2680*/  MUFU.RCP64H R25, R3 ;  /* 0x0000000300197308 */ /* 0x001e220000001800 */
        /* <DEDUP_REMOVED lines=11> */
[----:B-----5:R-:W-:Y:S05]  /*2740*/  CALL.REL.NOINC `($__internal_5_$__cuda_sm20_dblrcp_rn_slowpath_v3) ;  /* 0x00000008004c7944 */ /* 0x020fea0003c00000 */
.L_x_113:
[----:B------:R-:W0:Y:S01]  /*2750*/  LDC.64 R24, c[0x0][0x420] ;  /* 0x00010800ff187b82 */ /* 0x000e220000000a00 */
[----:B------:R-:W-:Y:S01]  /*2760*/  IMAD.MOV.U32 R2, RZ, RZ, 0x1 ;  /* 0x00000001ff027424 */ /* 0x000fe200078e00ff */
[----:B-----5:R-:W-:Y:S01]  /*2770*/  DADD R20, R18, R18 ;  /* 0x0000000012147229 */ /* 0x020fe20000000012 */
[----:B------:R-:W-:Y:S01]  /*2780*/  BSSY.RECONVERGENT B1, `(.L_x_114) ;  /* 0x0000019000017945 */ /* 0x000fe20003800200 */
[----:B------:R-:W-:-:S06]  /*2790*/  DMUL R22, R22, R22 ;  /* 0x0000001616167228 */ /* 0x000fcc0000000000 */
[----:B------:R-:W-:Y:S02]  /*27a0*/  DADD R28, -R20, R28 ;  /* 0x00000000141c7229 */ /* 0x000fe4000000011c */
[----:B------:R-:W-:-:S06]  /*27b0*/  DMUL R22, R22, 0.5 ;  /* 0x3fe0000016167828 */ /* 0x000fcc0000000000 */
[----:B------:R-:W-:Y:S02]  /*27c0*/  DADD R26, R28, R26 ;  /* 0x000000001c1a7229 */ /* 0x000fe4000000001a */
[----:B0-----:R-:W-:-:S08]  /*27d0*/  DMUL R24, R24, R24 ;  /* 0x0000001818187228 */ /* 0x001fd00000000000 */
[----:B------:R-:W-:Y:S01]  /*27e0*/  FSETP.GEU.AND P1, PT, |R27|, 6.5827683646048100446e-37, PT ;  /* 0x036000001b00780b */ /* 0x000fe20003f2e200 */
        /* <DEDUP_REMOVED lines=15> */
[----:B------:R-:W-:Y:S05]  /*28e0*/  CALL.REL.NOINC `($__internal_6_$__cuda_sm20_div_rn_f64_full) ;  /* 0x00000008008c7944 */ /* 0x000fea0003c00000 */
[----:B------:R-:W-:Y:S02]  /*28f0*/  IMAD.MOV.U32 R2, RZ, RZ, R34 ;  /* 0x000000ffff027224 */ /* 0x000fe400078e0022 */
[----:B------:R-:W-:-:S07]  /*2900*/  IMAD.MOV.U32 R3, RZ, RZ, R35 ;  /* 0x000000ffff037224 */ /* 0x000fce00078e0023 */
.L_x_115:
[----:B------:R-:W-:Y:S05]  /*2910*/  BSYNC.RECONVERGENT B1 ;  /* 0x0000000000017941 */ /* 0x000fea0003800200 */
.L_x_114:
[----:B------:R-:W0:Y:S01]  /*2920*/  LDC.64 R28, c[0x0][0x428] ;  /* 0x00010a00ff1c7b82 */ /* 0x000e220000000a00 */
[----:B------:R-:W-:Y:S01]  /*2930*/  IMAD.MOV.U32 R24, RZ, RZ, 0x1 ;  /* 0x00000001ff187424 */ /* 0x000fe200078e00ff */
[----:B------:R-:W-:Y:S01]  /*2940*/  DADD R26, -R20, R46 ;  /* 0x00000000141a7229 */ /* 0x000fe2000000012e */
[----:B------:R-:W-:Y:S07]  /*2950*/  BSSY.RECONVERGENT B1, `(.L_x_116) ;  /* 0x0000014000017945 */ /* 0x000fee0003800200 */
        /* <DEDUP_REMOVED lines=19> */
.L_x_117:
[----:B------:R-:W-:Y:S05]  /*2a90*/  BSYNC.RECONVERGENT B1 ;  /* 0x0000000000017941 */ /* 0x000fea0003800200 */
.L_x_116:
[----:B------:R-:W0:Y:S01]  /*2aa0*/  LDC.64 R28, c[0x0][0x430] ;  /* 0x00010c00ff1c7b82 */ /* 0x000e220000000a00 */
[----:B------:R-:W-:Y:S01]  /*2ab0*/  IMAD.MOV.U32 R24, RZ, RZ, 0x1 ;  /* 0x00000001ff187424 */ /* 0x000fe200078e00ff */
[----:B------:R-:W-:Y:S01]  /*2ac0*/  DADD R16, -R20, R16 ;  /* 0x0000000014107229 */ /* 0x000fe20000000110 */
[----:B------:R-:W-:Y:S01]  /*2ad0*/  BSSY.RECONVERGENT B1, `(.L_x_118) ;  /* 0x0000015000017945 */ /* 0x000fe20003800200 */
[----:B------:R-:W-:Y:S02]  /*2ae0*/  DADD R2, R12, R2 ;  /* 0x000000000c027229 */ /* 0x000fe40000000002 */
        /* <DEDUP_REMOVED lines=19> */
.L_x_119:
[----:B------:R-:W-:Y:S05]  /*2c20*/  BSYNC.RECONVERGENT B1 ;  /* 0x0000000000017941 */ /* 0x000fea0003800200 */
.L_x_118:
[----:B------:R-:W0:Y:S01]  /*2c30*/  LDCU UR5, c[0x0][0x414] ;  /* 0x00008280ff0577ac */ /* 0x000e220008000800 */
[----:B------:R-:W1:Y:S01]  /*2c40*/  LDC.64 R16, c[0x0][0x380] ;  /* 0x0000e000ff107b82 */ /* 0x000e620000000a00 */
[----:B------:R-:W-:Y:S01]  /*2c50*/  DADD R2, R2, R14 ;  /* 0x0000000002027229 */ /* 0x000fe2000000000e */
[----:B------:R-:W2:Y:S07]  /*2c60*/  LDCU UR4, c[0x0][0x3f0] ;  /* 0x00007e00ff0477ac */ /* 0x000eae0008000800 */
[----:B------:R-:W-:Y:S01]  /*2c70*/  DFMA R22, R22, R2, R18 ;  /* 0x000000021616722b */ /* 0x000fe20000000012 */
[----:B0-----:R-:W-:-:S04]  /*2c80*/  ISETP.NE.AND P0, PT, RZ, UR5, PT ;  /* 0x00000005ff007c0c */ /* 0x001fc8000bf05270 */
[C---:B------:R-:W-:Y:S01]  /*2c90*/  ISETP.NE.OR P0, PT, R38.reuse, 0x1, P0 ;  /* 0x000000012600780c */ /* 0x040fe20000705670 */
[----:B--2---:R-:W-:Y:S01]  /*2ca0*/  UIADD3 UR4, UPT, UPT, UR4, -0x2, URZ ;  /* 0xfffffffe04047890 */ /* 0x004fe2000fffe0ff */
[----:B-1----:R-:W-:Y:S02]  /*2cb0*/  IMAD.WIDE R2, R39, 0x8, R16 ;  /* 0x0000000827027825 */ /* 0x002fe400078e0210 */
[----:B------:R-:W-:-:S03]  /*2cc0*/  ISETP.NE.AND P2, PT, R38, RZ, P0 ;  /* 0x000000ff2600720c */ /* 0x000fc60000745270 */
[----:B------:R-:W-:Y:S01]  /*2cd0*/  ISETP.NE.AND P0, PT, R38, UR4, PT ;  /* 0x0000000426007c0c */ /* 0x000fe2000bf05270 */
[----:B------:R-:W-:Y:S03]  /*2ce0*/  STG.E.64 desc[UR6][R2.64], R22 ;  /* 0x0000001602007986 */ /* 0x000fe6000c101b06 */
[----:B------:R-:W-:Y:S01]  /*2cf0*/  ISETP.NE.OR P0, PT, R8, UR5, P0 ;  /* 0x0000000508007c0c */ /* 0x000fe20008705670 */
[----:B------:R-:W0:Y:S03]  /*2d00*/  LDCU UR5, c[0x0][0x418] ;  /* 0x00008300ff0577ac */ /* 0x000e260008000800 */
[----:B------:R-:W-:Y:S01]  /*2d10*/  ISETP.NE.AND P1, PT, R38, R9, P0 ;  /* 0x000000092600720c */ /* 0x000fe20000725270 */
[----:B------:R-:W1:Y:S01]  /*2d20*/  LDCU UR4, c[0x0][0x3f4] ;  /* 0x00007e80ff0477ac */ /* 0x000e620008000800 */
[----:B------:R-:W2:Y:S01]  /*2d30*/  @!P2 LDC.64 R12, c[0x0][0x390] ;  /* 0x0000e400ff0cab82 */ /* 0x000ea20000000a00 */
[----:B------:R-:W-:-:S10]  /*2d40*/  ISETP.NE.AND P0, PT, R40, 0x1, PT ;  /* 0x000000012800780c */ /* 0x000fd40003f05270 */
[----:B------:R-:W3:Y:S01]  /*2d50*/  @!P1 LDC.64 R14, c[0x0][0x398] ;  /* 0x0000e600ff0e9b82 */ /* 0x000ee20000000a00 */
[----:B--2---:R-:W-:-:S05]  /*2d60*/  @!P2 IMAD.WIDE.U32 R8, R0, 0x8, R12 ;  /* 0x000000080008a825 */ /* 0x004fca00078e000c */
[----:B------:R2:W-:Y:S04]  /*2d70*/  @!P2 STG.E.64 desc[UR6][R8.64], R22 ;  /* 0x000000160800a986 */ /* 0x0005e8000c101b06 */
[----:B------:R-:W4:Y:S01]  /*2d80*/  @!P1 LDG.E.64 R12, desc[UR6][R2.64] ;  /* 0x00000006020c9981 */ /* 0x000f22000c1e1b00 */
[----:B0-----:R-:W-:Y:S01]  /*2d90*/  ISETP.NE.OR P0, PT, RZ, UR5, P0 ;  /* 0x00000005ff007c0c */ /* 0x001fe20008705670 */
[----:B---3--:R-:W-:-:S03]  /*2da0*/  @!P1 IMAD.WIDE.U32 R14, R0, 0x8, R14 ;  /* 0x00000008000e9825 */ /* 0x008fc600078e000e */
[----:B------:R-:W-:Y:S01]  /*2db0*/  ISETP.NE.AND P0, PT, R40, RZ, P0 ;  /* 0x000000ff2800720c */ /* 0x000fe20000705270 */
[----:B-1----:R-:W-:-:S12]  /*2dc0*/  UIADD3 UR4, UPT, UPT, UR4, -0x2, URZ ;  /* 0xfffffffe04047890 */ /* 0x002fd8000fffe0ff */
        /* <DEDUP_REMOVED lines=10> */
[----:B--2---:R-:W1:Y:S08]  /*2e70*/  @!P1 LDC R15, c[0x0][0x3f8] ;  /* 0x0000fe00ff0f9b82 */ /* 0x004e700000000800 */
[----:B------:R-:W2:Y:S01]  /*2e80*/  @!P1 LDC.64 R12, c[0x0][0x3a8] ;  /* 0x0000ea00ff0c9b82 */ /* 0x000ea20000000a00 */
[----:B---3--:R3:W-:Y:S04]  /*2e90*/  @!P0 STG.E.64 desc[UR6][R6.64], R16 ;  /* 0x0000001006008986 */ /* 0x0087e8000c101b06 */
[----:B------:R-:W4:Y:S01]  /*2ea0*/  @!P1 LDG.E.64 R8, desc[UR6][R2.64] ;  /* 0x0000000602089981 */ /* 0x000f22000c1e1b00 */
[----:B-1----:R-:W-:Y:S01]  /*2eb0*/  @!P1 IMAD R15, R38, R15, R10 ;  /* 0x0000000f260f9224 */ /* 0x002fe200078e020a */
[----:B0-----:R-:W-:Y:S01]  /*2ec0*/  ISETP.NE.AND P0, PT, R19, RZ, PT ;  /* 0x000000ff1300720c */ /* 0x001fe20003f05270 */
[----:B------:R-:W-:Y:S01]  /*2ed0*/  BSSY.RECONVERGENT B1, `(.L_x_120) ;  /* 0x000000c000017945 */ /* 0x000fe20003800200 */
[C---:B------:R-:W-:Y:S01]  /*2ee0*/  ISETP.NE.AND P2, PT, R10.reuse, RZ, PT ;  /* 0x000000ff0a00720c */ /* 0x040fe20003f45270 */
[----:B--2---:R-:W-:Y:S01]  /*2ef0*/  @!P1 IMAD.WIDE R12, R15, 0x8, R12 ;  /* 0x000000080f0c9825 */ /* 0x004fe200078e020c */
[----:B------:R-:W-:-:S02]  /*2f00*/  ISETP.NE.OR P0, PT, R10, 0x1, P0 ;  /* 0x000000010a00780c */ /* 0x000fc40000705670 */
[----:B------:R-:W-:Y:S02]  /*2f10*/  ISETP.NE.AND P3, PT, R10, R5, PT ;  /* 0x000000050a00720c */ /* 0x000fe40003f65270 */
[----:B----4-:R3:W-:Y:S09]  /*2f20*/  @!P1 STG.E.64 desc[UR6][R12.64], R8 ;  /* 0x000000080c009986 */ /* 0x0107f2000c101b06 */
[----:B------:R-:W-:Y:S05]  /*2f30*/  @P0 BRA P2, `(.L_x_121) ;  /* 0x0000000000140947 */ /* 0x000fea0001000000 */
[----:B---3--:R-:W2:Y:S01]  /*2f40*/  LDG.E.64 R6, desc[UR6][R2.64] ;  /* 0x0000000602067981 */ /* 0x008ea2000c1e1b00 */
[----:B------:R-:W0:Y:S01]  /*2f50*/  LDC.64 R8, c[0x0][0x3b0] ;  /* 0x0000ec00ff087b82 */ /* 0x000e220000000a00 */
[----:B------:R-:W-:-:S04]  /*2f60*/  IMAD.IADD R5, R40, 0x1, R11 ;  /* 0x0000000128057824 */ /* 0x000fc800078e020b */
[----:B0-----:R-:W-:-:S05]  /*2f70*/  IMAD.WIDE R8, R5, 0x8, R8 ;  /* 0x0000000805087825 */ /* 0x001fca00078e0208 */
[----:B--2---:R0:W-:Y:S02]  /*2f80*/  STG.E.64 desc[UR6][R8.64], R6 ;  /* 0x0000000608007986 */ /* 0x0041e4000c101b06 */
.L_x_121:
[----:B------:R-:W-:Y:S05]  /*2f90*/  BSYNC.RECONVERGENT B1 ;  /* 0x0000000000017941 */ /* 0x000fea0003800200 */
.L_x_120:
[----:B------:R-:W-:Y:S04]  /*2fa0*/  BSSY.RECONVERGENT B1, `(.L_x_122) ;  /* 0x0000007000017945 */ /* 0x000fe80003800200 */
[----:B------:R-:W-:Y:S05]  /*2fb0*/  @!P3 BRA `(.L_x_123) ;  /* 0x000000000014b947 */ /* 0x000fea0003800000 */
[----:B------:R-:W1:Y:S02]  /*2fc0*/  LDCU UR4, c[0x0][0x3f8] ;  /* 0x00007f00ff0477ac */ /* 0x000e640008000800 */
[----:B-1----:R-:W-:-:S06]  /*2fd0*/  UIADD3 UR4, UPT, UPT, UR4, -0x2, URZ ;  /* 0xfffffffe04047890 */ /* 0x002fcc000fffe0ff */
[----:B------:R-:W-:-:S04]  /*2fe0*/  ISETP.NE.AND P0, PT, R10, UR4, PT ;  /* 0x000000040a007c0c */ /* 0x000fc8000bf05270 */
[----:B------:R-:W-:-:S13]  /*2ff0*/  ISETP.NE.OR P0, PT, R4, R19, P0 ;  /* 0x000000130400720c */ /* 0x000fda0000705670 */
[----:B------:R-:W-:Y:S05]  /*3000*/  @P0 EXIT ;  /* 0x000000000000094d */ /* 0x000fea0003800000 */
.L_x_123:
[----:B------:R-:W-:Y:S05]  /*3010*/  BSYNC.RECONVERGENT B1 ;  /* 0x0000000000017941 */ /* 0x000fea0003800200 */
.L_x_122:
[----:B------:R-:W2:Y:S01]  /*3020*/  LDG.E.64 R2, desc[UR6][R2.64] ;  /* 0x0000000602027981 */ /* 0x000ea2000c1e1b00 */
[----:B------:R-:W1:Y:S01]  /*3030*/  LDC.64 R4, c[0x0][0x3b8] ;  /* 0x0000ee00ff047b82 */ /* 0x000e620000000a00 */
[----:B------:R-:W-:-:S04]  /*3040*/  IMAD.IADD R11, R40, 0x1, R11 ;  /* 0x00000001280b7824 */ /* 0x000fc800078e020b */
[----:B-1----:R-:W-:-:S05]  /*3050*/  IMAD.WIDE R4, R11, 0x8, R4 ;  /* 0x000000080b047825 */ /* 0x002fca00078e0204 */
[----:B--2---:R-:W-:Y:S01]  /*3060*/  STG.E.64 desc[UR6][R4.64], R2 ;  /* 0x0000000204007986 */ /* 0x004fe2000c101b06 */
[----:B------:R-:W-:Y:S05]  /*3070*/  EXIT ;  /* 0x000000000000794d */ /* 0x000fea0003800000 */
        .weak           $__internal_5_$__cuda_sm20_dblrcp_rn_slowpath_v3
        .type           $__internal_5_$__cuda_sm20_dblrcp_rn_slowpath_v3,@function
        .size           $__internal_5_$__cuda_sm20_dblrcp_rn_slowpath_v3,($__internal_6_$__cuda_sm20_div_rn_f64_full - $__internal_5_$__cuda_sm20_dblrcp_rn_slowpath_v3)
$__internal_5_$__cuda_sm20_dblrcp_rn_slowpath_v3:
[----:B------:R-:W-:Y:S01]  /*3080*/  DSETP.GTU.AND P0, PT, |R2|, +INF , PT ;  /* 0x7ff000000200742a */ /* 0x000fe20003f0c200 */
[----:B------:R-:W-:-:S13]  /*3090*/  BSSY.RECONVERGENT B1, `(.L_x_124) ;  /* 0x0000024000017945 */ /* 0x000fda0003800200 */
        /* <DEDUP_REMOVED lines=11> */
[----:B------:R-:W0:Y:S01]  /*3150*/  MUFU.RCP64H R23, R21 ;  /* 0x0000001500177308 */ /* 0x000e220000001800 */
[----:B------:R-:W-:-:S06]  /*3160*/  IMAD.MOV.U32 R22, RZ, RZ, R25 ;  /* 0x000000ffff167224 */ /* 0x000fcc00078e0019 */
        /* <DEDUP_REMOVED lines=10> */
.L_x_127:
        /* <DEDUP_REMOVED lines=10> */
.L_x_125:
[----:B------:R-:W-:Y:S01]  /*32b0*/  LOP3.LUT R21, R3, 0x80000, RZ, 0xfc, !PT ;  /* 0x0008000003157812 */ /* 0x000fe200078efcff */
[----:B------:R-:W-:-:S07]  /*32c0*/  IMAD.MOV.U32 R20, RZ, RZ, R2 ;  /* 0x000000ffff147224 */ /* 0x000fce00078e0002 */
.L_x_126:
[----:B------:R-:W-:Y:S05]  /*32d0*/  BSYNC.RECONVERGENT B1 ;  /* 0x0000000000017941 */ /* 0x000fea0003800200 */
.L_x_124:
[----:B------:R-:W-:Y:S02]  /*32e0*/  IMAD.MOV.U32 R31, RZ, RZ, 0x0 ;  /* 0x00000000ff1f7424 */ /* 0x000fe400078e00ff */
[----:B------:R-:W-:Y:S02]  /*32f0*/  IMAD.MOV.U32 R22, RZ, RZ, R20 ;  /* 0x000000ffff167224 */ /* 0x000fe400078e0014 */
[----:B------:R-:W-:Y:S01]  /*3300*/  IMAD.MOV.U32 R23, RZ, RZ, R21 ;  /* 0x000000ffff177224 */ /* 0x000fe200078e0015 */
[----:B------:R-:W-:Y:S06]  /*3310*/  RET.REL.NODEC R30 `(_Z13getSecondIterPdS_S_S_S_S_S_S_S_S_S_S_S_S_iiiiiiiiiiiiddddidddi) ;  /* 0xffffffcc1e387950 */ /* 0x000fec0003c3ffff */
        .weak           $__internal_6_$__cuda_sm20_div_rn_f64_full
        .type           $__internal_6_$__cuda_sm20_div_rn_f64_full,@function
        .size           $__internal_6_$__cuda_sm20_div_rn_f64_full,($__internal_7_$__cuda_sm20_dsqrt_rn_f64_mediumpath_v1 - $__internal_6_$__cuda_sm20_div_rn_f64_full)
$__internal_6_$__cuda_sm20_div_rn_f64_full:
[----:B------:R-:W-:Y:S01]  /*3320*/  IMAD.MOV.U32 R25, RZ, RZ, R27 ;  /* 0x000000ffff197224 */ /* 0x000fe200078e001b */
[C---:B------:R-:W-:Y:S01]  /*3330*/  FSETP.GEU.AND P0, PT, |R29|.reuse, 1.469367938527859385e-39, PT ;  /* 0x001000001d00780b */ /* 0x040fe20003f0e200 */
[----:B------:R-:W-:Y:S01]  /*3340*/  IMAD.MOV.U32 R24, RZ, RZ, R26 ;  /* 0x000000ffff187224 */ /* 0x000fe200078e001a */
[----:B------:R-:W-:Y:S01]  /*3350*/  LOP3.LUT R26, R29, 0x800fffff, RZ, 0xc0, !PT ;  /* 0x800fffff1d1a7812 */ /* 0x000fe200078ec0ff */
[----:B------:R-:W-:Y:S01]  /*3360*/  IMAD.MOV.U32 R43, RZ, RZ, 0x1ca00000 ;  /* 0x1ca00000ff2b7424 */ /* 0x000fe200078e00ff */
[C---:B------:R-:W-:Y:S01]  /*3370*/  FSETP.GEU.AND P2, PT, |R25|.reuse, 1.469367938527859385e-39, PT ;  /* 0x001000001900780b */ /* 0x040fe20003f4e200 */
[----:B------:R-:W-:Y:S01]  /*3380*/  IMAD.MOV.U32 R32, RZ, RZ, 0x1 ;  /* 0x00000001ff207424 */ /* 0x000fe200078e00ff */
[----:B------:R-:W-:Y:S01]  /*3390*/  LOP3.LUT R27, R26, 0x3ff00000, RZ, 0xfc, !PT ;  /* 0x3ff000001a1b7812 */ /* 0x000fe200078efcff */
[----:B------:R-:W-:Y:S01]  /*33a0*/  IMAD.MOV.U32 R26, RZ, RZ, R28 ;  /* 0x000000ffff1a7224 */ /* 0x000fe200078e001c */
[----:B------:R-:W-:Y:S01]  /*33b0*/  LOP3.LUT R41, R25, 0x7ff00000, RZ, 0xc0, !PT ;  /* 0x7ff0000019297812 */ /* 0x000fe200078ec0ff */
[----:B------:R-:W-:Y:S01]  /*33c0*/  BSSY.RECONVERGENT B2, `(.L_x_128) ;  /* 0x000004f000027945 */ /* 0x000fe20003800200 */
[----:B------:R-:W-:-:S03]  /*33d0*/  LOP3.LUT R44, R29, 0x7ff00000, RZ, 0xc0, !PT ;  /* 0x7ff000001d2c7812 */ /* 0x000fc600078ec0ff */
[----:B------:R-:W-:Y:S01]  /*33e0*/  @!P0 DMUL R26, R28, 8.98846567431157953865e+307 ;  /* 0x7fe000001c1a8828 */ /* 0x000fe20000000000 */
[----:B------:R-:W-:-:S03]  /*33f0*/  ISETP.GE.U32.AND P1, PT, R41, R44, PT ;  /* 0x0000002c2900720c */ /* 0x000fc60003f26070 */
[----:B------:R-:W-:Y:S01]  /*3400*/  @!P2 LOP3.LUT R30, R29, 0x7ff00000, RZ, 0xc0, !PT ;  /* 0x7ff000001d1ea812 */ /* 0x000fe200078ec0ff */
[----:B------:R-:W-:Y:S01]  /*3410*/  @!P2 IMAD.MOV.U32 R34, RZ, RZ, RZ ;  /* 0x000000ffff22a224 */ /* 0x000fe200078e00ff */
[----:B------:R-:W0:Y:S01]  /*3420*/  MUFU.RCP64H R33, R27 ;  /* 0x0000001b00217308 */ /* 0x000e220000001800 */
[----:B------:R-:W-:Y:S02]  /*3430*/  SEL R31, R43, 0x63400000, !P1 ;  /* 0x634000002b1f7807 */ /* 0x000fe40004800000 */
[----:B------:R-:W-:Y:S02]  /*3440*/  @!P2 ISETP.GE.U32.AND P3, PT, R41, R30, PT ;  /* 0x0000001e2900a20c */ /* 0x000fe40003f66070 */
[----:B------:R-:W-:Y:S02]  /*3450*/  LOP3.LUT R31, R31, 0x800fffff, R25, 0xf8, !PT ;  /* 0x800fffff1f1f7812 */ /* 0x000fe400078ef819 */
[----:B------:R-:W-:Y:S02]  /*3460*/  @!P2 SEL R35, R43, 0x63400000, !P3 ;  /* 0x634000002b23a807 */ /* 0x000fe40005800000 */
[----:B------:R-:W-:-:S02]  /*3470*/  @!P0 LOP3.LUT R44, R27, 0x7ff00000, RZ, 0xc0, !PT ;  /* 0x7ff000001b2c8812 */ /* 0x000fc400078ec0ff */
[----:B------:R-:W-:-:S04]  /*3480*/  @!P2 LOP3.LUT R30, R35, 0x80000000, R25, 0xf8, !PT ;  /* 0x80000000231ea812 */ /* 0x000fc800078ef819 */
[----:B------:R-:W-:Y:S01]  /*3490*/  @!P2 LOP3.LUT R35, R30, 0x100000, RZ, 0xfc, !PT ;  /* 0x001000001e23a812 */ /* 0x000fe200078efcff */
[----:B------:R-:W-:-:S06]  /*34a0*/  IMAD.MOV.U32 R30, RZ, RZ, R24 ;  /* 0x000000ffff1e7224 */ /* 0x000fcc00078e0018 */
[----:B------:R-:W-:Y:S02]  /*34b0*/  @!P2 DFMA R30, R30, 2, -R34 ;  /* 0x400000001e1ea82b */ /* 0x000fe40000000822 */
[----:B0-----:R-:W-:-:S08]  /*34c0*/  DFMA R34, R32, -R26, 1 ;  /* 0x3ff000002022742b */ /* 0x001fd0000000081a */
[----:B------:R-:W-:-:S08]  /*34d0*/  DFMA R34, R34, R34, R34 ;  /* 0x000000222222722b */ /* 0x000fd00000000022 */
[----:B------:R-:W-:-:S08]  /*34e0*/  DFMA R34, R32, R34, R32 ;  /* 0x000000222022722b */ /* 0x000fd00000000020 */
[----:B------:R-:W-:-:S08]  /*34f0*/  DFMA R32, R34, -R26, 1 ;  /* 0x3ff000002220742b */ /* 0x000fd0000000081a */
[----:B------:R-:W-:-:S08]  /*3500*/  DFMA R32, R34, R32, R34 ;  /* 0x000000202220722b */ /* 0x000fd00000000022 */
[----:B------:R-:W-:-:S08]  /*3510*/  DMUL R34, R32, R30 ;  /* 0x0000001e20227228 */ /* 0x000fd00000000000 */
[----:B------:R-:W-:-:S08]  /*3520*/  DFMA R36, R34, -R26, R30 ;  /* 0x8000001a2224722b */ /* 0x000fd0000000001e */
[----:B------:R-:W-:Y:S01]  /*3530*/  DFMA R36, R32, R36, R34 ;  /* 0x000000242024722b */ /* 0x000fe20000000022 */
[----:B------:R-:W-:Y:S01]  /*3540*/  IMAD.MOV.U32 R32, RZ, RZ, R41 ;  /* 0x000000ffff207224 */ /* 0x000fe200078e0029 */
[----:B------:R-:W-:-:S05]  /*3550*/  @!P2 LOP3.LUT R32, R31, 0x7ff00000, RZ, 0xc0, !PT ;  /* 0x7ff000001f20a812 */ /* 0x000fca00078ec0ff */
[----:B------:R-:W-:-:S05]  /*3560*/  VIADD R33, R32, 0xffffffff ;  /* 0xffffffff20217836 */ /* 0x000fca0000000000 */
[----:B------:R-:W-:Y:S01]  /*3570*/  ISETP.GT.U32.AND P0, PT, R33, 0x7feffffe, PT ;  /* 0x7feffffe2100780c */ /* 0x000fe20003f04070 */
[----:B------:R-:W-:-:S05]  /*3580*/  VIADD R33, R44, 0xffffffff ;  /* 0xffffffff2c217836 */ /* 0x000fca0000000000 */
[----:B------:R-:W-:-:S13]  /*3590*/  ISETP.GT.U32.OR P0, PT, R33, 0x7feffffe, P0 ;  /* 0x7feffffe2100780c */ /* 0x000fda0000704470 */
[----:B------:R-:W-:Y:S05]  /*35a0*/  @P0 BRA `(.L_x_129) ;  /* 0x00000000006c0947 */ /* 0x000fea0003800000 */
[----:B------:R-:W-:Y:S01]  /*35b0*/  LOP3.LUT R24, R29, 0x7ff00000, RZ, 0xc0, !PT ;  /* 0x7ff000001d187812 */ /* 0x000fe200078ec0ff */
[----:B------:R-:W-:-:S03]  /*35c0*/  IMAD.MOV.U32 R32, RZ, RZ, RZ ;  /* 0x000000ffff207224 */ /* 0x000fc600078e00ff */
[CC--:B------:R-:W-:Y:S02]  /*35d0*/  VIADDMNMX R25, R41.reuse, -R24.reuse, 0xb9600000, !PT ;  /* 0xb960000029197446 */ /* 0x0c0fe40007800918 */
[----:B------:R-:W-:Y:S02]  /*35e0*/  ISETP.GE.U32.AND P0, PT, R41, R24, PT ;  /* 0x000000182900720c */ /* 0x000fe40003f06070 */
[----:B------:R-:W-:Y:S02]  /*35f0*/  VIMNMX R24, PT, PT, R25, 0x46a00000, PT ;  /* 0x46a0000019187848 */ /* 0x000fe40003fe0100 */
        /* <DEDUP_REMOVED lines=13> */
[----:B------:R-:W-:Y:S01]  /*36d0*/  IADD3 R25, PT, PT, -R24, -0x43300000, RZ ;  /* 0xbcd0000018197810 */ /* 0x000fe20007ffe1ff */
[----:B------:R-:W-:-:S06]  /*36e0*/  IMAD.MOV.U32 R26, RZ, RZ, RZ ;  /* 0x000000ffff1a7224 */ /* 0x000fcc00078e00ff */
[----:B------:R-:W-:Y:S02]  /*36f0*/  DFMA R26, R34, -R26, R36 ;  /* 0x8000001a221a722b */ /* 0x000fe40000000024 */
[----:B------:R-:W-:-:S08]  /*3700*/  DMUL.RP R36, R36, R32 ;  /* 0x0000002024247228 */ /* 0x000fd00000008000 */
[----:B------:R-:W-:Y:S02]  /*3710*/  FSETP.NEU.AND P0, PT, |R27|, R25, PT ;  /* 0x000000191b00720b */ /* 0x000fe40003f0d200 */
[----:B------:R-:W-:Y:S02]  /*3720*/  LOP3.LUT R25, R37, R28, RZ, 0x3c, !PT ;  /* 0x0000001c25197212 */ /* 0x000fe400078e3cff */
[----:B------:R-:W-:Y:S02]  /*3730*/  FSEL R34, R36, R34, !P0 ;  /* 0x0000002224227208 */ /* 0x000fe40004000000 */
[----:B------:R-:W-:Y:S01]  /*3740*/  FSEL R35, R25, R35, !P0 ;  /* 0x0000002319237208 */ /* 0x000fe20004000000 */
[----:B------:R-:W-:Y:S06]  /*3750*/  BRA `(.L_x_130) ;  /* 0x0000000000547947 */ /* 0x000fec0003800000 */
.L_x_129:
        /* <DEDUP_REMOVED lines=16> */
.L_x_132:
[----:B------:R-:W-:Y:S01]  /*3860*/  LOP3.LUT R35, R29, 0x80000, RZ, 0xfc, !PT ;  /* 0x000800001d237812 */ /* 0x000fe200078efcff */
[----:B------:R-:W-:Y:S01]  /*3870*/  IMAD.MOV.U32 R34, RZ, RZ, R28 ;  /* 0x000000ffff227224 */ /* 0x000fe200078e001c */
[----:B------:R-:W-:Y:S06]  /*3880*/  BRA `(.L_x_130) ;  /* 0x0000000000087947 */ /* 0x000fec0003800000 */
.L_x_131:
[----:B------:R-:W-:Y:S01]  /*3890*/  LOP3.LUT R35, R25, 0x80000, RZ, 0xfc, !PT ;  /* 0x0008000019237812 */ /* 0x000fe200078efcff */
[----:B------:R-:W-:-:S07]  /*38a0*/  IMAD.MOV.U32 R34, RZ, RZ, R24 ;  /* 0x000000ffff227224 */ /* 0x000fce00078e0018 */
.L_x_130:
[----:B------:R-:W-:Y:S05]  /*38b0*/  BSYNC.RECONVERGENT B2 ;  /* 0x0000000000027941 */ /* 0x000fea0003800200 */
.L_x_128:
[----:B------:R-:W-:-:S04]  /*38c0*/  IMAD.MOV.U32 R43, RZ, RZ, 0x0 ;  /* 0x00000000ff2b7424 */ /* 0x000fc800078e00ff */
[----:B------:R-:W-:Y:S05]  /*38d0*/  RET.REL.NODEC R42 `(_Z13getSecondIterPdS_S_S_S_S_S_S_S_S_S_S_S_S_iiiiiiiiiiiiddddidddi) ;  /* 0xffffffc42ac87950 */ /* 0x000fea0003c3ffff */
        .weak           $__internal_7_$__cuda_sm20_dsqrt_rn_f64_mediumpath_v1
        .type           $__internal_7_$__cuda_sm20_dsqrt_rn_f64_mediumpath_v1,@function
        .size           $__internal_7_$__cuda_sm20_dsqrt_rn_f64_mediumpath_v1,($_Z13getSecondIterPdS_S_S_S_S_S_S_S_S_S_S_S_S_iiiiiiiiiiiiddddidddi$__internal_trig_reduction_slowpathd - $__internal_7_$__cuda_sm20_dsqrt_rn_f64_mediumpath_v1)
$__internal_7_$__cuda_sm20_dsqrt_rn_f64_mediumpath_v1:
[----:B------:R-:W-:Y:S01]  /*38e0*/  ISETP.GE.U32.AND P0, PT, R2, -0x3400000, PT ;  /* 0xfcc000000200780c */ /* 0x000fe20003f06070 */
[----:B------:R-:W-:Y:S01]  /*38f0*/  BSSY.RECONVERGENT B1, `(.L_x_133) ;  /* 0x0000028000017945 */ /* 0x000fe20003800200 */
[----:B------:R-:W-:Y:S02]  /*3900*/  IMAD.MOV.U32 R8, RZ, RZ, R14 ;  /* 0x000000ffff087224 */ /* 0x000fe400078e000e */
[----:B------:R-:W-:Y:S02]  /*3910*/  IMAD.MOV.U32 R6, RZ, RZ, R12 ;  /* 0x000000ffff067224 */ /* 0x000fe400078e000c */
[----:B------:R-:W-:Y:S02]  /*3920*/  IMAD.MOV.U32 R7, RZ, RZ, R13 ;  /* 0x000000ffff077224 */ /* 0x000fe400078e000d */
[----:B------:R-:W-:Y:S02]  /*3930*/  IMAD.MOV.U32 R2, RZ, RZ, R18 ;  /* 0x000000ffff027224 */ /* 0x000fe400078e0012 */
[----:B------:R-:W-:-:S03]  /*3940*/  IMAD.MOV.U32 R3, RZ, RZ, R19 ;  /* 0x000000ffff037224 */ /* 0x000fc600078e0013 */
        /* <DEDUP_REMOVED lines=9> */
.L_x_134:
        /* <DEDUP_REMOVED lines=24> */
.L_x_136:
[----:B------:R-:W-:-:S11]  /*3b60*/  DADD R2, R6, R6 ;  /* 0x0000000006027229 */ /* 0x000fd60000000006 */
.L_x_135:
[----:B------:R-:W-:Y:S05]  /*3b70*/  BSYNC.RECONVERGENT B1 ;  /* 0x0000000000017941 */ /* 0x000fea0003800200 */
.L_x_133:
[----:B------:R-:W-:Y:S02]  /*3b80*/  IMAD.MOV.U32 R6, RZ, RZ, R2 ;  /* 0x000000ffff067224 */ /* 0x000fe400078e0002 */
[----:B------:R-:W-:Y:S02]  /*3b90*/  IMAD.MOV.U32 R7, RZ, RZ, R3 ;  /* 0x000000ffff077224 */ /* 0x000fe400078e0003 */
[----:B------:R-:W-:Y:S02]  /*3ba0*/  IMAD.MOV.U32 R2, RZ, RZ, R0 ;  /* 0x000000ffff027224 */ /* 0x000fe400078e0000 */
[----:B------:R-:W-:-:S04]  /*3bb0*/  IMAD.MOV.U32 R3, RZ, RZ, 0x0 ;  /* 0x00000000ff037424 */ /* 0x000fc800078e00ff */
[----:B------:R-:W-:Y:S05]  /*3bc0*/  RET.REL.NODEC R2 `(_Z13getSecondIterPdS_S_S_S_S_S_S_S_S_S_S_S_S_iiiiiiiiiiiiddddidddi) ;  /* 0xffffffc4020c7950 */ /* 0x000fea0003c3ffff */
        .type           $_Z13getSecondIterPdS_S_S_S_S_S_S_S_S_S_S_S_S_iiiiiiiiiiiiddddidddi$__internal_trig_reduction_slowpathd,@function
        .size           $_Z13getSecondIterPdS_S_S_S_S_S_S_S_S_S_S_S_S_iiiiiiiiiiiiddddidddi$__internal_trig_reduction_slowpathd,(.L_x_179 - $_Z13getSecondIterPdS_S_S_S_S_S_S_S_S_S_S_S_S_iiiiiiiiiiiiddddidddi$__internal_trig_reduction_slowpathd)
$_Z13getSecondIterPdS_S_S_S_S_S_S_S_S_S_S_S_S_iiiiiiiiiiiiddddidddi$__internal_trig_reduction_slowpathd:
[----:B------:R-:W-:Y:S01]  /*3bd0*/  SHF.R.U32.HI R0, RZ, 0x14, R19 ;  /* 0x00000014ff007819 */ /* 0x000fe20000011613 */
[----:B------:R-:W-:-:S03]  /*3be0*/  IMAD.MOV.U32 R2, RZ, RZ, RZ ;  /* 0x000000ffff027224 */ /* 0x000fc600078e00ff */
[----:B------:R-:W-:-:S04]  /*3bf0*/  LOP3.LUT R3, R0, 0x7ff, RZ, 0xc0, !PT ;  /* 0x000007ff00037812 */ /* 0x000fc800078ec0ff */
        /* <DEDUP_REMOVED lines=20> */
.L_x_141:
[----:B------:R-:W1:Y:S01]  /*3d40*/  LDC.64 R2, c[0x4][RZ] ;  /* 0x01000000ff027b82 */ /* 0x000e620000000a00 */
[----:B0-----:R-:W-:Y:S02]  /*3d50*/  R2UR UR4, R22 ;  /* 0x00000000160472ca */ /* 0x001fe400000e0000 */
[----:B------:R-:W-:Y:S01]  /*3d60*/  R2UR UR5, R23 ;  /* 0x00000000170572ca */ /* 0x000fe200000e0000 */
[----:B-1----:R-:W-:-:S12]  /*3d70*/  IMAD.WIDE R2, R15, 0x8, R2 ;  /* 0x000000080f027825 */ /* 0x002fd800078e0202 */
[----:B------:R-:W2:Y:S01]  /*3d80*/  LDG.E.64.CONSTANT R2, desc[UR4][R2.64] ;  /* 0x0000000402027981 */ /* 0x000ea2000c1e9b00 */
[----:B------:R-:W-:Y:S02]  /*3d90*/  IMAD.MOV.U32 R12, RZ, RZ, R20 ;  /* 0x000000ffff0c7224 */ /* 0x000fe400078e0014 */
[----:B------:R-:W-:Y:S02]  /*3da0*/  IMAD.MOV.U32 R13, RZ, RZ, R21 ;  /* 0x000000ffff0d7224 */ /* 0x000fe400078e0015 */
[----:B------:R-:W-:Y:S02]  /*3db0*/  VIADD R11, R11, 0x1 ;  /* 0x000000010b0b7836 */ /* 0x000fe40000000000 */
[----:B------:R-:W-:Y:S02]  /*3dc0*/  VIADD R15, R15, 0x1 ;  /* 0x000000010f0f7836 */ /* 0x000fe40000000000 */
[----:B--2---:R-:W-:-:S04]  /*3dd0*/  IMAD.WIDE.U32 R12, P2, R2, R9, R12 ;  /* 0x00000009020c7225 */ /* 0x004fc8000784000c */
[----:B------:R-:W-:Y:S02]  /*3de0*/  IMAD R21, R2, R17, RZ ;  /* 0x0000001102157224 */ /* 0x000fe400078e02ff */
[CC--:B------:R-:W-:Y:S02]  /*3df0*/  IMAD R16, R3.reuse, R9.reuse, RZ ;  /* 0x0000000903107224 */ /* 0x0c0fe400078e02ff */
[----:B------:R-:W-:Y:S01]  /*3e00*/  IMAD.HI.U32 R25, R3, R9, RZ ;  /* 0x0000000903197227 */ /* 0x000fe200078e00ff */
[----:B------:R-:W-:-:S03]  /*3e10*/  IADD3 R13, P0, PT, R21, R13, RZ ;  /* 0x0000000d150d7210 */ /* 0x000fc60007f1e0ff */
[----:B------:R-:W-:Y:S01]  /*3e20*/  IMAD R21, R8, 0x8, R1 ;  /* 0x0000000808157824 */ /* 0x000fe200078e0201 */
[----:B------:R-:W-:Y:S01]  /*3e30*/  IADD3 R13, P1, PT, R16, R13, RZ ;  /* 0x0000000d100d7210 */ /* 0x000fe20007f3e0ff */
[----:B------:R-:W-:-:S04]  /*3e40*/  IMAD.HI.U32 R16, R2, R17, RZ ;  /* 0x0000001102107227 */ /* 0x000fc800078e00ff */
[----:B------:R-:W-:Y:S01]  /*3e50*/  IMAD.X R2, RZ, RZ, R16, P2 ;  /* 0x000000ffff027224 */ /* 0x000fe200010e0610 */
[----:B------:R0:W-:Y:S01]  /*3e60*/  STL.64 [R21], R12 ;  /* 0x0000000c15007387 */ /* 0x0001e20000100a00 */
[----:B------:R-:W-:-:S03]  /*3e70*/  IMAD.HI.U32 R16, R3, R17, RZ ;  /* 0x0000001103107227 */ /* 0x000fc600078e00ff */
[----:B------:R-:W-:Y:S01]  /*3e80*/  IADD3.X R2, P0, PT, R25, R2, RZ, P0, !PT ;  /* 0x0000000219027210 */ /* 0x000fe2000071e4ff */
[----:B------:R-:W-:Y:S02]  /*3e90*/  IMAD R3, R3, R17, RZ ;  /* 0x0000001103037224 */ /* 0x000fe400078e02ff */
[----:B------:R-:W-:-:S03]  /*3ea0*/  VIADD R8, R8, 0x1 ;  /* 0x0000000108087836 */ /* 0x000fc60000000000 */
[----:B------:R-:W-:Y:S01]  /*3eb0*/  IADD3.X R20, P1, PT, R3, R2, RZ, P1, !PT ;  /* 0x0000000203147210 */ /* 0x000fe20000f3e4ff */
[----:B------:R-:W-:Y:S01]  /*3ec0*/  IMAD.X R2, RZ, RZ, R16, P0 ;  /* 0x000000ffff027224 */ /* 0x000fe200000e0610 */
[----:B------:R-:W-:-:S03]  /*3ed0*/  ISETP.NE.AND P0, PT, R11, -0xf, PT ;  /* 0xfffffff10b00780c */ /* 0x000fc60003f05270 */
[----:B0-----:R-:W-:-:S10]  /*3ee0*/  IMAD.X R21, RZ, RZ, R2, P1 ;  /* 0x000000ffff157224 */ /* 0x001fd400008e0602 */
[----:B------:R-:W-:Y:S05]  /*3ef0*/  @P0 BRA `(.L_x_141) ;  /* 0xfffffffc00900947 */ /* 0x000fea000383ffff */
[----:B------:R-:W-:Y:S05]  /*3f00*/  BSYNC.RECONVERGENT B3 ;  /* 0x0000000000037941 */ /* 0x000fea0003800200 */
.L_x_140:
[----:B------:R-:W-:-:S07]  /*3f10*/  IMAD.MOV.U32 R15, RZ, RZ, R7 ;  /* 0x000000ffff0f7224 */ /* 0x000fce00078e0007 */
.L_x_139:
[----:B------:R-:W-:Y:S05]  /*3f20*/  BSYNC.RECONVERGENT B2 ;  /* 0x0000000000027941 */ /* 0x000fea0003800200 */
.L_x_138:
        /* <DEDUP_REMOVED lines=11> */
[--C-:B---3--:R-:W-:Y:S02]  /*3fe0*/  @P0 SHF.R.U32.HI R17, RZ, 0x1, R7.reuse ;  /* 0x00000001ff110819 */ /* 0x108fe40000011607 */
[C---:B------:R-:W-:Y:S02]  /*3ff0*/  @P0 SHF.R.U64 R15, R6.reuse, 0x1, R7 ;  /* 0x00000001060f0819 */ /* 0x040fe40000001207 */
[CC--:B------:R-:W-:Y:S02]  /*4000*/  @P0 SHF.L.U32 R13, R6.reuse, R25.reuse, RZ ;  /* 0x00000019060d0219 */ /* 0x0c0fe400000006ff */
[----:B------:R-:W-:Y:S02]  /*4010*/  @P0 SHF.R.U64 R8, R9, R0, R11 ;  /* 0x0000000009080219 */ /* 0x000fe4000000120b */
[----:B------:R-:W-:-:S02]  /*4020*/  @P0 SHF.L.U64.HI R12, R6, R25, R7 ;  /* 0x00000019060c0219 */ /* 0x000fc40000010207 */
[-C--:B------:R-:W-:Y:S02]  /*4030*/  @P0 SHF.R.U32.HI R9, RZ, R0.reuse, R11 ;  /* 0x00000000ff090219 */ /* 0x080fe4000001160b */
[----:B----4-:R-:W-:Y:S02]  /*4040*/  @P0 SHF.L.U32 R11, R2, R25, RZ ;  /* 0x00000019020b0219 */ /* 0x010fe400000006ff */
[----:B------:R-:W-:Y:S02]  /*4050*/  @P0 SHF.R.U64 R16, R15, R0, R17 ;  /* 0x000000000f100219 */ /* 0x000fe40000001211 */
[----:B------:R-:W-:Y:S02]  /*4060*/  @P0 LOP3.LUT R6, R13, R8, RZ, 0xfc, !PT ;  /* 0x000000080d060212 */ /* 0x000fe400078efcff */
[----:B------:R-:W-:Y:S02]  /*4070*/  @P0 LOP3.LUT R7, R12, R9, RZ, 0xfc, !PT ;  /* 0x000000090c070212 */ /* 0x000fe400078efcff */
[----:B------:R-:W-:-:S02]  /*4080*/  @P0 SHF.L.U64.HI R9, R2, R25, R3 ;  /* 0x0000001902090219 */ /* 0x000fc40000010203 */
[----:B------:R-:W-:Y:S01]  /*4090*/  @P0 LOP3.LUT R2, R11, R16, RZ, 0xfc, !PT ;  /* 0x000000100b020212 */ /* 0x000fe200078efcff */
[C---:B------:R-:W-:Y:S01]  /*40a0*/  IMAD.SHL.U32 R11, R6.reuse, 0x4, RZ ;  /* 0x00000004060b7824 */ /* 0x040fe200078e00ff */
[----:B------:R-:W-:Y:S02]  /*40b0*/  @P0 SHF.R.U32.HI R0, RZ, R0, R17 ;  /* 0x00000000ff000219 */ /* 0x000fe40000011611 */
[----:B------:R-:W-:Y:S02]  /*40c0*/  SHF.L.U64.HI R13, R6, 0x2, R7 ;  /* 0x00000002060d7819 */ /* 0x000fe40000010207 */
[----:B------:R-:W-:Y:S02]  /*40d0*/  @P0 LOP3.LUT R3, R9, R0, RZ, 0xfc, !PT ;  /* 0x0000000009030212 */ /* 0x000fe400078efcff */
[----:B------:R-:W-:Y:S02]  /*40e0*/  SHF.L.W.U32.HI R7, R7, 0x2, R2 ;  /* 0x0000000207077819 */ /* 0x000fe40000010e02 */
[----:B------:R-:W-:-:S02]  /*40f0*/  IADD3 RZ, P0, PT, RZ, -R11, RZ ;  /* 0x8000000bffff7210 */ /* 0x000fc40007f1e0ff */
[----:B------:R-:W-:Y:S02]  /*4100*/  LOP3.LUT R0, RZ, R13, RZ, 0x33, !PT ;  /* 0x0000000dff007212 */ /* 0x000fe400078e33ff */
[----:B------:R-:W-:Y:S02]  /*4110*/  SHF.L.W.U32.HI R2, R2, 0x2, R3 ;  /* 0x0000000202027819 */ /* 0x000fe40000010e03 */
[----:B------:R-:W-:Y:S02]  /*4120*/  LOP3.LUT R8, RZ, R7, RZ, 0x33, !PT ;  /* 0x00000007ff087212 */ /* 0x000fe400078e33ff */
[----:B------:R-:W-:Y:S02]  /*4130*/  IADD3.X R6, P0, PT, RZ, R0, RZ, P0, !PT ;  /* 0x00000000ff067210 */ /* 0x000fe4000071e4ff */
[----:B------:R-:W-:Y:S02]  /*4140*/  LOP3.LUT R0, RZ, R2, RZ, 0x33, !PT ;  /* 0x00000002ff007212 */ /* 0x000fe400078e33ff */
[----:B------:R-:W-:-:S02]  /*4150*/  IADD3.X R8, P1, PT, RZ, R8, RZ, P0, !PT ;  /* 0x00000008ff087210 */ /* 0x000fc4000073e4ff */
[----:B------:R-:W-:-:S03]  /*4160*/  ISETP.GT.U32.AND P2, PT, R7, -0x1, PT ;  /* 0xffffffff0700780c */ /* 0x000fc60003f44070 */
[----:B------:R-:W-:Y:S01]  /*4170*/  IMAD.X R9, RZ, RZ, R0, P1 ;  /* 0x000000ffff097224 */ /* 0x000fe200008e0600 */
[----:B------:R-:W-:-:S04]  /*4180*/  ISETP.GT.AND.EX P0, PT, R2, -0x1, PT, P2 ;  /* 0xffffffff0200780c */ /* 0x000fc80003f04320 */
[----:B------:R-:W-:Y:S02]  /*4190*/  SEL R16, R2, R9, P0 ;  /* 0x0000000902107207 */ /* 0x000fe40000000000 */
[----:B------:R-:W-:Y:S02]  /*41a0*/  SEL R9, R7, R8, P0 ;  /* 0x0000000807097207 */ /* 0x000fe40000000000 */
[----:B------:R-:W-:Y:S02]  /*41b0*/  ISETP.NE.U32.AND P1, PT, R16, RZ, PT ;  /* 0x000000ff1000720c */ /* 0x000fe40003f25070 */
[----:B------:R-:W-:Y:S02]  /*41c0*/  SEL R12, R13, R6, P0 ;  /* 0x000000060d0c7207 */ /* 0x000fe40000000000 */
[----:B------:R-:W-:Y:S01]  /*41d0*/  SEL R7, R9, R16, !P1 ;  /* 0x0000001009077207 */ /* 0x000fe20004800000 */
[----:B------:R-:W-:-:S05]  /*41e0*/  @!P0 IMAD.MOV R11, RZ, RZ, -R11 ;  /* 0x000000ffff0b8224 */ /* 0x000fca00078e0a0b */
[----:B------:R-:W1:Y:S02]  /*41f0*/  FLO.U32 R7, R7 ;  /* 0x0000000700077300 */ /* 0x000e6400000e0000 */
[C---:B-1----:R-:W-:Y:S02]  /*4200*/  IADD3 R8, PT, PT, -R7.reuse, 0x1f, RZ ;  /* 0x0000001f07087810 */ /* 0x042fe40007ffe1ff */
[----:B------:R-:W-:-:S03]  /*4210*/  IADD3 R0, PT, PT, -R7, 0x3f, RZ ;  /* 0x0000003f07007810 */ /* 0x000fc60007ffe1ff */
[----:B------:R-:W-:-:S05]  /*4220*/  @P1 IMAD.MOV R0, RZ, RZ, R8 ;  /* 0x000000ffff001224 */ /* 0x000fca00078e0208 */
[----:B------:R-:W-:-:S13]  /*4230*/  ISETP.NE.AND P1, PT, R0, RZ, PT ;  /* 0x000000ff0000720c */ /* 0x000fda0003f25270 */
[----:B0-----:R-:W-:Y:S05]  /*4240*/  @!P1 BRA `(.L_x_143) ;  /* 0x0000000000289947 */ /* 0x001fea0003800000 */
[C---:B------:R-:W-:Y:S02]  /*4250*/  LOP3.LUT R6, R0.reuse, 0x3f, RZ, 0xc0, !PT ;  /* 0x0000003f00067812 */ /* 0x040fe400078ec0ff */
        /* <DEDUP_REMOVED lines=9> */
.L_x_143:
[----:B------:R-:W-:Y:S05]  /*42f0*/  BSYNC.RECONVERGENT B2 ;  /* 0x0000000000027941 */ /* 0x000fea0003800200 */
.L_x_142:
[----:B------:R-:W-:-:S04]  /*4300*/  IMAD.WIDE.U32 R12, R9, 0x2168c235, RZ ;  /* 0x2168c235090c7825 */ /* 0x000fc800078e00ff */
[----:B------:R-:W-:Y:S01]  /*4310*/  IMAD.MOV.U32 R6, RZ, RZ, R13 ;  /* 0x000000ffff067224 */ /* 0x000fe200078e000d */
[----:B------:R-:W-:Y:S01]  /*4320*/  IADD3 RZ, P1, PT, R12, R12, RZ ;  /* 0x0000000c0cff7210 */ /* 0x000fe20007f3e0ff */
[----:B------:R-:W-:Y:S02]  /*4330*/  IMAD.MOV.U32 R7, RZ, RZ, RZ ;  /* 0x000000ffff077224 */ /* 0x000fe400078e00ff */
[----:B------:R-:W-:-:S04]  /*4340*/  IMAD.HI.U32 R8, R16, -0x36f0255e, RZ ;  /* 0xc90fdaa210087827 */ /* 0x000fc800078e00ff */
[----:B------:R-:W-:-:S04]  /*4350*/  IMAD.WIDE.U32 R6, R9, -0x36f0255e, R6 ;  /* 0xc90fdaa209067825 */ /* 0x000fc800078e0006 */
[C---:B------:R-:W-:Y:S02]  /*4360*/  IMAD R9, R16.reuse, -0x36f0255e, RZ ;  /* 0xc90fdaa210097824 */ /* 0x040fe400078e02ff */
[----:B------:R-:W-:-:S04]  /*4370*/  IMAD.WIDE.U32 R6, P2, R16, 0x2168c235, R6 ;  /* 0x2168c23510067825 */ /* 0x000fc80007840006 */
[----:B------:R-:W-:Y:S01]  /*4380*/  IMAD.X R8, RZ, RZ, R8, P2 ;  /* 0x000000ffff087224 */ /* 0x000fe200010e0608 */
[----:B------:R-:W-:Y:S02]  /*4390*/  IADD3 R7, P2, PT, R9, R7, RZ ;  /* 0x0000000709077210 */ /* 0x000fe40007f5e0ff */
[----:B------:R-:W-:Y:S02]  /*43a0*/  IADD3.X RZ, P1, PT, R6, R6, RZ, P1, !PT ;  /* 0x0000000606ff7210 */ /* 0x000fe40000f3e4ff */
        /* <DEDUP_REMOVED lines=12> */
[----:B------:R-:W-:-:S02]  /*4470*/  SHF.R.U32.HI R9, RZ, 0x1e, R3 ;  /* 0x0000001eff097819 */ /* 0x000fc40000011603 */
[----:B------:R-:W-:Y:S01]  /*4480*/  SHF.R.U64 R6, R6, 0xa, R7 ;  /* 0x0000000a06067819 */ /* 0x000fe20000001207 */
[----:B------:R-:W-:Y:S01]  /*4490*/  IMAD.SHL.U32 R0, R0, 0x100000, RZ ;  /* 0x0010000000007824 */ /* 0x000fe200078e00ff */
[----:B------:R-:W-:Y:S02]  /*44a0*/  LEA.HI R2, R2, R9, RZ, 0x1 ;  /* 0x0000000902027211 */ /* 0x000fe400078f08ff */
[----:B------:R-:W-:Y:S02]  /*44b0*/  IADD3 R6, P2, PT, R6, 0x1, RZ ;  /* 0x0000000106067810 */ /* 0x000fe40007f5e0ff */
[----:B------:R-:W-:Y:S01]  /*44c0*/  @!P0 LOP3.LUT R19, R19, 0x80000000, RZ, 0x3c, !PT ;  /* 0x8000000013138812 */ /* 0x000fe200078e3cff */
[----:B------:R-:W-:Y:S01]  /*44d0*/  @P1 IMAD.MOV R2, RZ, RZ, -R2 ;  /* 0x000000ffff021224 */ /* 0x000fe200078e0a02 */
[----:B------:R-:W-:-:S04]  /*44e0*/  LEA.HI.X R7, R7, RZ, RZ, 0x16, P2 ;  /* 0x000000ff07077211 */ /* 0x000fc800010fb4ff */
[--C-:B------:R-:W-:Y:S02]  /*44f0*/  SHF.R.U64 R6, R6, 0x1, R7.reuse ;  /* 0x0000000106067819 */ /* 0x100fe40000001207 */
[----:B------:R-:W-:Y:S02]  /*4500*/  SHF.R.U32.HI R3, RZ, 0x1, R7 ;  /* 0x00000001ff037819 */ /* 0x000fe40000011607 */
[----:B------:R-:W-:-:S04]  /*4510*/  IADD3 R18, P2, P3, RZ, RZ, R6 ;  /* 0x000000ffff127210 */ /* 0x000fc80007b5e006 */
[----:B------:R-:W-:-:S04]  /*4520*/  IADD3.X R0, PT, PT, R0, 0x3fe00000, R3, P2, P3 ;  /* 0x3fe0000000007810 */ /* 0x000fc800017e6403 */
[----:B------:R-:W-:-:S07]  /*4530*/  LOP3.LUT R19, R0, R19, RZ, 0xfc, !PT ;  /* 0x0000001300137212 */ /* 0x000fce00078efcff */
.L_x_137:
[----:B------:R-:W-:Y:S02]  /*4540*/  IMAD.MOV.U32 R15, RZ, RZ, 0x0 ;  /* 0x00000000ff0f7424 */ /* 0x000fe400078e00ff */
[----:B------:R-:W-:Y:S02]  /*4550*/  IMAD.MOV.U32 R0, RZ, RZ, R2 ;  /* 0x000000ffff007224 */ /* 0x000fe400078e0002 */
[----:B------:R-:W-:Y:S02]  /*4560*/  IMAD.MOV.U32 R2, RZ, RZ, R18 ;  /* 0x000000ffff027224 */ /* 0x000fe400078e0012 */
[----:B------:R-:W-:Y:S01]  /*4570*/  IMAD.MOV.U32 R3, RZ, RZ, R19 ;  /* 0x000000ffff037224 */ /* 0x000fe200078e0013 */
[----:B------:R-:W-:Y:S06]  /*4580*/  RET.REL.NODEC R14 `(_Z13getSecondIterPdS_S_S_S_S_S_S_S_S_S_S_S_S_iiiiiiiiiiiiddddidddi) ;  /* 0xffffffb80e9c7950 */ /* 0x000fec0003c3ffff */
.L_x_144:
        /* <DEDUP_REMOVED lines=15> */
.L_x_179:


//--------------------- .text._Z12getFirstIterPdS_S_S_S_S_S_iiiiiidddddddi --------------------------
	.section	.text._Z12getFirstIterPdS_S_S_S_S_S_iiiiiidddddddi,"ax",@progbits
	.align	128
        .global         _Z12getFirstIterPdS_S_S_S_S_S_iiiiiidddddddi
        .type           _Z12getFirstIterPdS_S_S_S_S_S_iiiiiidddddddi,@function
        .size           _Z12getFirstIterPdS_S_S_S_S_S_iiiiiidddddddi,(.L_x_181 - _Z12getFirstIterPdS_S_S_S_S_S_iiiiiidddddddi)
        .other          _Z12getFirstIterPdS_S_S_S_S_S_iiiiiidddddddi,@"STO_CUDA_ENTRY STV_DEFAULT"
_Z12getFirstIterPdS_S_S_S_S_S_iiiiiidddddddi:
.text._Z12getFirstIterPdS_S_S_S_S_S_iiiiiidddddddi:
        /* <DEDUP_REMOVED lines=35> */
[----:B------:R-:W-:Y:S01]  /*0230*/  FSETP.GT.AND P0, PT, |R2|, 1.469367938527859385e-39, PT ;  /* 0x001000000200780b */ /* 0x000fe20003f04200 */
[----:B------:R-:W-:-:S12]  /*0240*/  IMAD.MOV.U32 R2, RZ, RZ, 0x54442d18 ;  /* 0x54442d18ff027424 */ /* 0x000fd800078e00ff */
[----:B------:R-:W-:Y:S05]  /*0250*/  @P0 BRA `(.L_x_145) ;  /* 0x00000000001c0947 */ /* 0x000fea0003800000 */
[----:B------:R-:W0:Y:S01]  /*0260*/  LDC R10, c[0x0][0x3f0] ;  /* 0x0000fc00ff0a7b82 */ /* 0x000e220000000800 */
[----:B------:R-:W-:Y:S01]  /*0270*/  IMAD.MOV.U32 R15, RZ, RZ, 0x401921fb ;  /* 0x401921fbff0f7424 */ /* 0x000fe200078e00ff */
[----:B------:R-:W-:-:S06]  /*0280*/  MOV R4, 0x2b0 ;  /* 0x000002b000047802 */ /* 0x000fcc0000000f00 */
[----:B------:R-:W1:Y:S02]  /*0290*/  LDC R11, c[0x0][0x3f4] ;  /* 0x0000fd00ff0b7b82 */ /* 0x000e640000000800 */
[----:B01----:R-:W-:Y:S05]  /*02a0*/  CALL.REL.NOINC `($__internal_8_$__cuda_sm20_div_rn_f64_full) ;  /* 0x0000001400407944 */ /* 0x003fea0003c00000 */
[----:B------:R-:W-:Y:S02]  /*02b0*/  IMAD.MOV.U32 R6, RZ, RZ, R16 ;  /* 0x000000ffff067224 */ /* 0x000fe400078e0010 */
[----:B------:R-:W-:-:S07]  /*02c0*/  IMAD.MOV.U32 R7, RZ, RZ, R17 ;  /* 0x000000ffff077224 */ /* 0x000fce00078e0011 */
.L_x_145:
        /* <DEDUP_REMOVED lines=8> */
[----:B0-----:R-:W-:Y:S01]  /*0350*/  DMUL R10, R6, UR6 ;  /* 0x00000006060a7c28 */ /* 0x001fe20008000000 */
[----:B------:R-:W0:Y:S07]  /*0360*/  LDCU.64 UR6, c[0x0][0x358] ;  /* 0x00006b00ff0677ac */ /* 0x000e2e0008000a00 */
[----:B------:R-:W-:-:S14]  /*0370*/  DSETP.NEU.AND P0, PT, |R10|, +INF , PT ;  /* 0x7ff000000a00742a */ /* 0x000fdc0003f0d200 */
[----:B------:R-:W-:Y:S01]  /*0380*/  @!P0 DMUL R26, RZ, R10 ;  /* 0x0000000aff1a8228 */ /* 0x000fe20000000000 */
[----:B------:R-:W-:Y:S01]  /*0390*/  @!P0 IMAD.MOV.U32 R4, RZ, RZ, RZ ;  /* 0x000000ffff048224 */ /* 0x000fe200078e00ff */
[----:B0-----:R-:W-:Y:S09]  /*03a0*/  @!P0 BRA `(.L_x_147) ;  /* 0x00000000005c8947 */ /* 0x001ff20003800000 */
        /* <DEDUP_REMOVED lines=19> */
[----:B------:R-:W-:Y:S05]  /*04e0*/  CALL.REL.NOINC `($_Z12getFirstIterPdS_S_S_S_S_S_iiiiiidddddddi$__internal_trig_reduction_slowpathd) ;  /* 0x0000001800247944 */ /* 0x000fea0003c00000 */
[----:B------:R-:W-:Y:S02]  /*04f0*/  IMAD.MOV.U32 R4, RZ, RZ, R10 ;  /* 0x000000ffff047224 */ /* 0x000fe400078e000a */
[----:B------:R-:W-:Y:S02]  /*0500*/  IMAD.MOV.U32 R26, RZ, RZ, R16 ;  /* 0x000000ffff1a7224 */ /* 0x000fe400078e0010 */
[----:B------:R-:W-:-:S07]  /*0510*/  IMAD.MOV.U32 R27, RZ, RZ, R17 ;  /* 0x000000ffff1b7224 */ /* 0x000fce00078e0011 */
.L_x_147:
[----:B------:R-:W-:Y:S05]  /*0520*/  BSYNC.RECONVERGENT B0 ;  /* 0x0000000000007941 */ /* 0x000fea0003800200 */
.L_x_146:
[----:B------:R-:W0:Y:S01]  /*0530*/  LDCU.64 UR4, c[0x4][0x8] ;  /* 0x01000100ff0477ac */ /* 0x000e220008000a00 */
[----:B------:R-:W-:-:S05]  /*0540*/  IMAD.SHL.U32 R6, R4, 0x40, RZ ;  /* 0x0000004004067824 */ /* 0x000fca00078e00ff */
[----:B------:R-:W-:-:S04]  /*0550*/  LOP3.LUT R6, R6, 0x40, RZ, 0xc0, !PT ;  /* 0x0000004006067812 */ /* 0x000fc800078ec0ff */
[----:B0-----:R-:W-:Y:S01]  /*0560*/  IADD3 R28, P0, PT, R6, UR4, RZ ;  /* 0x00000004061c7c10 */ /* 0x001fe2000ff1e0ff */
[----:B------:R-:W0:Y:S04]  /*0570*/  LDCU UR4, c[0x0][0x3fc] ;  /* 0x00007f80ff0477ac */ /* 0x000e280008000800 */
[----:B------:R-:W-:-:S05]  /*0580*/  IMAD.X R29, RZ, RZ, UR5, P0 ;  /* 0x00000005ff1d7e24 */ /* 0x000fca00080e06ff */
[----:B------:R-:W2:Y:S04]  /*0590*/  LDG.E.128.CONSTANT R8, desc[UR6][R28.64] ;  /* 0x000000061c087981 */ /* 0x000ea8000c1e9d00 */
[----:B------:R-:W3:Y:S04]  /*05a0*/  LDG.E.128.CONSTANT R12, desc[UR6][R28.64+0x10] ;  /* 0x000010061c0c7981 */ /* 0x000ee8000c1e9d00 */
[----:B------:R-:W4:Y:S01]  /*05b0*/  LDG.E.128.CONSTANT R16, desc[UR6][R28.64+0x20] ;  /* 0x000020061c107981 */ /* 0x000f22000c1e9d00 */
[----:B------:R-:W-:Y:S01]  /*05c0*/  LOP3.LUT R6, R4, 0x1, RZ, 0xc0, !PT ;  /* 0x0000000104067812 */ /* 0x000fe200078ec0ff */
[----:B------:R-:W-:Y:S01]  /*05d0*/  IMAD.MOV.U32 R20, RZ, RZ, 0x20fd8164 ;  /* 0x20fd8164ff147424 */ /* 0x000fe200078e00ff */
[----:B------:R-:W-:Y:S01]  /*05e0*/  DMUL R22, R26, R26 ;  /* 0x0000001a1a167228 */ /* 0x000fe20000000000 */
[----:B------:R-:W-:Y:S01]  /*05f0*/  IMAD.MOV.U32 R21, RZ, RZ, 0x3da8ff83 ;  /* 0x3da8ff83ff157424 */ /* 0x000fe200078e00ff */
[----:B------:R-:W-:Y:S01]  /*0600*/  ISETP.NE.U32.AND P0, PT, R6, 0x1, PT ;  /* 0x000000010600780c */ /* 0x000fe20003f05070 */
[----:B0-----:R-:W0:Y:S01]  /*0610*/  MUFU.RCP64H R25, UR4 ;  /* 0x0000000400197d08 */ /* 0x001e220008001800 */
[----:B------:R-:W0:Y:S01]  /*0620*/  LDC.64 R6, c[0x0][0x3f8] ;  /* 0x0000fe00ff067b82 */ /* 0x000e220000000a00 */
[----:B------:R-:W-:Y:S01]  /*0630*/  IMAD.MOV.U32 R24, RZ, RZ, 0x1 ;  /* 0x00000001ff187424 */ /* 0x000fe200078e00ff */
[----:B------:R-:W-:Y:S01]  /*0640*/  FSEL R20, R20, -8.06006814911005101289e+34, !P0 ;  /* 0xf9785eba14147808 */ /* 0x000fe20004000000 */
[----:B------:R-:W-:Y:S01]  /*0650*/  UMOV UR8, 0x54442d18 ;  /* 0x54442d1800087882 */ /* 0x000fe20000000000 */
[----:B------:R-:W-:Y:S01]  /*0660*/  FSEL R21, -R21, 0.11223486810922622681, !P0 ;  /* 0x3de5db6515157808 */ /* 0x000fe20004000100 */
[----:B------:R-:W-:-:S05]  /*0670*/  UMOV UR9, 0x400921fb ;  /* 0x400921fb00097882 */ /* 0x000fca0000000000 */
[----:B--2---:R-:W-:-:S08]  /*0680*/  DFMA R8, R22, R20, R8 ;  /* 0x000000141608722b */ /* 0x004fd00000000008 */
[----:B------:R-:W-:Y:S02]  /*0690*/  DFMA R10, R22, R8, R10 ;  /* 0x00000008160a722b */ /* 0x000fe4000000000a */
[----:B0-----:R-:W-:-:S06]  /*06a0*/  DFMA R8, R24, -R6, 1 ;  /* 0x3ff000001808742b */ /* 0x001fcc0000000806 */
[----:B---3--:R-:W-:Y:S02]  /*06b0*/  DFMA R12, R22, R10, R12 ;  /* 0x0000000a160c722b */ /* 0x008fe4000000000c */
[----:B------:R-:W-:-:S06]  /*06c0*/  DFMA R8, R8, R8, R8 ;  /* 0x000000080808722b */ /* 0x000fcc0000000008 */
[----:B------:R-:W-:Y:S02]  /*06d0*/  DFMA R12, R22, R12, R14 ;  /* 0x0000000c160c722b */ /* 0x000fe4000000000e */
[----:B------:R-:W-:-:S06]  /*06e0*/  DFMA R8, R24, R8, R24 ;  /* 0x000000081808722b */ /* 0x000fcc0000000018 */
[----:B----4-:R-:W-:Y:S02]  /*06f0*/  DFMA R12, R22, R12, R16 ;  /* 0x0000000c160c722b */ /* 0x010fe40000000010 */
[----:B------:R-:W-:-:S06]  /*0700*/  DFMA R10, R8, -R6, 1 ;  /* 0x3ff00000080a742b */ /* 0x000fcc0000000806 */
[----:B------:R-:W-:Y:S02]  /*0710*/  DFMA R12, R22, R12, R18 ;  /* 0x0000000c160c722b */ /* 0x000fe40000000012 */
[----:B------:R-:W-:-:S06]  /*0720*/  DFMA R8, R8, R10, R8 ;  /* 0x0000000a0808722b */ /* 0x000fcc0000000008 */
[----:B------:R-:W-:Y:S02]  /*0730*/  DFMA R26, R12, R26, R26 ;  /* 0x0000001a0c1a722b */ /* 0x000fe4000000001a */
[----:B------:R-:W-:Y:S02]  /*0740*/  DMUL R10, R8, UR8 ;  /* 0x00000008080a7c28 */ /* 0x000fe40008000000 */
[----:B------:R-:W-:-:S06]  /*0750*/  DFMA R12, R22, R12, 1 ;  /* 0x3ff00000160c742b */ /* 0x000fcc000000000c */
[----:B------:R-:W-:-:S08]  /*0760*/  DFMA R6, R10, -R6, UR8 ;  /* 0x000000080a067e2b */ /* 0x000fd00008000806 */
[----:B------:R-:W-:Y:S01]  /*0770*/  DFMA R8, R8, R6, R10 ;  /* 0x000000060808722b */ /* 0x000fe2000000000a */
[----:B------:R-:W-:Y:S02]  /*0780*/  FSEL R10, R12, R26, !P0 ;  /* 0x0000001a0c0a7208 */ /* 0x000fe40004000000 */
[----:B------:R-:W-:Y:S02]  /*0790*/  FSEL R11, R13, R27, !P0 ;  /* 0x0000001b0d0b7208 */ /* 0x000fe40004000000 */
[----:B------:R-:W-:-:S05]  /*07a0*/  LOP3.LUT P0, RZ, R4, 0x2, RZ, 0xc0, !PT ;  /* 0x0000000204ff7812 */ /* 0x000fca000780c0ff */
[----:B------:R-:W-:Y:S01]  /*07b0*/  FFMA R12, RZ, UR4, R9 ;  /* 0x00000004ff0c7c23 */ /* 0x000fe20008000009 */
[----:B------:R-:W-:-:S04]  /*07c0*/  DADD R6, RZ, -R10 ;  /* 0x00000000ff067229 */ /* 0x000fc8000000080a */
[----:B------:R-:W-:-:S06]  /*07d0*/  FSETP.GT.AND P1, PT, |R12|, 1.469367938527859385e-39, PT ;  /* 0x001000000c00780b */ /* 0x000fcc0003f24200 */
[----:B------:R-:W-:Y:S02]  /*07e0*/  FSEL R6, R10, R6, !P0 ;  /* 0x000000060a067208 */ /* 0x000fe40004000000 */
[----:B------:R-:W-:-:S05]  /*07f0*/  FSEL R7, R11, R7, !P0 ;  /* 0x000000070b077208 */ /* 0x000fca0004000000 */
        /* <DEDUP_REMOVED lines=8> */
.L_x_148:
        /* <DEDUP_REMOVED lines=33> */
[----:B------:R-:W-:Y:S05]  /*0a90*/  CALL.REL.NOINC `($_Z12getFirstIterPdS_S_S_S_S_S_iiiiiidddddddi$__internal_trig_reduction_slowpathd) ;  /* 0x0000001000b87944 */ /* 0x000fea0003c00000 */
[----:B------:R-:W-:Y:S02]  /*0aa0*/  IMAD.MOV.U32 R4, RZ, RZ, R10 ;  /* 0x000000ffff047224 */ /* 0x000fe400078e000a */
[----:B------:R-:W-:Y:S02]  /*0ab0*/  IMAD.MOV.U32 R22, RZ, RZ, R16 ;  /* 0x000000ffff167224 */ /* 0x000fe400078e0010 */
[----:B------:R-:W-:-:S07]  /*0ac0*/  IMAD.MOV.U32 R23, RZ, RZ, R17 ;  /* 0x000000ffff177224 */ /* 0x000fce00078e0011 */
.L_x_150:
[----:B------:R-:W-:Y:S05]  /*0ad0*/  BSYNC.RECONVERGENT B0 ;  /* 0x0000000000007941 */ /* 0x000fea0003800200 */
.L_x_149:
        /* <DEDUP_REMOVED lines=54> */
.L_x_151:
[----:B------:R-:W0:Y:S01]  /*0e40*/  LDCU UR4, c[0x0][0x3cc] ;  /* 0x00007980ff0477ac */ /* 0x000e220008000800 */
[----:B------:R-:W-:Y:S01]  /*0e50*/  IMAD.MOV.U32 R12, RZ, RZ, 0x54442d18 ;  /* 0x54442d18ff0c7424 */ /* 0x000fe200078e00ff */
[----:B------:R-:W-:Y:S01]  /*0e60*/  BSSY.RECONVERGENT B0, `(.L_x_152) ;  /* 0x0000024000007945 */ /* 0x000fe20003800200 */
[----:B------:R-:W-:Y:S01]  /*0e70*/  IMAD.MOV.U32 R13, RZ, RZ, 0x401921fb ;  /* 0x401921fbff0d7424 */ /* 0x000fe200078e00ff */
[----:B------:R-:W1:Y:S01]  /*0e80*/  LDCU.128 UR8, c[0x0][0x3e0] ;  /* 0x00007c00ff0877ac */ /* 0x000e620008000c00 */
[----:B0-----:R-:W-:Y:S01]  /*0e90*/  VIADD R10, R0, UR4 ;  /* 0x00000004000a7c36 */ /* 0x001fe20008000000 */
[----:B-1----:R-:W-:-:S05]  /*0ea0*/  DMUL R8, R8, UR10 ;  /* 0x0000000a08087c28 */ /* 0x002fca0008000000 */
[----:B------:R-:W0:Y:S03]  /*0eb0*/  I2F.F64 R10, R10 ;  /* 0x0000000a000a7312 */ /* 0x000e260000201c00 */
        /* <DEDUP_REMOVED lines=25> */
[----:B------:R-:W-:Y:S05]  /*1050*/  CALL.REL.NOINC `($_Z12getFirstIterPdS_S_S_S_S_S_iiiiiidddddddi$__internal_trig_reduction_slowpathd) ;  /* 0x0000000c00487944 */ /* 0x000fea0003c00000 */
[----:B------:R-:W-:Y:S05]  /*1060*/  BSYNC.RECONVERGENT B1 ;  /* 0x0000000000017941 */ /* 0x000fea0003800200 */
.L_x_154:
[----:B------:R-:W-:Y:S02]  /*1070*/  IMAD.MOV.U32 R2, RZ, RZ, R10 ;  /* 0x000000ffff027224 */ /* 0x000fe400078e000a */
[----:B------:R-:W-:Y:S02]  /*1080*/  IMAD.MOV.U32 R20, RZ, RZ, R16 ;  /* 0x000000ffff147224 */ /* 0x000fe400078e0010 */
[----:B------:R-:W-:-:S07]  /*1090*/  IMAD.MOV.U32 R21, RZ, RZ, R17 ;  /* 0x000000ffff157224 */ /* 0x000fce00078e0011 */
.L_x_153:
[----:B------:R-:W-:Y:S05]  /*10a0*/  BSYNC.RECONVERGENT B0 ;  /* 0x0000000000007941 */ /* 0x000fea0003800200 */
.L_x_152:
        /* <DEDUP_REMOVED lines=10> */
[----:B------:R-:W-:Y:S01]  /*1150*/  DMUL R22, R20, R20 ;  /* 0x0000001414167228 */ /* 0x000fe20000000000 */
[----:B------:R-:W-:Y:S01]  /*1160*/  UMOV UR4, 0x33145c07 ;  /* 0x33145c0700047882 */ /* 0x000fe20000000000 */
[----:B------:R-:W-:Y:S01]  /*1170*/  ISETP.NE.U32.AND P0, PT, R4, 0x1, PT ;  /* 0x000000010400780c */ /* 0x000fe20003f05070 */
[----:B------:R-:W-:Y:S01]  /*1180*/  IMAD.MOV.U32 R4, RZ, RZ, 0x3da8ff83 ;  /* 0x3da8ff83ff047424 */ /* 0x000fe200078e00ff */
[----:B------:R-:W-:Y:S01]  /*1190*/  UMOV UR5, 0x3ca1a626 ;  /* 0x3ca1a62600057882 */ /* 0x000fe20000000000 */
[----:B------:R-:W-:Y:S01]  /*11a0*/  UMOV UR8, 0x55555551 ;  /* 0x5555555100087882 */ /* 0x000fe20000000000 */
[----:B------:R-:W-:Y:S01]  /*11b0*/  FSEL R24, R24, -8.06006814911005101289e+34, !P0 ;  /* 0xf9785eba18187808 */ /* 0x000fe20004000000 */
[----:B------:R-:W-:Y:S01]  /*11c0*/  UMOV UR9, 0x3fa55555 ;  /* 0x3fa5555500097882 */ /* 0x000fe20000000000 */
[----:B------:R-:W-:-:S06]  /*11d0*/  FSEL R25, -R4, 0.11223486810922622681, !P0 ;  /* 0x3de5db6504197808 */ /* 0x000fcc0004000100 */
[----:B--2---:R-:W-:-:S08]  /*11e0*/  DFMA R8, R22, R24, R8 ;  /* 0x000000181608722b */ /* 0x004fd00000000008 */
[----:B------:R-:W-:Y:S01]  /*11f0*/  DFMA R8, R22, R8, R10 ;  /* 0x000000081608722b */ /* 0x000fe2000000000a */
[----:B------:R-:W-:Y:S02]  /*1200*/  IMAD.MOV.U32 R10, RZ, RZ, 0x33145c07 ;  /* 0x33145c07ff0a7424 */ /* 0x000fe400078e00ff */
[----:B------:R-:W-:-:S05]  /*1210*/  IMAD.MOV.U32 R11, RZ, RZ, 0x3ca1a626 ;  /* 0x3ca1a626ff0b7424 */ /* 0x000fca00078e00ff */
[----:B---3--:R-:W-:Y:S02]  /*1220*/  DFMA R12, R22, R8, R12 ;  /* 0x00000008160c722b */ /* 0x008fe4000000000c */
[----:B------:R-:W-:Y:S01]  /*1230*/  DMUL R8, R10, UR4 ;  /* 0x000000040a087c28 */ /* 0x000fe20008000000 */
[----:B------:R-:W-:Y:S01]  /*1240*/  UMOV UR4, 0x20fd8164 ;  /* 0x20fd816400047882 */ /* 0x000fe20000000000 */
[----:B------:R-:W-:Y:S01]  /*1250*/  IMAD.MOV.U32 R10, RZ, RZ, -0x3e107ad8 ;  /* 0xc1ef8528ff0a7424 */ /* 0x000fe200078e00ff */
[----:B------:R-:W-:Y:S01]  /*1260*/  UMOV UR5, 0x3da8ff83 ;  /* 0x3da8ff8300057882 */ /* 0x000fe20000000000 */
[----:B------:R-:W-:Y:S02]  /*1270*/  IMAD.MOV.U32 R11, RZ, RZ, 0x3e21eea7 ;  /* 0x3e21eea7ff0b7424 */ /* 0x000fe400078e00ff */
[----:B------:R-:W-:-:S04]  /*1280*/  DFMA R12, R22, R12, R14 ;  /* 0x0000000c160c722b */ /* 0x000fc8000000000e */
[----:B------:R-:W-:Y:S01]  /*1290*/  DFMA R10, R8, -UR4, R10 ;  /* 0x80000004080a7c2b */ /* 0x000fe2000800000a */
[----:B------:R-:W-:Y:S01]  /*12a0*/  UMOV UR4, 0x8e06e6d9 ;  /* 0x8e06e6d900047882 */ /* 0x000fe20000000000 */
[----:B------:R-:W-:Y:S02]  /*12b0*/  UMOV UR5, 0x3e927e4f ;  /* 0x3e927e4f00057882 */ /* 0x000fe40000000000 */
[----:B----4-:R-:W-:-:S04]  /*12c0*/  DFMA R12, R22, R12, R16 ;  /* 0x0000000c160c722b */ /* 0x010fc80000000010 */
[----:B------:R-:W-:Y:S01]  /*12d0*/  DFMA R10, R8, R10, -UR4 ;  /* 0x80000004080a7e2b */ /* 0x000fe2000800000a */
[----:B------:R-:W-:Y:S01]  /*12e0*/  UMOV UR4, 0x19ddbce9 ;  /* 0x19ddbce900047882 */ /* 0x000fe20000000000 */
[----:B------:R-:W-:Y:S02]  /*12f0*/  UMOV UR5, 0x3efa01a0 ;  /* 0x3efa01a000057882 */ /* 0x000fe40000000000 */
[----:B------:R-:W-:-:S04]  /*1300*/  DFMA R12, R22, R12, R18 ;  /* 0x0000000c160c722b */ /* 0x000fc80000000012 */
[----:B------:R-:W-:Y:S01]  /*1310*/  DFMA R10, R8, R10, UR4 ;  /* 0x00000004080a7e2b */ /* 0x000fe2000800000a */
[----:B------:R-:W-:Y:S01]  /*1320*/  UMOV UR4, 0x16c15d47 ;  /* 0x16c15d4700047882 */ /* 0x000fe20000000000 */
[----:B------:R-:W-:Y:S02]  /*1330*/  UMOV UR5, 0x3f56c16c ;  /* 0x3f56c16c00057882 */ /* 0x000fe40000000000 */
[----:B------:R-:W-:Y:S02]  /*1340*/  DFMA R20, R12, R20, R20 ;  /* 0x000000140c14722b */ /* 0x000fe40000000014 */
[----:B------:R-:W-:Y:S02]  /*1350*/  DFMA R12, R22, R12, 1 ;  /* 0x3ff00000160c742b */ /* 0x000fe4000000000c */
[C---:B------:R-:W-:Y:S01]  /*1360*/  DFMA R10, R8.reuse, R10, -UR4 ;  /* 0x80000004080a7e2b */ /* 0x040fe2000800000a */
[----:B------:R-:W0:Y:S01]  /*1370*/  LDCU UR5, c[0x0][0x3bc] ;  /* 0x00007780ff0577ac */ /* 0x000e220008000800 */
[----:B------:R-:W1:Y:S06]  /*1380*/  LDCU UR4, c[0x0][0x3b8] ;  /* 0x00007700ff0477ac */ /* 0x000e6c0008000800 */
[----:B------:R-:W-:Y:S01]  /*1390*/  DFMA R10, R8, R10, UR8 ;  /* 0x00000008080a7e2b */ /* 0x000fe2000800000a */
[----:B------:R-:W-:Y:S01]  /*13a0*/  FSEL R16, R12, R20, !P0 ;  /* 0x000000140c107208 */ /* 0x000fe20004000000 */
[----:B------:R-:W2:Y:S01]  /*13b0*/  LDCU UR8, c[0x0][0x3c0] ;  /* 0x00007800ff0877ac */ /* 0x000ea20008000800 */
[----:B------:R-:W-:-:S02]  /*13c0*/  FSEL R17, R13, R21, !P0 ;  /* 0x000000150d117208 */ /* 0x000fc40004000000 */
[----:B------:R-:W-:-:S03]  /*13d0*/  LOP3.LUT P0, RZ, R2, 0x2, RZ, 0xc0, !PT ;  /* 0x0000000202ff7812 */ /* 0x000fc6000780c0ff */
[----:B------:R-:W-:Y:S02]  /*13e0*/  DFMA R14, R8, R10, -0.5 ;  /* 0xbfe00000080e742b */ /* 0x000fe4000000000a */
[----:B------:R-:W-:Y:S01]  /*13f0*/  DADD R12, RZ, -R16 ;  /* 0x00000000ff0c7229 */ /* 0x000fe20000000810 */
[----:B------:R-:W3:Y:S01]  /*1400*/  LDC.64 R10, c[0x0][0x380] ;  /* 0x0000e000ff0a7b82 */ /* 0x000ee20000000a00 */
[----:B0-----:R-:W-:-:S04]  /*1410*/  IMAD R2, R3, UR5, RZ ;  /* 0x0000000503027c24 */ /* 0x001fc8000f8e02ff */
[----:B------:R-:W-:Y:S01]  /*1420*/  DFMA R14, R8, R14, 1 ;  /* 0x3ff00000080e742b */ /* 0x000fe2000000000e */
[----:B------:R-:W-:-:S03]  /*1430*/  IMAD.IADD R4, R5, 0x1, R2 ;  /* 0x0000000105047824 */ /* 0x000fc600078e0202 */
[----:B------:R-:W-:Y:S02]  /*1440*/  FSEL R8, R16, R12, !P0 ;  /* 0x0000000c10087208 */ /* 0x000fe40004000000 */
[----:B------:R-:W-:Y:S02]  /*1450*/  FSEL R9, R17, R13, !P0 ;  /* 0x0000000d11097208 */ /* 0x000fe40004000000 */
[----:B------:R-:W-:Y:S01]  /*1460*/  ISETP.NE.AND P0, PT, R3, RZ, PT ;  /* 0x000000ff0300720c */ /* 0x000fe20003f05270 */
[----:B------:R-:W-:-:S03]  /*1470*/  DADD R14, RZ, -R14 ;  /* 0x00000000ff0e7229 */ /* 0x000fc6000000080e */
[----:B------:R-:W-:Y:S01]  /*1480*/  DMUL R8, R6, R8 ;  /* 0x0000000806087228 */ /* 0x000fe20000000000 */
[----:B--2---:R-:W-:-:S04]  /*1490*/  IMAD R7, R4, UR8, RZ ;  /* 0x0000000804077c24 */ /* 0x004fc8000f8e02ff */
[----:B------:R-:W-:-:S03]  /*14a0*/  IMAD.IADD R13, R0, 0x1, R7 ;  /* 0x00000001000d7824 */ /* 0x000fc600078e0207 */
[----:B------:R-:W-:Y:S01]  /*14b0*/  DMUL R14, R8, R14 ;  /* 0x0000000e080e7228 */ /* 0x000fe20000000000 */
[----:B------:R-:W-:Y:S01]  /*14c0*/  @!P0 IMAD R19, R5, UR8, R0 ;  /* 0x0000000805138c24 */ /* 0x000fe2000f8e0200 */
[----:B------:R-:W0:Y:S01]  /*14d0*/  @!P0 LDC.64 R16, c[0x0][0x388] ;  /* 0x0000e200ff108b82 */ /* 0x000e220000000a00 */
[----:B---3--:R-:W-:-:S04]  /*14e0*/  IMAD.WIDE R8, R13, 0x8, R10 ;  /* 0x000000080d087825 */ /* 0x008fc800078e020a */
[----:B------:R-:W-:Y:S01]  /*14f0*/  @!P0 IMAD.WIDE.U32 R12, R19, 0x8, R10 ;  /* 0x00000008130c8825 */ /* 0x000fe200078e000a */
[----:B------:R2:W-:Y:S05]  /*1500*/  STG.E.64 desc[UR6][R8.64], R14 ;  /* 0x0000000e08007986 */ /* 0x0005ea000c101b06 */
[----:B------:R-:W3:Y:S01]  /*1510*/  @!P0 LDG.E.64 R12, desc[UR6][R12.64] ;  /* 0x000000060c0c8981 */ /* 0x000ee2000c1e1b00 */
[----:B-1----:R-:W-:-:S06]  /*1520*/  UIADD3 UR4, UPT, UPT, UR4, -0x1, URZ ;  /* 0xffffffff04047890 */ /* 0x002fcc000fffe0ff */
[----:B------:R-:W-:Y:S01]  /*1530*/  ISETP.NE.AND P1, PT, R3, UR4, PT ;  /* 0x0000000403007c0c */ /* 0x000fe2000bf25270 */
[----:B0-----:R-:W-:-:S12]  /*1540*/  @!P0 IMAD.WIDE.U32 R16, R19, 0x8, R16 ;  /* 0x0000000813108825 */ /* 0x001fd800078e0010 */
[----:B------:R-:W0:Y:S01]  /*1550*/  @!P1 LDC.64 R20, c[0x0][0x390] ;  /* 0x0000e400ff149b82 */ /* 0x000e220000000a00 */
[----:B---3--:R1:W-:Y:S04]  /*1560*/  @!P0 STG.E.64 desc[UR6][R16.64], R12 ;  /* 0x0000000c10008986 */ /* 0x0083e8000c101b06 */
[----:B------:R-:W3:Y:S01]  /*1570*/  @!P1 LDG.E.64 R18, desc[UR6][R8.64] ;  /* 0x0000000608129981 */ /* 0x000ee2000c1e1b00 */
[C---:B------:R-:W-:Y:S01]  /*1580*/  ISETP.NE.AND P0, PT, R5.reuse, RZ, PT ;  /* 0x000000ff0500720c */ /* 0x040fe20003f05270 */
[----:B--2---:R-:W-:-:S04]  /*1590*/  @!P1 IMAD R15, R5, UR8, R0 ;  /* 0x00000008050f9c24 */ /* 0x004fc8000f8e0200 */
[----:B0-----:R-:W-:-:S08]  /*15a0*/  @!P1 IMAD.WIDE.U32 R14, R15, 0x8, R20 ;  /* 0x000000080f0e9825 */ /* 0x001fd000078e0014 */
[----:B------:R-:W-:-:S04]  /*15b0*/  @!P0 IMAD R23, R2, UR8, R0 ;  /* 0x0000000802178c24 */ /* 0x000fc8000f8e0200 */
[----:B------:R-:W-:Y:S02]  /*15c0*/  @!P0 IMAD.WIDE R20, R23, 0x8, R10 ;  /* 0x0000000817148825 */ /* 0x000fe400078e020a */
[----:B------:R-:W0:Y:S01]  /*15d0*/  @!P0 LDC.64 R22, c[0x0][0x398] ;  /* 0x0000e600ff168b82 */ /* 0x000e220000000a00 */
[----:B---3--:R2:W-:Y:S04]  /*15e0*/  @!P1 STG.E.64 desc[UR6][R14.64], R18 ;  /* 0x000000120e009986 */ /* 0x0085e8000c101b06 */
[----:B------:R-:W3:Y:S01]  /*15f0*/  @!P0 LDG.E.64 R20, desc[UR6][R20.64] ;  /* 0x0000000614148981 */ /* 0x000ee2000c1e1b00 */
[----:B------:R-:W-:Y:S01]  /*1600*/  UIADD3 UR4, UPT, UPT, UR5, -0x1, URZ ;  /* 0xffffffff05047890 */ /* 0x000fe2000fffe0ff */
[----:B-1----:R-:W-:-:S04]  /*1610*/  @!P0 IMAD R13, R3, UR8, R0 ;  /* 0x00000008030d8c24 */ /* 0x002fc8000f8e0200 */
[----:B0-----:R-:W-:Y:S01]  /*1620*/  @!P0 IMAD.WIDE R12, R13, 0x8, R22 ;  /* 0x000000080d0c8825 */ /* 0x001fe200078e0216 */
[----:B------:R-:W-:-:S13]  /*1630*/  ISETP.NE.AND P1, PT, R5, UR4, PT ;  /* 0x0000000405007c0c */ /* 0x000fda000bf25270 */
[----:B------:R-:W0:Y:S01]  /*1640*/  @!P1 LDC.64 R22, c[0x0][0x3a0] ;  /* 0x0000e800ff169b82 */ /* 0x000e220000000a00 */
[----:B---3--:R2:W-:Y:S04]  /*1650*/  @!P0 STG.E.64 desc[UR6][R12.64], R20 ;  /* 0x000000140c008986 */ /* 0x0085e8000c101b06 */
[----:B------:R-:W3:Y:S01]  /*1660*/  @!P1 LDG.E.64 R16, desc[UR6][R8.64] ;  /* 0x0000000608109981 */ /* 0x000ee2000c1e1b00 */
[----:B------:R-:W-:Y:S01]  /*1670*/  @!P1 IMAD R3, R3, UR8, R0 ;  /* 0x0000000803039c24 */ /* 0x000fe2000f8e0200 */
[----:B------:R-:W-:Y:S01]  /*1680*/  ISETP.NE.AND P0, PT, R0, RZ, PT ;  /* 0x000000ff0000720c */ /* 0x000fe20003f05270 */
[----:B------:R-:W-:Y:S02]  /*1690*/  BSSY.RECONVERGENT B0, `(.L_x_155) ;  /* 0x0000009000007945 */ /* 0x000fe40003800200 */
[----:B0-----:R-:W-:-:S05]  /*16a0*/  @!P1 IMAD.WIDE R2, R3, 0x8, R22 ;  /* 0x0000000803029825 */ /* 0x001fca00078e0216 */
[----:B---3--:R2:W-:Y:S05]  /*16b0*/  @!P1 STG.E.64 desc[UR6][R2.64], R16 ;  /* 0x0000001002009986 */ /* 0x0085ea000c101b06 */
[----:B------:R-:W-:Y:S05]  /*16c0*/  @P0 BRA `(.L_x_156) ;  /* 0x0000000000140947 */ /* 0x000fea0003800000 */
[----:B------:R-:W-:Y:S01]  /*16d0*/  IMAD.WIDE R10, R7, 0x8, R10 ;  /* 0x00000008070a7825 */ /* 0x000fe200078e020a */
[----:B--2---:R-:W0:Y:S05]  /*16e0*/  LDC.64 R2, c[0x0][0x3a8] ;  /* 0x0000ea00ff027b82 */ /* 0x004e2a0000000a00 */
[----:B------:R-:W2:Y:S01]  /*16f0*/  LDG.E.64 R10, desc[UR6][R10.64] ;  /* 0x000000060a0a7981 */ /* 0x000ea2000c1e1b00 */
[----:B0-----:R-:W-:-:S05]  /*1700*/  IMAD.WIDE R2, R4, 0x8, R2 ;  /* 0x0000000804027825 */ /* 0x001fca00078e0202 */
[----:B--2---:R0:W-:Y:S02]  /*1710*/  STG.E.64 desc[UR6][R2.64], R10 ;  /* 0x0000000a02007986 */ /* 0x0041e4000c101b06 */
.L_x_156:
[----:B------:R-:W-:Y:S05]  /*1720*/  BSYNC.RECONVERGENT B0 ;  /* 0x0000000000007941 */ /* 0x000fea0003800200 */
.L_x_155:
[----:B------:R-:W-:-:S06]  /*1730*/  UIADD3 UR4, UPT, UPT, UR8, -0x1, URZ ;  /* 0xffffffff08047890 */ /* 0x000fcc000fffe0ff */
[----:B------:R-:W-:-:S13]  /*1740*/  ISETP.NE.AND P0, PT, R0, UR4, PT ;  /* 0x0000000400007c0c */ /* 0x000fda000bf05270 */
[----:B------:R-:W-:Y:S05]  /*1750*/  @P0 EXIT ;  /* 0x000000000000094d */ /* 0x000fea0003800000 */
[----:B------:R-:W3:Y:S01]  /*1760*/  LDG.E.64 R8, desc[UR6][R8.64] ;  /* 0x0000000608087981 */ /* 0x000ee2000c1e1b00 */
[----:B0-2---:R-:W0:Y:S02]  /*1770*/  LDC.64 R2, c[0x0][0x3b0] ;  /* 0x0000ec00ff027b82 */ /* 0x005e240000000a00 */
[----:B0-----:R-:W-:-:S05]  /*1780*/  IMAD.WIDE R4, R4, 0x8, R2 ;  /* 0x0000000804047825 */ /* 0x001fca00078e0202 */
[----:B---3--:R-:W-:Y:S01]  /*1790*/  STG.E.64 desc[UR6][R4.64], R8 ;  /* 0x0000000804007986 */ /* 0x008fe2000c101b06 */
[----:B------:R-:W-:Y:S05]  /*17a0*/  EXIT ;  /* 0x000000000000794d */ /* 0x000fea0003800000 */
        .weak           $__internal_8_$__cuda_sm20_div_rn_f64_full
        .type           $__internal_8_$__cuda_sm20_div_rn_f64_full,@function
        .size           $__internal_8_$__cuda_sm20_div_rn_f64_full,($_Z12getFirstIterPdS_S_S_S_S_S_iiiiiidddddddi$__internal_trig_reduction_slowpathd - $__internal_8_$__cuda_sm20_div_rn_f64_full)
$__internal_8_$__cuda_sm20_div_rn_f64_full:
        /* <DEDUP_REMOVED lines=24> */
[----:B------:R-:W-:Y:S01]  /*1930*/  LOP3.LUT R19, R11, 0x7ff00000, RZ, 0xc0, !PT ;  /* 0x7ff000000b137812 */ /* 0x000fe200078ec0ff */
[----:B------:R-:W-:-:S03]  /*1940*/  IMAD.MOV.U32 R18, RZ, RZ, RZ ;  /* 0x000000ffff127224 */ /* 0x000fc600078e00ff */
[----:B------:R-:W-:-:S04]  /*1950*/  ISETP.GE.U32.AND P1, PT, R22, R19, PT ;  /* 0x000000131600720c */ /* 0x000fc80003f26070 */
[----:B------:R-:W-:-:S04]  /*1960*/  SEL R19, R23, 0x63400000, !P1 ;  /* 0x6340000017137807 */ /* 0x000fc80004800000 */
[----:B------:R-:W-:-:S04]  /*1970*/  LOP3.LUT R19, R19, 0x80000000, R9, 0xf8, !PT ;  /* 0x8000000013137812 */ /* 0x000fc800078ef809 */
[----:B------:R-:W-:-:S06]  /*1980*/  LOP3.LUT R19, R19, 0x100000, RZ, 0xfc, !PT ;  /* 0x0010000013137812 */ /* 0x000fcc00078efcff */
[----:B------:R-:W-:-:S10]  /*1990*/  DFMA R14, R14, 2, -R18 ;  /* 0x400000000e0e782b */ /* 0x000fd40000000812 */
[----:B------:R-:W-:-:S07]  /*19a0*/  LOP3.LUT R24, R15, 0x7ff00000, RZ, 0xc0, !PT ;  /* 0x7ff000000f187812 */ /* 0x000fce00078ec0ff */
.L_x_157:
[----:B------:R-:W-:Y:S01]  /*19b0*/  IMAD.MOV.U32 R25, RZ, RZ, R21 ;  /* 0x000000ffff197224 */ /* 0x000fe200078e0015 */
[----:B------:R-:W-:Y:S01]  /*19c0*/  @!P0 LOP3.LUT R25, R13, 0x7ff00000, RZ, 0xc0, !PT ;  /* 0x7ff000000d198812 */ /* 0x000fe200078ec0ff */
[----:B------:R-:W-:Y:S01]  /*19d0*/  VIADD R26, R24, 0xffffffff ;  /* 0xffffffff181a7836 */ /* 0x000fe20000000000 */
[----:B------:R-:W-:-:S04]  /*19e0*/  DMUL R18, R16, R14 ;  /* 0x0000000e10127228 */ /* 0x000fc80000000000 */
[----:B------:R-:W-:Y:S01]  /*19f0*/  ISETP.GT.U32.AND P0, PT, R26, 0x7feffffe, PT ;  /* 0x7feffffe1a00780c */ /* 0x000fe20003f04070 */
[----:B------:R-:W-:-:S03]  /*1a00*/  VIADD R26, R25, 0xffffffff ;  /* 0xffffffff191a7836 */ /* 0x000fc60000000000 */
[----:B------:R-:W-:Y:S02]  /*1a10*/  DFMA R20, R18, -R12, R14 ;  /* 0x8000000c1214722b */ /* 0x000fe4000000000e */
[----:B------:R-:W-:-:S06]  /*1a20*/  ISETP.GT.U32.OR P0, PT, R26, 0x7feffffe, P0 ;  /* 0x7feffffe1a00780c */ /* 0x000fcc0000704470 */
[----:B------:R-:W-:-:S07]  /*1a30*/  DFMA R20, R16, R20, R18 ;  /* 0x000000141014722b */ /* 0x000fce0000000012 */
[----:B------:R-:W-:Y:S05]  /*1a40*/  @P0 BRA `(.L_x_158) ;  /* 0x00000000006c0947 */ /* 0x000fea0003800000 */
        /* <DEDUP_REMOVED lines=19> */
[----:B------:R-:W-:-:S06]  /*1b80*/  IMAD.MOV.U32 R8, RZ, RZ, RZ ;  /* 0x000000ffff087224 */ /* 0x000fcc00078e00ff */
[----:B------:R-:W-:-:S03]  /*1b90*/  DFMA R8, R16, -R8, R20 ;  /* 0x800000081008722b */ /* 0x000fc60000000014 */
[----:B------:R-:W-:-:S03]  /*1ba0*/  LOP3.LUT R15, R11, R15, RZ, 0x3c, !PT ;  /* 0x0000000f0b0f7212 */ /* 0x000fc600078e3cff */
[----:B------:R-:W-:-:S04]  /*1bb0*/  IADD3 R8, PT, PT, -R18, -0x43300000, RZ ;  /* 0xbcd0000012087810 */ /* 0x000fc80007ffe1ff */
[----:B------:R-:W-:-:S04]  /*1bc0*/  FSETP.NEU.AND P0, PT, |R9|, R8, PT ;  /* 0x000000080900720b */ /* 0x000fc80003f0d200 */
[----:B------:R-:W-:Y:S02]  /*1bd0*/  FSEL R16, R10, R16, !P0 ;  /* 0x000000100a107208 */ /* 0x000fe40004000000 */
[----:B------:R-:W-:Y:S01]  /*1be0*/  FSEL R17, R15, R17, !P0 ;  /* 0x000000110f117208 */ /* 0x000fe20004000000 */
[----:B------:R-:W-:Y:S06]  /*1bf0*/  BRA `(.L_x_159) ;  /* 0x0000000000547947 */ /* 0x000fec0003800000 */
.L_x_158:
        /* <DEDUP_REMOVED lines=16> */
.L_x_161:
[----:B------:R-:W-:Y:S01]  /*1d00*/  LOP3.LUT R17, R11, 0x80000, RZ, 0xfc, !PT ;  /* 0x000800000b117812 */ /* 0x000fe200078efcff */
[----:B------:R-:W-:Y:S01]  /*1d10*/  IMAD.MOV.U32 R16, RZ, RZ, R10 ;  /* 0x000000ffff107224 */ /* 0x000fe200078e000a */
[----:B------:R-:W-:Y:S06]  /*1d20*/  BRA `(.L_x_159) ;  /* 0x0000000000087947 */ /* 0x000fec0003800000 */
.L_x_160:
[----:B------:R-:W-:Y:S01]  /*1d30*/  LOP3.LUT R17, R9, 0x80000, RZ, 0xfc, !PT ;  /* 0x0008000009117812 */ /* 0x000fe200078efcff */
[----:B------:R-:W-:-:S07]  /*1d40*/  IMAD.MOV.U32 R16, RZ, RZ, R8 ;  /* 0x000000ffff107224 */ /* 0x000fce00078e0008 */
.L_x_159:
[----:B------:R-:W-:Y:S02]  /*1d50*/  IMAD.MOV.U32 R8, RZ, RZ, R4 ;  /* 0x000000ffff087224 */ /* 0x000fe400078e0004 */
[----:B------:R-:W-:-:S04]  /*1d60*/  IMAD.MOV.U32 R9, RZ, RZ, 0x0 ;  /* 0x00000000ff097424 */ /* 0x000fc800078e00ff */
[----:B------:R-:W-:Y:S05]  /*1d70*/  RET.REL.NODEC R8 `(_Z12getFirstIterPdS_S_S_S_S_S_iiiiiidddddddi) ;  /* 0xffffffe008a07950 */ /* 0x000fea0003c3ffff */
        .type           $_Z12getFirstIterPdS_S_S_S_S_S_iiiiiidddddddi$__internal_trig_reduction_slowpathd,@function
        .size           $_Z12getFirstIterPdS_S_S_S_S_S_iiiiiidddddddi$__internal_trig_reduction_slowpathd,(.L_x_181 - $_Z12getFirstIterPdS_S_S_S_S_S_iiiiiidddddddi$__internal_trig_reduction_slowpathd)
$_Z12getFirstIterPdS_S_S_S_S_S_iiiiiidddddddi$__internal_trig_reduction_slowpathd:
        /* <DEDUP_REMOVED lines=25> */
.L_x_166:
        /* <DEDUP_REMOVED lines=20> */
[----:B------:R-:W-:Y:S02]  /*2050*/  VIADD R18, R18, 0x1 ;  /* 0x0000000112127836 */ /* 0x000fe40000000000 */
[----:B------:R-:W-:Y:S01]  /*2060*/  IMAD.X R16, RZ, RZ, R16, P0 ;  /* 0x000000ffff107224 */ /* 0x000fe200000e0610 */
[----:B------:R-:W-:Y:S02]  /*2070*/  ISETP.NE.AND P0, PT, R20, -0xf, PT ;  /* 0xfffffff11400780c */ /* 0x000fe40003f05270 */
[----:B------:R-:W-:-:S05]  /*2080*/  IADD3.X R22, P1, PT, R17, R22, RZ, P1, !PT ;  /* 0x0000001611167210 */ /* 0x000fca0000f3e4ff */
[----:B------:R-:W-:Y:S02]  /*2090*/  IMAD.X R17, RZ, RZ, R16, P1 ;  /* 0x000000ffff117224 */ /* 0x000fe400008e0610 */
[----:B0-----:R-:W-:Y:S02]  /*20a0*/  IMAD.MOV.U32 R14, RZ, RZ, R22 ;  /* 0x000000ffff0e7224 */ /* 0x001fe400078e0016 */
[----:B------:R-:W-:Y:S02]  /*20b0*/  IMAD.MOV.U32 R15, RZ, RZ, R17 ;  /* 0x000000ffff0f7224 */ /* 0x000fe400078e0011 */
[----:B------:R-:W-:Y:S05]  /*20c0*/  @P0 BRA `(.L_x_166) ;  /* 0xfffffffc00900947 */ /* 0x000fea000383ffff */
[----:B------:R-:W-:Y:S05]  /*20d0*/  BSYNC.RECONVERGENT B3 ;  /* 0x0000000000037941 */ /* 0x000fea0003800200 */
.L_x_165:
[----:B------:R-:W-:-:S07]  /*20e0*/  IMAD.MOV.U32 R23, RZ, RZ, R11 ;  /* 0x000000ffff177224 */ /* 0x000fce00078e000b */
.L_x_164:
[----:B------:R-:W-:Y:S05]  /*20f0*/  BSYNC.RECONVERGENT B2 ;  /* 0x0000000000027941 */ /* 0x000fea0003800200 */
.L_x_163:
        /* <DEDUP_REMOVED lines=11> */
[CC--:B---3--:R-:W-:Y:S02]  /*21b0*/  @P0 SHF.L.U32 R21, R12.reuse, R27.reuse, RZ ;  /* 0x0000001b0c150219 */ /* 0x0c8fe400000006ff */
[----:B0-----:R-:W-:Y:S02]  /*21c0*/  @P0 SHF.R.U64 R14, R17, R8, R19 ;  /* 0x00000008110e0219 */ /* 0x001fe40000001213 */
[--C-:B------:R-:W-:Y:S02]  /*21d0*/  @P0 SHF.R.U32.HI R25, RZ, 0x1, R13.reuse ;  /* 0x00000001ff190819 */ /* 0x100fe4000001160d */
[C-C-:B------:R-:W-:Y:S02]  /*21e0*/  @P0 SHF.R.U64 R23, R12.reuse, 0x1, R13.reuse ;  /* 0x000000010c170819 */ /* 0x140fe4000000120d */
[----:B------:R-:W-:-:S02]  /*21f0*/  @P0 SHF.L.U64.HI R16, R12, R27, R13 ;  /* 0x0000001b0c100219 */ /* 0x000fc4000001020d */
[----:B------:R-:W-:Y:S02]  /*2200*/  @P0 SHF.R.U32.HI R15, RZ, R8, R19 ;  /* 0x00000008ff0f0219 */ /* 0x000fe40000011613 */
[----:B------:R-:W-:Y:S02]  /*2210*/  @P0 LOP3.LUT R12, R21, R14, RZ, 0xfc, !PT ;  /* 0x0000000e150c0212 */ /* 0x000fe400078efcff */
[----:B----4-:R-:W-:Y:S02]  /*2220*/  @P0 SHF.L.U32 R17, R10, R27, RZ ;  /* 0x0000001b0a110219 */ /* 0x010fe400000006ff */
[----:B------:R-:W-:Y:S01]  /*2230*/  @P0 SHF.R.U64 R18, R23, R8, R25 ;  /* 0x0000000817120219 */ /* 0x000fe20000001219 */
[----:B------:R-:W-:Y:S01]  /*2240*/  IMAD.SHL.U32 R14, R12, 0x4, RZ ;  /* 0x000000040c0e7824 */ /* 0x000fe200078e00ff */
[----:B------:R-:W-:Y:S02]  /*2250*/  @P0 LOP3.LUT R13, R16, R15, RZ, 0xfc, !PT ;  /* 0x0000000f100d0212 */ /* 0x000fe400078efcff */
[----:B------:R-:W-:-:S02]  /*2260*/  @P0 SHF.L.U64.HI R27, R10, R27, R11 ;  /* 0x0000001b0a1b0219 */ /* 0x000fc4000001020b */
[----:B------:R-:W-:Y:S02]  /*2270*/  @P0 SHF.R.U32.HI R8, RZ, R8, R25 ;  /* 0x00000008ff080219 */ /* 0x000fe40000011619 */
[----:B------:R-:W-:Y:S02]  /*2280*/  @P0 LOP3.LUT R10, R17, R18, RZ, 0xfc, !PT ;  /* 0x00000012110a0212 */ /* 0x000fe400078efcff */
        /* <DEDUP_REMOVED lines=19> */
[----:B------:R-:W0:Y:S02]  /*23c0*/  FLO.U32 R13, R13 ;  /* 0x0000000d000d7300 */ /* 0x000e2400000e0000 */
[C---:B0-----:R-:W-:Y:S02]  /*23d0*/  IADD3 R16, PT, PT, -R13.reuse, 0x1f, RZ ;  /* 0x0000001f0d107810 */ /* 0x041fe40007ffe1ff */
[----:B------:R-:W-:-:S03]  /*23e0*/  IADD3 R15, PT, PT, -R13, 0x3f, RZ ;  /* 0x0000003f0d0f7810 */ /* 0x000fc60007ffe1ff */
[----:B------:R-:W-:-:S05]  /*23f0*/  @P1 IMAD.MOV R15, RZ, RZ, R16 ;  /* 0x000000ffff0f1224 */ /* 0x000fca00078e0210 */
[----:B------:R-:W-:-:S13]  /*2400*/  ISETP.NE.AND P1, PT, R15, RZ, PT ;  /* 0x000000ff0f00720c */ /* 0x000fda0003f25270 */
[----:B------:R-:W-:Y:S05]  /*2410*/  @!P1 BRA `(.L_x_168) ;  /* 0x0000000000289947 */ /* 0x000fea0003800000 */
        /* <DEDUP_REMOVED lines=10> */
.L_x_168:
[----:B------:R-:W-:Y:S05]  /*24c0*/  BSYNC.RECONVERGENT B2 ;  /* 0x0000000000027941 */ /* 0x000fea0003800200 */
.L_x_167:
        /* <DEDUP_REMOVED lines=36> */
.L_x_162:
[----:B------:R-:W-:Y:S02]  /*2710*/  IMAD.MOV.U32 R8, RZ, RZ, R4 ;  /* 0x000000ffff087224 */ /* 0x000fe400078e0004 */
[----:B------:R-:W-:-:S04]  /*2720*/  IMAD.MOV.U32 R9, RZ, RZ, 0x0 ;  /* 0x00000000ff097424 */ /* 0x000fc800078e00ff */
[----:B------:R-:W-:Y:S05]  /*2730*/  RET.REL.NODEC R8 `(_Z12getFirstIterPdS_S_S_S_S_S_iiiiiidddddddi) ;  /* 0xffffffd808307950 */ /* 0x000fea0003c3ffff */
.L_x_169:
        /* <DEDUP_REMOVED lines=12> */
.L_x_181:


//--------------------- .nv.global.init           --------------------------
	.section	.nv.global.init,"aw",@progbits
	.align	16
.nv.global.init:
	.type		__cudart_sin_cos_coeffs,@object
	.size		__cudart_sin_cos_coeffs,(__cudart_i2opi_d - __cudart_sin_cos_coeffs)
__cudart_sin_cos_coeffs:
        /*0000*/ 	.byte	0x46, 0xd2, 0xb0, 0x2c, 0xf1, 0xe5, 0x5a, 0xbe, 0x92, 0xe3, 0xac, 0x69, 0xe3, 0x1d, 0xc7, 0x3e
        /*0010*/ 	.byte	0xa1, 0x62, 0xdb, 0x19, 0xa0, 0x01, 0x2a, 0xbf, 0x18, 0x08, 0x11, 0x11, 0x11, 0x11, 0x81, 0x3f
        /*0020*/ 	.byte	0x54, 0x55, 0x55, 0x55, 0x55, 0x55, 0xc5, 0xbf, 0x00, 0x00, 0x00, 0x00, 0x00, 0x00, 0x00, 0x00
        /*0030*/ 	.byte	0x00, 0x00, 0x00, 0x00, 0x00, 0x00, 0x00, 0x00, 0x64, 0x81, 0xfd, 0x20, 0x83, 0xff, 0xa8, 0xbd
        /*0040*/ 	.byte	0x28, 0x85, 0xef, 0xc1, 0xa7, 0xee, 0x21, 0x3e, 0xd9, 0xe6, 0x06, 0x8e, 0x4f, 0x7e, 0x92, 0xbe
        /*0050*/ 	.byte	0xe9, 0xbc, 0xdd, 0x19, 0xa0, 0x01, 0xfa, 0x3e, 0x47, 0x5d, 0xc1, 0x16, 0x6c, 0xc1, 0x56, 0xbf
        /*0060*/ 	.byte	0x51, 0x55, 0x55, 0x55, 0x55, 0x55, 0xa5, 0x3f, 0x00, 0x00, 0x00, 0x00, 0x00, 0x00, 0xe0, 0xbf
        /*0070*/ 	.byte	0x00, 0x00, 0x00, 0x00, 0x00, 0x00, 0xf0, 0x3f, 0x00, 0x00, 0x00, 0x00, 0x00, 0x00, 0x00, 0x00
	.type		__cudart_i2opi_d,@object
	.size		__cudart_i2opi_d,(.L_0 - __cudart_i2opi_d)
__cudart_i2opi_d:
        /* <DEDUP_REMOVED lines=9> */
.L_0:


//--------------------- .nv.shared.reserved.0     --------------------------
	.section	.nv.shared.reserved.0,"aw",@nobits
	.weak		__nv_reservedSMEM_offset_0_alias
	.size		__nv_reservedSMEM_offset_0_alias, 0, 64
	.other		__nv_reservedSMEM_offset_0_alias,@"STO_CUDA_RESERVED_SHARED STV_DEFAULT"
__nv_reservedSMEM_offset_0_alias:
	.zero		0
	.zero		64


//--------------------- .nv.constant0._Z9getErrorsPdS_iiiiiiddddidddi --------------------------
	.section	.nv.constant0._Z9getErrorsPdS_iiiiiiddddidddi,"a",@progbits
	.sectionflags	@""
	.align	4
.nv.constant0._Z9getErrorsPdS_iiiiiiddddidddi:
	.zero		1004


//--------------------- .nv.constant0._Z15getZRightBorderPdS_iii --------------------------
	.section	.nv.constant0._Z15getZRightBorderPdS_iii,"a",@progbits
	.sectionflags	@""
	.align	4
.nv.constant0._Z15getZRightBorderPdS_iii:
	.zero		924


//--------------------- .nv.constant0._Z14getZLeftBorderPdS_iii --------------------------
	.section	.nv.constant0._Z14getZLeftBorderPdS_iii,"a",@progbits
	.sectionflags	@""
	.align	4
.nv.constant0._Z14getZLeftBorderPdS_iii:
	.zero		924


//--------------------- .nv.constant0._Z15getYRightBorderPdiii --------------------------
	.section	.nv.constant0._Z15getYRightBorderPdiii,"a",@progbits
	.sectionflags	@""
	.align	4
.nv.constant0._Z15getYRightBorderPdiii:
	.zero		916


//--------------------- .nv.constant0._Z14getYLeftBorderPdiii --------------------------
	.section	.nv.constant0._Z14getYLeftBorderPdiii,"a",@progbits
	.sectionflags	@""
	.align	4
.nv.constant0._Z14getYLeftBorderPdiii:
	.zero		916


//--------------------- .nv.constant0._Z15getXRightBorderPdS_iii --------------------------
	.section	.nv.constant0._Z15getXRightBorderPdS_iii,"a",@progbits
	.sectionflags	@""
	.align	4
.nv.constant0._Z15getXRightBorderPdS_iii:
	.zero		924


//--------------------- .nv.constant0._Z14getXLeftBorderPdS_iii --------------------------
	.section	.nv.constant0._Z14getXLeftBorderPdS_iii,"a",@progbits
	.sectionflags	@""
	.align	4
.nv.constant0._Z14getXLeftBorderPdS_iii:
	.zero		924


//--------------------- .nv.constant0._Z11getMainIterPdS_S_S_S_S_S_S_S_S_S_S_S_S_iiiiiiiiiiiiddddidddi --------------------------
	.section	.nv.constant0._Z11getMainIterPdS_S_S_S_S_S_S_S_S_S_S_S_S_iiiiiiiiiiiiddddidddi,"a",@progbits
	.sectionflags	@""
	.align	4
.nv.constant0._Z11getMainIterPdS_S_S_S_S_S_S_S_S_S_S_S_S_iiiiiiiiiiiiddddidddi:
	.zero		1124


//--------------------- .nv.constant0._Z13getSecondIterPdS_S_S_S_S_S_S_S_S_S_S_S_S_iiiiiiiiiiiiddddidddi --------------------------
	.section	.nv.constant0._Z13getSecondIterPdS_S_S_S_S_S_S_S_S_S_S_S_S_iiiiiiiiiiiiddddidddi,"a",@progbits
	.sectionflags	@""
	.align	4
.nv.constant0._Z13getSecondIterPdS_S_S_S_S_S_S_S_S_S_S_S_S_iiiiiiiiiiiiddddidddi:
	.zero		1124


//--------------------- .nv.constant0._Z12getFirstIterPdS_S_S_S_S_S_iiiiiidddddddi --------------------------
	.section	.nv.constant0._Z12getFirstIterPdS_S_S_S_S_S_iiiiiidddddddi,"a",@progbits
	.sectionflags	@""
	.align	4
.nv.constant0._Z12getFirstIterPdS_S_S_S_S_S_iiiiiidddddddi:
	.zero		1036


//--------------------- SYMBOLS --------------------------

	.type		.nv.reservedSmem.offset0,@object
	.size		.nv.reservedSmem.offset0,0x4
